	.target	sm_100a

	.elftype	@"ET_EXEC"


//--------------------- .note.nv.tkinfo           --------------------------
	.section	.note.nv.tkinfo,"",@"SHT_NOTE"
	.sectionflags	@"SHF_NOTE_NV_TKINFO"
	.tkinfo
        /*0018*/ 	.word	0x00000002
        /*0030*/ 	.string	""
        /*0030*/ 	.string	"ptxas"
        /*0030*/ 	.string	"Cuda compilation tools, release 13.0, V13.0.88"
        /*0030*/ 	.string	"Build cuda_13.0.r13.0/compiler.36424714_0"
        /*0030*/ 	.string	"-arch sm_100a -m 64 "



//--------------------- .note.nv.cuinfo           --------------------------
	.section	.note.nv.cuinfo,"",@"SHT_NOTE"
	.sectionflags	@"SHF_NOTE_NV_CUINFO"
        /*0018*/ 	.short	0x0002
        /*001a*/ 	.short	0x0064
        /*001c*/ 	.short	0x0082
	.zero		2


//--------------------- .nv.info                  --------------------------
	.section	.nv.info,"",@"SHT_CUDA_INFO"
	.align	4


	//----- nvinfo : EIATTR_REGCOUNT
	.align		4
        /*0000*/ 	.byte	0x04, 0x2f
        /*0002*/ 	.short	(.L_34 - .L_33)
	.align		4
.L_33:
        /*0004*/ 	.word	index@(_ZN7cutlass13device_kernelINS_4fmha6kernel36Sm100FmhaFwdKernelTmaWarpspecializedIN4cute5tupleIJiiiNS5_IJNS5_IJiiEEEiEEEEEENS1_10collective38Sm100FmhaFwdMainloopTmaWarpspecializedINS_10bfloat16_tEffNS5_IJNS4_1CILi256EEENSC_ILi128EEESD_EEENS5_IJiNSC_ILi1EEES7_EEENS5_IJiSG_NS5_IJNS5_IJNSC_ILi0EEEiEEEiEEEEEESL_NS9_10CausalMaskILb1EEENS5_IJNSC_ILi2EEESG_SG_EEENSC_ILb0EEEEENS9_38Sm100FmhaFwdEpilogueTmaWarpspecializedINS_6half_tEfNS5_IJSE_SD_SE_EEESH_NS5_IJSG_S7_EEESQ_EENS2_23IndividualTileSchedulerENS2_41Sm100FmhaCtxKernelWarpspecializedScheduleEEEEEvNT_6ParamsE)
        /*0008*/ 	.word	0x00000080


	//----- nvinfo : EIATTR_FRAME_SIZE
	.align		4
.L_34:
        /*000c*/ 	.byte	0x04, 0x11
        /*000e*/ 	.short	(.L_36 - .L_35)
	.align		4
.L_35:
        /*0010*/ 	.word	index@($__internal_3_$__cuda_sm3x_div_rn_noftz_f32_slowpath)
        /*0014*/ 	.word	0x000000d0


	//----- nvinfo : EIATTR_FRAME_SIZE
	.align		4
.L_36:
        /*0018*/ 	.byte	0x04, 0x11
        /*001a*/ 	.short	(.L_38 - .L_37)
	.align		4
.L_37:
        /*001c*/ 	.word	index@($__internal_2_$__cuda_sm10x_tcgen05_guardrail_trap_unallocated_columns_being_dealloced)
        /*0020*/ 	.word	0x000000d0


	//----- nvinfo : EIATTR_FRAME_SIZE
	.align		4
.L_38:
        /*0024*/ 	.byte	0x04, 0x11
        /*0026*/ 	.short	(.L_40 - .L_39)
	.align		4
.L_39:
        /*0028*/ 	.word	index@($__internal_1_$__cuda_sm10x_tcgen05_guardrail_trap_phase_invalid_during_alloc)
        /*002c*/ 	.word	0x000000d0


	//----- nvinfo : EIATTR_FRAME_SIZE
	.align		4
.L_40:
        /*0030*/ 	.byte	0x04, 0x11
        /*0032*/ 	.short	(.L_42 - .L_41)
	.align		4
.L_41:
        /*0034*/ 	.word	index@($__internal_0_$__cuda_sm10x_tcgen05_guardrail_trap_col_being_dealloced_not_returned_by_alloc)
        /*0038*/ 	.word	0x000000d0


	//----- nvinfo : EIATTR_FRAME_SIZE
	.align		4
.L_42:
        /*003c*/ 	.byte	0x04, 0x11
        /*003e*/ 	.short	(.L_44 - .L_43)
	.align		4
.L_43:
        /*0040*/ 	.word	index@(_ZN7cutlass13device_kernelINS_4fmha6kernel36Sm100FmhaFwdKernelTmaWarpspecializedIN4cute5tupleIJiiiNS5_IJNS5_IJiiEEEiEEEEEENS1_10collective38Sm100FmhaFwdMainloopTmaWarpspecializedINS_10bfloat16_tEffNS5_IJNS4_1CILi256EEENSC_ILi128EEESD_EEENS5_IJiNSC_ILi1EEES7_EEENS5_IJiSG_NS5_IJNS5_IJNSC_ILi0EEEiEEEiEEEEEESL_NS9_10CausalMaskILb1EEENS5_IJNSC_ILi2EEESG_SG_EEENSC_ILb0EEEEENS9_38Sm100FmhaFwdEpilogueTmaWarpspecializedINS_6half_tEfNS5_IJSE_SD_SE_EEESH_NS5_IJSG_S7_EEESQ_EENS2_23IndividualTileSchedulerENS2_41Sm100FmhaCtxKernelWarpspecializedScheduleEEEEEvNT_6ParamsE)
        /*0044*/ 	.word	0x000000d0


	//----- nvinfo : EIATTR_MIN_STACK_SIZE
	.align		4
.L_44:
        /*0048*/ 	.byte	0x04, 0x12
        /*004a*/ 	.short	(.L_46 - .L_45)
	.align		4
.L_45:
        /*004c*/ 	.word	index@(_ZN7cutlass13device_kernelINS_4fmha6kernel36Sm100FmhaFwdKernelTmaWarpspecializedIN4cute5tupleIJiiiNS5_IJNS5_IJiiEEEiEEEEEENS1_10collective38Sm100FmhaFwdMainloopTmaWarpspecializedINS_10bfloat16_tEffNS5_IJNS4_1CILi256EEENSC_ILi128EEESD_EEENS5_IJiNSC_ILi1EEES7_EEENS5_IJiSG_NS5_IJNS5_IJNSC_ILi0EEEiEEEiEEEEEESL_NS9_10CausalMaskILb1EEENS5_IJNSC_ILi2EEESG_SG_EEENSC_ILb0EEEEENS9_38Sm100FmhaFwdEpilogueTmaWarpspecializedINS_6half_tEfNS5_IJSE_SD_SE_EEESH_NS5_IJSG_S7_EEESQ_EENS2_23IndividualTileSchedulerENS2_41Sm100FmhaCtxKernelWarpspecializedScheduleEEEEEvNT_6ParamsE)
        /*0050*/ 	.word	0x000000d0
.L_46:


//--------------------- .nv.compat                --------------------------
	.section	.nv.compat,"",@"SHT_CUDA_COMPAT_INFO"
	.align	4
        /*0000*/ 	.byte	0x02, 0x09, 0x01, 0x00, 0x02, 0x02, 0x02, 0x00, 0x02, 0x05, 0x05, 0x00, 0x03, 0x07, 0x01, 0x01
        /*0010*/ 	.byte	0x02, 0x03, 0x01, 0x00, 0x02, 0x06, 0x01, 0x00, 0x04, 0x0b, 0x08, 0x00, 0x01, 0x00, 0x00, 0x00
        /*0020*/ 	.byte	0x00, 0x00, 0x00, 0x00


//--------------------- .nv.info._ZN7cutlass13device_kernelINS_4fmha6kernel36Sm100FmhaFwdKernelTmaWarpspecializedIN4cute5tupleIJiiiNS5_IJNS5_IJiiEEEiEEEEEENS1_10collective38Sm100FmhaFwdMainloopTmaWarpspecializedINS_10bfloat16_tEffNS5_IJNS4_1CILi256EEENSC_ILi128EEESD_EEENS5_IJiNSC_ILi1EEES7_EEENS5_IJiSG_NS5_IJNS5_IJNSC_ILi0EEEiEEEiEEEEEESL_NS9_10CausalMaskILb1EEENS5_IJNSC_ILi2EEESG_SG_EEENSC_ILb0EEEEENS9_38Sm100FmhaFwdEpilogueTmaWarpspecializedINS_6half_tEfNS5_IJSE_SD_SE_EEESH_NS5_IJSG_S7_EEESQ_EENS2_23IndividualTileSchedulerENS2_41Sm100FmhaCtxKernelWarpspecializedScheduleEEEEEvNT_6ParamsE --------------------------
	.section	.nv.info._ZN7cutlass13device_kernelINS_4fmha6kernel36Sm100FmhaFwdKernelTmaWarpspecializedIN4cute5tupleIJiiiNS5_IJNS5_IJiiEEEiEEEEEENS1_10collective38Sm100FmhaFwdMainloopTmaWarpspecializedINS_10bfloat16_tEffNS5_IJNS4_1CILi256EEENSC_ILi128EEESD_EEENS5_IJiNSC_ILi1EEES7_EEENS5_IJiSG_NS5_IJNS5_IJNSC_ILi0EEEiEEEiEEEEEESL_NS9_10CausalMaskILb1EEENS5_IJNSC_ILi2EEESG_SG_EEENSC_ILb0EEEEENS9_38Sm100FmhaFwdEpilogueTmaWarpspecializedINS_6half_tEfNS5_IJSE_SD_SE_EEESH_NS5_IJSG_S7_EEESQ_EENS2_23IndividualTileSchedulerENS2_41Sm100FmhaCtxKernelWarpspecializedScheduleEEEEEvNT_6ParamsE,"",@"SHT_CUDA_INFO"
	.sectionflags	@""
	.align	4


	//----- nvinfo : EIATTR_CUDA_API_VERSION
	.align		4
        /*0000*/ 	.byte	0x04, 0x37
        /*0002*/ 	.short	(.L_48 - .L_47)
.L_47:
        /*0004*/ 	.word	0x00000082


	//----- nvinfo : EIATTR_KPARAM_INFO
	.align		4
.L_48:
        /*0008*/ 	.byte	0x04, 0x17
        /*000a*/ 	.short	(.L_50 - .L_49)
.L_49:
        /*000c*/ 	.word	0x00000000
        /*0010*/ 	.short	0x0000
        /*0012*/ 	.short	0x0000
        /*0014*/ 	.byte	0x00, 0xf0, 0x01, 0x18


	//----- nvinfo : EIATTR_AT_ENTRY_FRAGMENTS
	.align		4
.L_50:
        /*0018*/ 	.byte	0x04, 0x4f
        /*001a*/ 	.short	(.L_52 - .L_51)


	//   ....[0]....
.L_51:
        /*001c*/ 	.word	0x00000006


	//----- nvinfo : EIATTR_RESERVED_SMEM_USED
	.align		4
.L_52:
        /*0020*/ 	.byte	0x01, 0x41
	.zero		2


	//----- nvinfo : EIATTR_SPARSE_MMA_MASK
	.align		4
        /*0024*/ 	.byte	0x03, 0x50
        /*0026*/ 	.short	0x0000


	//----- nvinfo : EIATTR_TCGEN05_1CTA_USED
	.align		4
        /*0028*/ 	.byte	0x01, 0x51
	.zero		2


	//----- nvinfo : EIATTR_MAXREG_COUNT
	.align		4
        /*002c*/ 	.byte	0x03, 0x1b
        /*002e*/ 	.short	0x0080


	//----- nvinfo : EIATTR_NUM_BARRIERS
	.align		4
        /*0030*/ 	.byte	0x02, 0x4c
        /*0032*/ 	.byte	0x01
	.zero		1


	//----- nvinfo : EIATTR_EXTERNS
	.align		4
        /*0034*/ 	.byte	0x04, 0x0f
        /*0036*/ 	.short	(.L_54 - .L_53)


	//   ....[0]....
	.align		4
.L_53:
        /*0038*/ 	.word	index@(vprintf)


	//   ....[1]....
	.align		4
        /*003c*/ 	.word	index@(__assertfail)


	//----- nvinfo : EIATTR_ANNOTATIONS
	.align		4
.L_54:
        /*0040*/ 	.byte	0x04, 0x55
        /*0042*/ 	.short	(.L_56 - .L_55)


	//   ....[0]....
.L_55:
        /*0044*/ 	.word	0x00000001
        /*0048*/ 	.byte	0xb0, 0xc1, 0x00, 0x00, 0x01, 0x00, 0x00, 0x00, 0x70, 0xc4, 0x00, 0x00, 0x01, 0x00, 0x00, 0x00
        /* <DEDUP_REMOVED lines=69> */
        /*04a8*/ 	.byte	0x00, 0xb2, 0x02, 0x00


	//----- nvinfo : EIATTR_MERCURY_ISA_VERSION
	.align		4
.L_56:
        /*04ac*/ 	.byte	0x03, 0x5f
        /*04ae*/ 	.short	0x0101


	//----- nvinfo : EIATTR_INT_WARP_WIDE_INSTR_OFFSETS
	.align		4
        /*04b0*/ 	.byte	0x04, 0x31
        /*04b2*/ 	.short	(.L_58 - .L_57)


	//   ....[0]....
.L_57:
        /*04b4*/ 	.word	0x0002c3b0


	//   ....[1]....
        /*04b8*/ 	.word	0x0002c3d0


	//   ....[2]....
        /*04bc*/ 	.word	0x0002c400


	//----- nvinfo : EIATTR_COOP_GROUP_MASK_REGIDS
	.align		4
.L_58:
        /*04c0*/ 	.byte	0x04, 0x29
        /*04c2*/ 	.short	(.L_60 - .L_59)


	//   ....[0]....
.L_59:
        /*04c4*/ 	.word	0xffffffff


	//   ....[1]....
        /*04c8*/ 	.word	0xffffffff


	//   ....[2]....
        /*04cc*/ 	.word	0xffffffff


	//   ....[3]....
        /*04d0*/ 	.word	0xffffffff


	//   ....[4]....
        /*04d4*/ 	.word	0xffffffff


	//   ....[5]....
        /*04d8*/ 	.word	0xffffffff


	//   ....[6]....
        /*04dc*/ 	.word	0xffffffff


	//   ....[7]....
        /*04e0*/ 	.word	0xffffffff


	//   ....[8]....
        /*04e4*/ 	.word	0xffffffff


	//   ....[9]....
        /*04e8*/ 	.word	0xffffffff


	//   ....[10]....
        /*04ec*/ 	.word	0xffffffff


	//   ....[11]....
        /*04f0*/ 	.word	0xffffffff


	//   ....[12]....
        /*04f4*/ 	.word	0xffffffff


	//   ....[13]....
        /*04f8*/ 	.word	0xffffffff


	//   ....[14]....
        /*04fc*/ 	.word	0xffffffff


	//   ....[15]....
        /*0500*/ 	.word	0xffffffff


	//   ....[16]....
        /*0504*/ 	.word	0xffffffff


	//   ....[17]....
        /*0508*/ 	.word	0xffffffff


	//   ....[18]....
        /*050c*/ 	.word	0xffffffff


	//----- nvinfo : EIATTR_COOP_GROUP_INSTR_OFFSETS
	.align		4
.L_60:
        /*0510*/ 	.byte	0x04, 0x28
        /*0512*/ 	.short	(.L_62 - .L_61)


	//   ....[0]....
.L_61:
        /*0514*/ 	.word	0x00000110


	//   ....[1]....
        /*0518*/ 	.word	0x000008d0


	//   ....[2]....
        /*051c*/ 	.word	0x00000b00


	//   ....[3]....
        /*0520*/ 	.word	0x00000c30


	//   ....[4]....
        /*0524*/ 	.word	0x00000d70


	//   ....[5]....
        /*0528*/ 	.word	0x00001030


	//   ....[6]....
        /*052c*/ 	.word	0x00001220


	//   ....[7]....
        /*0530*/ 	.word	0x00001330


	//   ....[8]....
        /*0534*/ 	.word	0x00001490


	//   ....[9]....
        /*0538*/ 	.word	0x000015f0


	//   ....[10]....
        /*053c*/ 	.word	0x000017f0


	//   ....[11]....
        /*0540*/ 	.word	0x00001a00


	//   ....[12]....
        /*0544*/ 	.word	0x00001a30


	//   ....[13]....
        /*0548*/ 	.word	0x0000de00


	//   ....[14]....
        /*054c*/ 	.word	0x00011050


	//   ....[15]....
        /*0550*/ 	.word	0x0001b790


	//   ....[16]....
        /*0554*/ 	.word	0x0001fe00


	//   ....[17]....
        /*0558*/ 	.word	0x0002c2b0


	//   ....[18]....
        /*055c*/ 	.word	0x0002c4d0


	//----- nvinfo : EIATTR_REG_RECONFIG
	.align		4
.L_62:
        /*0560*/ 	.byte	0x01, 0x54
	.zero		2


	//----- nvinfo : EIATTR_VRC_CTA_INIT_COUNT
	.align		4
        /*0564*/ 	.byte	0x02, 0x4a
        /*0566*/ 	.byte	0x80
	.zero		1


	//----- nvinfo : EIATTR_SYSCALL_OFFSETS
	.align		4
        /*0568*/ 	.byte	0x04, 0x46
        /*056a*/ 	.short	(.L_64 - .L_63)


	//   ....[0]....
.L_63:
        /*056c*/ 	.word	0x00005a60


	//   ....[1]....
        /*0570*/ 	.word	0x00005b20


	//   ....[2]....
        /*0574*/ 	.word	0x00005b90


	//   ....[3]....
        /*0578*/ 	.word	0x00005c00


	//   ....[4]....
        /*057c*/ 	.word	0x00005c70


	//   ....[5]....
        /*0580*/ 	.word	0x00005d10


	//   ....[6]....
        /*0584*/ 	.word	0x00005dd0


	//   ....[7]....
        /*0588*/ 	.word	0x00005e70


	//   ....[8]....
        /*058c*/ 	.word	0x00005f10


	//   ....[9]....
        /*0590*/ 	.word	0x00005fb0


	//   ....[10]....
        /*0594*/ 	.word	0x00006020


	//   ....[11]....
        /*0598*/ 	.word	0x000060c0


	//   ....[12]....
        /*059c*/ 	.word	0x00006160


	//   ....[13]....
        /*05a0*/ 	.word	0x000061d0


	//   ....[14]....
        /*05a4*/ 	.word	0x00006270


	//   ....[15]....
        /*05a8*/ 	.word	0x00006310


	//   ....[16]....
        /*05ac*/ 	.word	0x000063b0


	//   ....[17]....
        /*05b0*/ 	.word	0x00006450


	//   ....[18]....
        /*05b4*/ 	.word	0x000064c0


	//   ....[19]....
        /*05b8*/ 	.word	0x00006560


	//   ....[20]....
        /*05bc*/ 	.word	0x00006600


	//   ....[21]....
        /*05c0*/ 	.word	0x00006670


	//   ....[22]....
        /*05c4*/ 	.word	0x00006710


	//   ....[23]....
        /*05c8*/ 	.word	0x000067b0


	//   ....[24]....
        /*05cc*/ 	.word	0x00006850


	//   ....[25]....
        /*05d0*/ 	.word	0x000068f0


	//   ....[26]....
        /*05d4*/ 	.word	0x00006960


	//   ....[27]....
        /*05d8*/ 	.word	0x00006a00


	//   ....[28]....
        /*05dc*/ 	.word	0x00006aa0


	//   ....[29]....
        /*05e0*/ 	.word	0x00006b10


	//   ....[30]....
        /*05e4*/ 	.word	0x00006bb0


	//   ....[31]....
        /*05e8*/ 	.word	0x00006c50


	//   ....[32]....
        /*05ec*/ 	.word	0x00006cf0


	//   ....[33]....
        /*05f0*/ 	.word	0x00006d90


	//   ....[34]....
        /*05f4*/ 	.word	0x00006e30


	//   ....[35]....
        /*05f8*/ 	.word	0x00006ed0


	//   ....[36]....
        /*05fc*/ 	.word	0x00006f40


	//   ....[37]....
        /*0600*/ 	.word	0x00006fe0


	//   ....[38]....
        /*0604*/ 	.word	0x00007080


	//   ....[39]....
        /*0608*/ 	.word	0x000070f0


	//   ....[40]....
        /*060c*/ 	.word	0x00007190


	//   ....[41]....
        /*0610*/ 	.word	0x00007230


	//   ....[42]....
        /*0614*/ 	.word	0x000072d0


	//   ....[43]....
        /*0618*/ 	.word	0x00007370


	//   ....[44]....
        /*061c*/ 	.word	0x000073e0


	//   ....[45]....
        /*0620*/ 	.word	0x00007480


	//   ....[46]....
        /*0624*/ 	.word	0x00007520


	//   ....[47]....
        /*0628*/ 	.word	0x00007590


	//   ....[48]....
        /*062c*/ 	.word	0x00007630


	//   ....[49]....
        /*0630*/ 	.word	0x000076d0


	//   ....[50]....
        /*0634*/ 	.word	0x00007770


	//   ....[51]....
        /*0638*/ 	.word	0x00007810


	//   ....[52]....
        /*063c*/ 	.word	0x00007880


	//   ....[53]....
        /*0640*/ 	.word	0x00007910


	//   ....[54]....
        /*0644*/ 	.word	0x000079b0


	//   ....[55]....
        /*0648*/ 	.word	0x00007a20


	//   ....[56]....
        /*064c*/ 	.word	0x00007ac0


	//   ....[57]....
        /*0650*/ 	.word	0x00007b60


	//   ....[58]....
        /*0654*/ 	.word	0x00007c00


	//   ....[59]....
        /*0658*/ 	.word	0x00007ca0


	//   ....[60]....
        /*065c*/ 	.word	0x0000df40


	//   ....[61]....
        /*0660*/ 	.word	0x0000e0a0


	//   ....[62]....
        /*0664*/ 	.word	0x0000e280


	//   ....[63]....
        /*0668*/ 	.word	0x0000e3e0


	//   ....[64]....
        /*066c*/ 	.word	0x0000e5c0


	//   ....[65]....
        /*0670*/ 	.word	0x0000e720


	//   ....[66]....
        /*0674*/ 	.word	0x0000e900


	//   ....[67]....
        /*0678*/ 	.word	0x0000ea60


	//   ....[68]....
        /*067c*/ 	.word	0x0000ec40


	//   ....[69]....
        /*0680*/ 	.word	0x0000eda0


	//   ....[70]....
        /*0684*/ 	.word	0x0000ef80


	//   ....[71]....
        /*0688*/ 	.word	0x0000f0e0


	//   ....[72]....
        /*068c*/ 	.word	0x0000f2c0


	//   ....[73]....
        /*0690*/ 	.word	0x0000f420


	//   ....[74]....
        /*0694*/ 	.word	0x0000f600


	//   ....[75]....
        /*0698*/ 	.word	0x0000f750


	//   ....[76]....
        /*069c*/ 	.word	0x0000f910


	//   ....[77]....
        /*06a0*/ 	.word	0x0000fa60


	//   ....[78]....
        /*06a4*/ 	.word	0x0000fb90


	//   ....[79]....
        /*06a8*/ 	.word	0x0000fce0


	//   ....[80]....
        /*06ac*/ 	.word	0x0000fe10


	//   ....[81]....
        /*06b0*/ 	.word	0x0000ff60


	//   ....[82]....
        /*06b4*/ 	.word	0x00010090


	//   ....[83]....
        /*06b8*/ 	.word	0x000101e0


	//   ....[84]....
        /*06bc*/ 	.word	0x00010310


	//   ....[85]....
        /*06c0*/ 	.word	0x00010460


	//   ....[86]....
        /*06c4*/ 	.word	0x00010590


	//   ....[87]....
        /*06c8*/ 	.word	0x000106f0


	//   ....[88]....
        /*06cc*/ 	.word	0x00010820


	//   ....[89]....
        /*06d0*/ 	.word	0x00010980


	//   ....[90]....
        /*06d4*/ 	.word	0x00010ab0


	//   ....[91]....
        /*06d8*/ 	.word	0x00010c00


	//   ....[92]....
        /*06dc*/ 	.word	0x00010ed0


	//   ....[93]....
        /*06e0*/ 	.word	0x00011180


	//   ....[94]....
        /*06e4*/ 	.word	0x000112d0


	//   ....[95]....
        /*06e8*/ 	.word	0x000114b0


	//   ....[96]....
        /*06ec*/ 	.word	0x00011600


	//   ....[97]....
        /*06f0*/ 	.word	0x000117e0


	//   ....[98]....
        /*06f4*/ 	.word	0x00011930


	//   ....[99]....
        /*06f8*/ 	.word	0x00011b10


	//   ....[100]....
        /*06fc*/ 	.word	0x00011c60


	//   ....[101]....
        /*0700*/ 	.word	0x00011e40


	//   ....[102]....
        /*0704*/ 	.word	0x00011f90


	//   ....[103]....
        /*0708*/ 	.word	0x00012170


	//   ....[104]....
        /*070c*/ 	.word	0x000122d0


	//   ....[105]....
        /*0710*/ 	.word	0x000124b0


	//   ....[106]....
        /*0714*/ 	.word	0x00012610


	//   ....[107]....
        /*0718*/ 	.word	0x000127f0


	//   ....[108]....
        /*071c*/ 	.word	0x00012950


	//   ....[109]....
        /*0720*/ 	.word	0x00012b10


	//   ....[110]....
        /*0724*/ 	.word	0x00012c70


	//   ....[111]....
        /*0728*/ 	.word	0x00012da0


	//   ....[112]....
        /*072c*/ 	.word	0x00012f00


	//   ....[113]....
        /*0730*/ 	.word	0x00013030


	//   ....[114]....
        /*0734*/ 	.word	0x00013190


	//   ....[115]....
        /*0738*/ 	.word	0x000132c0


	//   ....[116]....
        /*073c*/ 	.word	0x00013420


	//   ....[117]....
        /*0740*/ 	.word	0x00013550


	//   ....[118]....
        /*0744*/ 	.word	0x000136b0


	//   ....[119]....
        /*0748*/ 	.word	0x000137e0


	//   ....[120]....
        /*074c*/ 	.word	0x00013940


	//   ....[121]....
        /*0750*/ 	.word	0x00013a70


	//   ....[122]....
        /*0754*/ 	.word	0x00013bd0


	//   ....[123]....
        /*0758*/ 	.word	0x00013d00


	//   ....[124]....
        /*075c*/ 	.word	0x00013e50


	//   ....[125]....
        /*0760*/ 	.word	0x00014480


	//   ....[126]....
        /*0764*/ 	.word	0x000147c0


	//   ....[127]....
        /*0768*/ 	.word	0x00014ad0


	//   ....[128]....
        /*076c*/ 	.word	0x00014de0


	//   ....[129]....
        /*0770*/ 	.word	0x000150f0


	//   ....[130]....
        /*0774*/ 	.word	0x00015400


	//   ....[131]....
        /*0778*/ 	.word	0x00015710


	//   ....[132]....
        /*077c*/ 	.word	0x00015a20


	//   ....[133]....
        /*0780*/ 	.word	0x00015d30


	//   ....[134]....
        /*0784*/ 	.word	0x00016040


	//   ....[135]....
        /*0788*/ 	.word	0x00016350


	//   ....[136]....
        /*078c*/ 	.word	0x00016660


	//   ....[137]....
        /*0790*/ 	.word	0x00016970


	//   ....[138]....
        /*0794*/ 	.word	0x00016c80


	//   ....[139]....
        /*0798*/ 	.word	0x00016f90


	//   ....[140]....
        /*079c*/ 	.word	0x000172a0


	//   ....[141]....
        /*07a0*/ 	.word	0x00017ba0


	//   ....[142]....
        /*07a4*/ 	.word	0x00017f00


	//   ....[143]....
        /*07a8*/ 	.word	0x000181f0


	//   ....[144]....
        /*07ac*/ 	.word	0x000184e0


	//   ....[145]....
        /*07b0*/ 	.word	0x000187d0


	//   ....[146]....
        /*07b4*/ 	.word	0x00018ac0


	//   ....[147]....
        /*07b8*/ 	.word	0x00018db0


	//   ....[148]....
        /*07bc*/ 	.word	0x000190a0


	//   ....[149]....
        /*07c0*/ 	.word	0x00019390


	//   ....[150]....
        /*07c4*/ 	.word	0x000196a0


	//   ....[151]....
        /*07c8*/ 	.word	0x000199b0


	//   ....[152]....
        /*07cc*/ 	.word	0x00019cc0


	//   ....[153]....
        /*07d0*/ 	.word	0x00019fd0


	//   ....[154]....
        /*07d4*/ 	.word	0x0001a2e0


	//   ....[155]....
        /*07d8*/ 	.word	0x0001a5f0


	//   ....[156]....
        /*07dc*/ 	.word	0x0001a900


	//   ....[157]....
        /*07e0*/ 	.word	0x0001ac10


	//   ....[158]....
        /*07e4*/ 	.word	0x0001b9d0


	//   ....[159]....
        /*07e8*/ 	.word	0x0001bb40


	//   ....[160]....
        /*07ec*/ 	.word	0x0001bcb0


	//   ....[161]....
        /*07f0*/ 	.word	0x0001be20


	//   ....[162]....
        /*07f4*/ 	.word	0x0001c3b0


	//   ....[163]....
        /*07f8*/ 	.word	0x0001eee0


	//   ....[164]....
        /*07fc*/ 	.word	0x0001f1e0


	//   ....[165]....
        /*0800*/ 	.word	0x0001fc10


	//   ....[166]....
        /*0804*/ 	.word	0x00020040


	//   ....[167]....
        /*0808*/ 	.word	0x000201b0


	//   ....[168]....
        /*080c*/ 	.word	0x00020320


	//   ....[169]....
        /*0810*/ 	.word	0x00020490


	//   ....[170]....
        /*0814*/ 	.word	0x00023260


	//   ....[171]....
        /*0818*/ 	.word	0x00025db0


	//   ....[172]....
        /*081c*/ 	.word	0x000260c0


	//   ....[173]....
        /*0820*/ 	.word	0x00026aa0


	//----- nvinfo : EIATTR_MBARRIER_INSTR_OFFSETS
	.align		4
.L_64:
        /*0824*/ 	.byte	0x04, 0x39
        /*0826*/ 	.short	(.L_66 - .L_65)


	//   ....[0]....
.L_65:
        /*0828*/ 	.word	0x000009b0
        /*082c*/ 	.word	0x000000ff
        /*0830*/ 	.word	0x00050000
        /*0834*/ 	.short	0x0100
        /*0836*/ 	.byte	0x04
	.zero		1


	//   ....[1]....
        /*0838*/ 	.word	0x000009c0
        /*083c*/ 	.word	0x000000ff
        /*0840*/ 	.word	0x00050010
        /*0844*/ 	.short	0x0100
        /*0846*/ 	.byte	0x04
	.zero		1


	//   ....[2]....
        /*0848*/ 	.word	0x000009d0
        /*084c*/ 	.word	0x000000ff
        /*0850*/ 	.word	0x00050008
        /*0854*/ 	.short	0x0100
        /*0856*/ 	.byte	0x04
	.zero		1


	//   ....[3]....
        /*0858*/ 	.word	0x000009e0
        /*085c*/ 	.word	0x000000ff
        /*0860*/ 	.word	0x00050018
        /*0864*/ 	.short	0x0100
        /*0866*/ 	.byte	0x04
	.zero		1


	//   ....[4]....
        /*0868*/ 	.word	0x00000bc0
        /*086c*/ 	.word	0x000000ff
        /*0870*/ 	.word	0x00050020
        /*0874*/ 	.short	0x0100
        /*0876*/ 	.byte	0x04
	.zero		1


	//   ....[5]....
        /*0878*/ 	.word	0x00000bd0
        /*087c*/ 	.word	0x000000ff
        /*0880*/ 	.word	0x00050038
        /*0884*/ 	.short	0x0100
        /*0886*/ 	.byte	0x04
	.zero		1


	//   ....[6]....
        /*0888*/ 	.word	0x00000be0
        /*088c*/ 	.word	0x000000ff
        /*0890*/ 	.word	0x00050028
        /*0894*/ 	.short	0x0100
        /*0896*/ 	.byte	0x04
	.zero		1


	//   ....[7]....
        /*0898*/ 	.word	0x00000bf0
        /*089c*/ 	.word	0x000000ff
        /*08a0*/ 	.word	0x00050040
        /*08a4*/ 	.short	0x0100
        /*08a6*/ 	.byte	0x04
	.zero		1


	//   ....[8]....
        /*08a8*/ 	.word	0x00000c00
        /*08ac*/ 	.word	0x000000ff
        /*08b0*/ 	.word	0x00050030
        /*08b4*/ 	.short	0x0100
        /*08b6*/ 	.byte	0x04
	.zero		1


	//   ....[9]....
        /*08b8*/ 	.word	0x00000c10
        /*08bc*/ 	.word	0x000000ff
        /*08c0*/ 	.word	0x00050048
        /*08c4*/ 	.short	0x0100
        /*08c6*/ 	.byte	0x04
	.zero		1


	//   ....[10]....
        /*08c8*/ 	.word	0x00000d40
        /*08cc*/ 	.word	0x000000ff
        /*08d0*/ 	.word	0x00050050
        /*08d4*/ 	.short	0x0100
        /*08d6*/ 	.byte	0x04
	.zero		1


	//   ....[11]....
        /*08d8*/ 	.word	0x00000d50
        /*08dc*/ 	.word	0x000000ff
        /*08e0*/ 	.word	0x00050058
        /*08e4*/ 	.short	0x0100
        /*08e6*/ 	.byte	0x04
	.zero		1


	//   ....[12]....
        /*08e8*/ 	.word	0x00000f00
        /*08ec*/ 	.word	0x000000ff
        /*08f0*/ 	.word	0x00050060
        /*08f4*/ 	.short	0x0100
        /*08f6*/ 	.byte	0x04
	.zero		1


	//   ....[13]....
        /*08f8*/ 	.word	0x00000f10
        /*08fc*/ 	.word	0x000000ff
        /*0900*/ 	.word	0x00050068
        /*0904*/ 	.short	0x0100
        /*0906*/ 	.byte	0x04
	.zero		1


	//   ....[14]....
        /*0908*/ 	.word	0x000010f0
        /*090c*/ 	.word	0x000000ff
        /*0910*/ 	.word	0x00050070
        /*0914*/ 	.short	0x0100
        /*0916*/ 	.byte	0x04
	.zero		1


	//   ....[15]....
        /*0918*/ 	.word	0x00001100
        /*091c*/ 	.word	0x000000ff
        /*0920*/ 	.word	0x00050078
        /*0924*/ 	.short	0x0100
        /*0926*/ 	.byte	0x04
	.zero		1


	//   ....[16]....
        /*0928*/ 	.word	0x00001300
        /*092c*/ 	.word	0x000000ff
        /*0930*/ 	.word	0x00050080
        /*0934*/ 	.short	0x0100
        /*0936*/ 	.byte	0x04
	.zero		1


	//   ....[17]....
        /*0938*/ 	.word	0x00001310
        /*093c*/ 	.word	0x000000ff
        /*0940*/ 	.word	0x00050088
        /*0944*/ 	.short	0x0100
        /*0946*/ 	.byte	0x04
	.zero		1


	//   ....[18]....
        /*0948*/ 	.word	0x00001440
        /*094c*/ 	.word	0x000000ff
        /*0950*/ 	.word	0x00050090
        /*0954*/ 	.short	0x0100
        /*0956*/ 	.byte	0x04
	.zero		1


	//   ....[19]....
        /*0958*/ 	.word	0x00001450
        /*095c*/ 	.word	0x000000ff
        /*0960*/ 	.word	0x000500a0
        /*0964*/ 	.short	0x0100
        /*0966*/ 	.byte	0x04
	.zero		1


	//   ....[20]....
        /*0968*/ 	.word	0x00001460
        /*096c*/ 	.word	0x000000ff
        /*0970*/ 	.word	0x00050098
        /*0974*/ 	.short	0x0100
        /*0976*/ 	.byte	0x04
	.zero		1


	//   ....[21]....
        /*0978*/ 	.word	0x00001470
        /*097c*/ 	.word	0x000000ff
        /*0980*/ 	.word	0x000500a8
        /*0984*/ 	.short	0x0100
        /*0986*/ 	.byte	0x04
	.zero		1


	//   ....[22]....
        /*0988*/ 	.word	0x000015a0
        /*098c*/ 	.word	0x000000ff
        /*0990*/ 	.word	0x000500b0
        /*0994*/ 	.short	0x0100
        /*0996*/ 	.byte	0x04
	.zero		1


	//   ....[23]....
        /*0998*/ 	.word	0x000015b0
        /*099c*/ 	.word	0x000000ff
        /*09a0*/ 	.word	0x000500c0
        /*09a4*/ 	.short	0x0100
        /*09a6*/ 	.byte	0x04
	.zero		1


	//   ....[24]....
        /*09a8*/ 	.word	0x000015c0
        /*09ac*/ 	.word	0x000000ff
        /*09b0*/ 	.word	0x000500b8
        /*09b4*/ 	.short	0x0100
        /*09b6*/ 	.byte	0x04
	.zero		1


	//   ....[25]....
        /*09b8*/ 	.word	0x000015d0
        /*09bc*/ 	.word	0x000000ff
        /*09c0*/ 	.word	0x000500c8
        /*09c4*/ 	.short	0x0100
        /*09c6*/ 	.byte	0x04
	.zero		1


	//   ....[26]....
        /*09c8*/ 	.word	0x000016c0
        /*09cc*/ 	.word	0x000000ff
        /*09d0*/ 	.word	0x000500d0
        /*09d4*/ 	.short	0x0100
        /*09d6*/ 	.byte	0x04
	.zero		1


	//   ....[27]....
        /*09d8*/ 	.word	0x000016d0
        /*09dc*/ 	.word	0x000000ff
        /*09e0*/ 	.word	0x000500d8
        /*09e4*/ 	.short	0x0100
        /*09e6*/ 	.byte	0x04
	.zero		1


	//   ....[28]....
        /*09e8*/ 	.word	0x00001bc0
        /*09ec*/ 	.word	0x000000ff
        /*09f0*/ 	.word	0x00050000
        /*09f4*/ 	.short	0x010a
        /*09f6*/ 	.byte	0x18
	.zero		1


	//   ....[29]....
        /*09f8*/ 	.word	0x00001c00
        /*09fc*/ 	.word	0x000000ff
        /*0a00*/ 	.word	0x00050020
        /*0a04*/ 	.short	0x010a
        /*0a06*/ 	.byte	0x18
	.zero		1


	//   ....[30]....
        /*0a08*/ 	.word	0x00001cc0
        /*0a0c*/ 	.word	0x000000ff
        /*0a10*/ 	.word	0x00050058
        /*0a14*/ 	.short	0x010a
        /*0a16*/ 	.byte	0x18
	.zero		1


	//   ....[31]....
        /*0a18*/ 	.word	0x00002420
        /*0a1c*/ 	.word	0x000000ff
        /*0a20*/ 	.word	0x00050008
        /*0a24*/ 	.short	0x010a
        /*0a26*/ 	.byte	0x18
	.zero		1


	//   ....[32]....
        /*0a28*/ 	.word	0x000024a0
        /*0a2c*/ 	.word	0x000000ff
        /*0a30*/ 	.word	0x00050068
        /*0a34*/ 	.short	0x010a
        /*0a36*/ 	.byte	0x18
	.zero		1


	//   ....[33]....
        /*0a38*/ 	.word	0x00002be0
        /*0a3c*/ 	.word	0x000000ff
        /*0a40*/ 	.word	0x00050028
        /*0a44*/ 	.short	0x010a
        /*0a46*/ 	.byte	0x18
	.zero		1


	//   ....[34]....
        /*0a48*/ 	.word	0x00002c20
        /*0a4c*/ 	.word	0x000000ff
        /*0a50*/ 	.word	0x000500a0
        /*0a54*/ 	.short	0x010a
        /*0a56*/ 	.byte	0x18
	.zero		1


	//   ....[35]....
        /*0a58*/ 	.word	0x00002c60
        /*0a5c*/ 	.word	0x000000ff
        /*0a60*/ 	.word	0x00050058
        /*0a64*/ 	.short	0x010a
        /*0a66*/ 	.byte	0x18
	.zero		1


	//   ....[36]....
        /*0a68*/ 	.word	0x000032a0
        /*0a6c*/ 	.word	0x000000ff
        /*0a70*/ 	.word	0x00050020
        /*0a74*/ 	.short	0x010a
        /*0a76*/ 	.byte	0x05
	.zero		1


	//   ....[37]....
        /*0a78*/ 	.word	0x00003b70
        /*0a7c*/ 	.word	0x000000ff
        /*0a80*/ 	.word	0x000500a8
        /*0a84*/ 	.short	0x010a
        /*0a86*/ 	.byte	0x26
	.zero		1


	//   ....[38]....
        /*0a88*/ 	.word	0x00003bf0
        /*0a8c*/ 	.word	0x000000ff
        /*0a90*/ 	.word	0x00050068
        /*0a94*/ 	.short	0x010a
        /*0a96*/ 	.byte	0x26
	.zero		1


	//   ....[39]....
        /*0a98*/ 	.word	0x000049a0
        /*0a9c*/ 	.word	0x000000ff
        /*0aa0*/ 	.word	0x00050020
        /*0aa4*/ 	.short	0x010a
        /*0aa6*/ 	.byte	0x04
	.zero		1


	//   ....[40]....
        /*0aa8*/ 	.word	0x000049f0
        /*0aac*/ 	.word	0x000000ff
        /*0ab0*/ 	.word	0x000500a0
        /*0ab4*/ 	.short	0x010a
        /*0ab6*/ 	.byte	0x26
	.zero		1


	//   ....[41]....
        /*0ab8*/ 	.word	0x00004a60
        /*0abc*/ 	.word	0x000000ff
        /*0ac0*/ 	.word	0x00050058
        /*0ac4*/ 	.short	0x010a
        /*0ac6*/ 	.byte	0x26
	.zero		1


	//   ....[42]....
        /*0ac8*/ 	.word	0x00005160
        /*0acc*/ 	.word	0x000000ff
        /*0ad0*/ 	.word	0x000500a8
        /*0ad4*/ 	.short	0x010a
        /*0ad6*/ 	.byte	0x15
	.zero		1


	//   ....[43]....
        /*0ad8*/ 	.word	0x000051d0
        /*0adc*/ 	.word	0x000000ff
        /*0ae0*/ 	.word	0x00050068
        /*0ae4*/ 	.short	0x010a
        /*0ae6*/ 	.byte	0x15
	.zero		1


	//   ....[44]....
        /*0ae8*/ 	.word	0x000058c0
        /*0aec*/ 	.word	0x00000011
        /*0af0*/ 	.word	0x000500c0
        /*0af4*/ 	.short	0x010a
        /*0af6*/ 	.byte	0xff
	.zero		1


	//   ....[45]....
        /*0af8*/ 	.word	0x0000a7f0
        /*0afc*/ 	.word	0x00000011
        /*0b00*/ 	.word	0x000500b0
        /*0b04*/ 	.short	0x0101
        /*0b06*/ 	.byte	0xff
	.zero		1


	//   ....[46]....
        /*0b08*/ 	.word	0x0000d450
        /*0b0c*/ 	.word	0x00000011
        /*0b10*/ 	.word	0x000500c8
        /*0b14*/ 	.short	0x010a
        /*0b16*/ 	.byte	0xff
	.zero		1


	//   ....[47]....
        /*0b18*/ 	.word	0x0000d760
        /*0b1c*/ 	.word	0x00000011
        /*0b20*/ 	.word	0x000500b8
        /*0b24*/ 	.short	0x0101
        /*0b26*/ 	.byte	0xff
	.zero		1


	//   ....[48]....
        /*0b28*/ 	.word	0x0000d8a0
        /*0b2c*/ 	.word	0x000000ff
        /*0b30*/ 	.word	0x00050070
        /*0b34*/ 	.short	0x010a
        /*0b36*/ 	.byte	0x24
	.zero		1


	//   ....[49]....
        /*0b38*/ 	.word	0x0000d920
        /*0b3c*/ 	.word	0x000000ff
        /*0b40*/ 	.word	0x00000000
        /*0b44*/ 	.short	0x0101
        /*0b46*/ 	.byte	0x05
	.zero		1


	//   ....[50]....
        /*0b48*/ 	.word	0x0000d950
        /*0b4c*/ 	.word	0x000000ff
        /*0b50*/ 	.word	0x00050080
        /*0b54*/ 	.short	0x010a
        /*0b56*/ 	.byte	0x24
	.zero		1


	//   ....[51]....
        /*0b58*/ 	.word	0x0000dc80
        /*0b5c*/ 	.word	0x000000ff
        /*0b60*/ 	.word	0x00050070
        /*0b64*/ 	.short	0x010a
        /*0b66*/ 	.byte	0x24
	.zero		1


	//   ....[52]....
        /*0b68*/ 	.word	0x0000dde0
        /*0b6c*/ 	.word	0x000000ff
        /*0b70*/ 	.word	0x00050090
        /*0b74*/ 	.short	0x010a
        /*0b76*/ 	.byte	0x24
	.zero		1


	//   ....[53]....
        /*0b78*/ 	.word	0x00010cb0
        /*0b7c*/ 	.word	0x000000ff
        /*0b80*/ 	.word	0x00000000
        /*0b84*/ 	.short	0x0101
        /*0b86*/ 	.byte	0x04
	.zero		1


	//   ....[54]....
        /*0b88*/ 	.word	0x00010d30
        /*0b8c*/ 	.word	0x000000ff
        /*0b90*/ 	.word	0x00000000
        /*0b94*/ 	.short	0x0101
        /*0b96*/ 	.byte	0x04
	.zero		1


	//   ....[55]....
        /*0b98*/ 	.word	0x00010da0
        /*0b9c*/ 	.word	0x000000ff
        /*0ba0*/ 	.word	0x00050080
        /*0ba4*/ 	.short	0x010a
        /*0ba6*/ 	.byte	0x24
	.zero		1


	//   ....[56]....
        /*0ba8*/ 	.word	0x00011030
        /*0bac*/ 	.word	0x000000ff
        /*0bb0*/ 	.word	0x00050098
        /*0bb4*/ 	.short	0x010a
        /*0bb6*/ 	.byte	0x24
	.zero		1


	//   ....[57]....
        /*0bb8*/ 	.word	0x00013ee0
        /*0bbc*/ 	.word	0x000000ff
        /*0bc0*/ 	.word	0x00000000
        /*0bc4*/ 	.short	0x0101
        /*0bc6*/ 	.byte	0x05
	.zero		1


	//   ....[58]....
        /*0bc8*/ 	.word	0x00013f80
        /*0bcc*/ 	.word	0x000000ff
        /*0bd0*/ 	.word	0x00000000
        /*0bd4*/ 	.short	0x0101
        /*0bd6*/ 	.byte	0x04
	.zero		1


	//   ....[59]....
        /*0bd8*/ 	.word	0x00014030
        /*0bdc*/ 	.word	0x00000000
        /*0be0*/ 	.word	0x00000000
        /*0be4*/ 	.short	0x0101
        /*0be6*/ 	.byte	0xff
	.zero		1


	//   ....[60]....
        /*0be8*/ 	.word	0x00014080
        /*0bec*/ 	.word	0x00000017
        /*0bf0*/ 	.word	0x00050070
        /*0bf4*/ 	.short	0x010a
        /*0bf6*/ 	.byte	0xff
	.zero		1


	//   ....[61]....
        /*0bf8*/ 	.word	0x000140f0
        /*0bfc*/ 	.word	0x000000ff
        /*0c00*/ 	.word	0x00000000
        /*0c04*/ 	.short	0x0101
        /*0c06*/ 	.byte	0x05
	.zero		1


	//   ....[62]....
        /*0c08*/ 	.word	0x00014150
        /*0c0c*/ 	.word	0x00000017
        /*0c10*/ 	.word	0x00050090
        /*0c14*/ 	.short	0x010a
        /*0c16*/ 	.byte	0xff
	.zero		1


	//   ....[63]....
        /*0c18*/ 	.word	0x000141d0
        /*0c1c*/ 	.word	0x00000017
        /*0c20*/ 	.word	0x000500c0
        /*0c24*/ 	.short	0x010a
        /*0c26*/ 	.byte	0xff
	.zero		1


	//   ....[64]....
        /*0c28*/ 	.word	0x000179c0
        /*0c2c*/ 	.word	0x00000000
        /*0c30*/ 	.word	0x00000000
        /*0c34*/ 	.short	0x0101
        /*0c36*/ 	.byte	0xff
	.zero		1


	//   ....[65]....
        /*0c38*/ 	.word	0x000179f0
        /*0c3c*/ 	.word	0x00000017
        /*0c40*/ 	.word	0x000500b0
        /*0c44*/ 	.short	0x0101
        /*0c46*/ 	.byte	0xff
	.zero		1


	//   ....[66]....
        /*0c48*/ 	.word	0x00017a70
        /*0c4c*/ 	.word	0x00000017
        /*0c50*/ 	.word	0x00050080
        /*0c54*/ 	.short	0x010a
        /*0c56*/ 	.byte	0xff
	.zero		1


	//   ....[67]....
        /*0c58*/ 	.word	0x00017c30
        /*0c5c*/ 	.word	0x00000025
        /*0c60*/ 	.word	0x00000000
        /*0c64*/ 	.short	0x0101
        /*0c66*/ 	.byte	0xff
	.zero		1


	//   ....[68]....
        /*0c68*/ 	.word	0x00017c80
        /*0c6c*/ 	.word	0x00000017
        /*0c70*/ 	.word	0x00050098
        /*0c74*/ 	.short	0x010a
        /*0c76*/ 	.byte	0xff
	.zero		1


	//   ....[69]....
        /*0c78*/ 	.word	0x00017d00
        /*0c7c*/ 	.word	0x00000017
        /*0c80*/ 	.word	0x000500c8
        /*0c84*/ 	.short	0x010a
        /*0c86*/ 	.byte	0xff
	.zero		1


	//   ....[70]....
        /*0c88*/ 	.word	0x0001b310
        /*0c8c*/ 	.word	0x00000003
        /*0c90*/ 	.word	0x00000000
        /*0c94*/ 	.short	0x0101
        /*0c96*/ 	.byte	0xff
	.zero		1


	//   ....[71]....
        /*0c98*/ 	.word	0x0001b340
        /*0c9c*/ 	.word	0x00000017
        /*0ca0*/ 	.word	0x000500b8
        /*0ca4*/ 	.short	0x0101
        /*0ca6*/ 	.byte	0xff
	.zero		1


	//   ....[72]....
        /*0ca8*/ 	.word	0x0001b5c0
        /*0cac*/ 	.word	0x000000ff
        /*0cb0*/ 	.word	0x00000000
        /*0cb4*/ 	.short	0x010a
        /*0cb6*/ 	.byte	0x04
	.zero		1


	//   ....[73]....
        /*0cb8*/ 	.word	0x0001b8b0
        /*0cbc*/ 	.word	0x000000ff
        /*0cc0*/ 	.word	0x00000000
        /*0cc4*/ 	.short	0x010a
        /*0cc6*/ 	.byte	0x04
	.zero		1


	//   ....[74]....
        /*0cc8*/ 	.word	0x0001c4b0
        /*0ccc*/ 	.word	0x000000ff
        /*0cd0*/ 	.word	0x00000000
        /*0cd4*/ 	.short	0x0101
        /*0cd6*/ 	.byte	0x04
	.zero		1


	//   ....[75]....
        /*0cd8*/ 	.word	0x0001c520
        /*0cdc*/ 	.word	0x00000004
        /*0ce0*/ 	.word	0x000500d0
        /*0ce4*/ 	.short	0x010a
        /*0ce6*/ 	.byte	0x35
	.zero		1


	//   ....[76]....
        /*0ce8*/ 	.word	0x0001d840
        /*0cec*/ 	.word	0x00000000
        /*0cf0*/ 	.word	0x000500d0
        /*0cf4*/ 	.short	0x0101
        /*0cf6*/ 	.byte	0x26
	.zero		1


	//   ....[77]....
        /*0cf8*/ 	.word	0x0001f300
        /*0cfc*/ 	.word	0x000000ff
        /*0d00*/ 	.word	0x00000000
        /*0d04*/ 	.short	0x0101
        /*0d06*/ 	.byte	0x04
	.zero		1


	//   ....[78]....
        /*0d08*/ 	.word	0x0001f480
        /*0d0c*/ 	.word	0x000000ff
        /*0d10*/ 	.word	0x00000000
        /*0d14*/ 	.short	0x010a
        /*0d16*/ 	.byte	0x04
	.zero		1


	//   ....[79]....
        /*0d18*/ 	.word	0x0001faf0
        /*0d1c*/ 	.word	0x000000ff
        /*0d20*/ 	.word	0x00000000
        /*0d24*/ 	.short	0x010a
        /*0d26*/ 	.byte	0x04
	.zero		1


	//   ....[80]....
        /*0d28*/ 	.word	0x0001ff10
        /*0d2c*/ 	.word	0x000000ff
        /*0d30*/ 	.word	0x00000000
        /*0d34*/ 	.short	0x010a
        /*0d36*/ 	.byte	0x04
	.zero		1


	//   ....[81]....
        /*0d38*/ 	.word	0x00023370
        /*0d3c*/ 	.word	0x000000ff
        /*0d40*/ 	.word	0x00000000
        /*0d44*/ 	.short	0x0101
        /*0d46*/ 	.byte	0x04
	.zero		1


	//   ....[82]....
        /*0d48*/ 	.word	0x000233e0
        /*0d4c*/ 	.word	0x00000004
        /*0d50*/ 	.word	0x000500d0
        /*0d54*/ 	.short	0x010a
        /*0d56*/ 	.byte	0x35
	.zero		1


	//   ....[83]....
        /*0d58*/ 	.word	0x00025a60
        /*0d5c*/ 	.word	0x00000000
        /*0d60*/ 	.word	0x000500d0
        /*0d64*/ 	.short	0x0101
        /*0d66*/ 	.byte	0x32
	.zero		1


	//   ....[84]....
        /*0d68*/ 	.word	0x000261e0
        /*0d6c*/ 	.word	0x000000ff
        /*0d70*/ 	.word	0x00000000
        /*0d74*/ 	.short	0x0101
        /*0d76*/ 	.byte	0x04
	.zero		1


	//   ....[85]....
        /*0d78*/ 	.word	0x00026340
        /*0d7c*/ 	.word	0x000000ff
        /*0d80*/ 	.word	0x00000000
        /*0d84*/ 	.short	0x010a
        /*0d86*/ 	.byte	0x04
	.zero		1


	//   ....[86]....
        /*0d88*/ 	.word	0x00026980
        /*0d8c*/ 	.word	0x000000ff
        /*0d90*/ 	.word	0x00000000
        /*0d94*/ 	.short	0x010a
        /*0d96*/ 	.byte	0x04
	.zero		1


	//   ....[87]....
        /*0d98*/ 	.word	0x00026c40
        /*0d9c*/ 	.word	0x000000ff
        /*0da0*/ 	.word	0x00000000
        /*0da4*/ 	.short	0x0101
        /*0da6*/ 	.byte	0x04
	.zero		1


	//   ....[88]....
        /*0da8*/ 	.word	0x00026ce0
        /*0dac*/ 	.word	0x000000ff
        /*0db0*/ 	.word	0x00000000
        /*0db4*/ 	.short	0x010a
        /*0db6*/ 	.byte	0x04
	.zero		1


	//   ....[89]....
        /*0db8*/ 	.word	0x00026da0
        /*0dbc*/ 	.word	0x000000ff
        /*0dc0*/ 	.word	0x00000000
        /*0dc4*/ 	.short	0x0101
        /*0dc6*/ 	.byte	0x04
	.zero		1


	//   ....[90]....
        /*0dc8*/ 	.word	0x00027190
        /*0dcc*/ 	.word	0x000000ff
        /*0dd0*/ 	.word	0x00050010
        /*0dd4*/ 	.short	0x010a
        /*0dd6*/ 	.byte	0x08
	.zero		1


	//   ....[91]....
        /*0dd8*/ 	.word	0x000274b0
        /*0ddc*/ 	.word	0x000000ff
        /*0de0*/ 	.word	0x00050038
        /*0de4*/ 	.short	0x010a
        /*0de6*/ 	.byte	0x08
	.zero		1


	//   ....[92]....
        /*0de8*/ 	.word	0x000277b0
        /*0dec*/ 	.word	0x000000ff
        /*0df0*/ 	.word	0x00050018
        /*0df4*/ 	.short	0x010a
        /*0df6*/ 	.byte	0x08
	.zero		1


	//   ....[93]....
        /*0df8*/ 	.word	0x00027af0
        /*0dfc*/ 	.word	0x000000ff
        /*0e00*/ 	.word	0x00050040
        /*0e04*/ 	.short	0x010a
        /*0e06*/ 	.byte	0x08
	.zero		1


	//   ....[94]....
        /*0e08*/ 	.word	0x00027f00
        /*0e0c*/ 	.word	0x000000ff
        /*0e10*/ 	.word	0x00050038
        /*0e14*/ 	.short	0x010a
        /*0e16*/ 	.byte	0x31
	.zero		1


	//   ....[95]....
        /*0e18*/ 	.word	0x00028230
        /*0e1c*/ 	.word	0x000000ff
        /*0e20*/ 	.word	0x00050038
        /*0e24*/ 	.short	0x010a
        /*0e26*/ 	.byte	0x31
	.zero		1


	//   ....[96]....
        /*0e28*/ 	.word	0x00028560
        /*0e2c*/ 	.word	0x000000ff
        /*0e30*/ 	.word	0x00050038
        /*0e34*/ 	.short	0x010a
        /*0e36*/ 	.byte	0x29
	.zero		1


	//   ....[97]....
        /*0e38*/ 	.word	0x000288a0
        /*0e3c*/ 	.word	0x000000ff
        /*0e40*/ 	.word	0x00050038
        /*0e44*/ 	.short	0x010a
        /*0e46*/ 	.byte	0x29
	.zero		1


	//   ....[98]....
        /*0e48*/ 	.word	0x00028c60
        /*0e4c*/ 	.word	0x000000ff
        /*0e50*/ 	.word	0x00050038
        /*0e54*/ 	.short	0x010a
        /*0e56*/ 	.byte	0x29
	.zero		1


	//   ....[99]....
        /*0e58*/ 	.word	0x00028fa0
        /*0e5c*/ 	.word	0x000000ff
        /*0e60*/ 	.word	0x00050038
        /*0e64*/ 	.short	0x010a
        /*0e66*/ 	.byte	0x21
	.zero		1


	//   ....[100]....
        /*0e68*/ 	.word	0x000294f0
        /*0e6c*/ 	.word	0x000000ff
        /*0e70*/ 	.word	0x000500b0
        /*0e74*/ 	.short	0x010a
        /*0e76*/ 	.byte	0x28
	.zero		1


	//   ....[101]....
        /*0e78*/ 	.word	0x0002a7d0
        /*0e7c*/ 	.word	0x000000ff
        /*0e80*/ 	.word	0x000500b8
        /*0e84*/ 	.short	0x010a
        /*0e86*/ 	.byte	0x28
	.zero		1


	//   ....[102]....
        /*0e88*/ 	.word	0x0002c1f0
        /*0e8c*/ 	.word	0x000000ff
        /*0e90*/ 	.word	0x00000000
        /*0e94*/ 	.short	0x0101
        /*0e96*/ 	.byte	0x04
	.zero		1


	//   ....[103]....
        /*0e98*/ 	.word	0x0002c270
        /*0e9c*/ 	.word	0x000000ff
        /*0ea0*/ 	.word	0x00000000
        /*0ea4*/ 	.short	0x0101
        /*0ea6*/ 	.byte	0x04
	.zero		1


	//   ....[104]....
        /*0ea8*/ 	.word	0x0002c500
        /*0eac*/ 	.word	0x00000003
        /*0eb0*/ 	.word	0x00050000
        /*0eb4*/ 	.short	0x010a
        /*0eb6*/ 	.byte	0xff
	.zero		1


	//   ....[105]....
        /*0eb8*/ 	.word	0x0002c560
        /*0ebc*/ 	.word	0x00000003
        /*0ec0*/ 	.word	0x00050020
        /*0ec4*/ 	.short	0x010a
        /*0ec6*/ 	.byte	0xff
	.zero		1


	//   ....[106]....
        /*0ec8*/ 	.word	0x0002c5c0
        /*0ecc*/ 	.word	0x00000004
        /*0ed0*/ 	.word	0x00050058
        /*0ed4*/ 	.short	0x010a
        /*0ed6*/ 	.byte	0xff
	.zero		1


	//   ....[107]....
        /*0ed8*/ 	.word	0x0002c620
        /*0edc*/ 	.word	0x00000003
        /*0ee0*/ 	.word	0x00050008
        /*0ee4*/ 	.short	0x010a
        /*0ee6*/ 	.byte	0xff
	.zero		1


	//   ....[108]....
        /*0ee8*/ 	.word	0x0002c680
        /*0eec*/ 	.word	0x00000004
        /*0ef0*/ 	.word	0x00050068
        /*0ef4*/ 	.short	0x010a
        /*0ef6*/ 	.byte	0xff
	.zero		1


	//   ....[109]....
        /*0ef8*/ 	.word	0x0002c6e0
        /*0efc*/ 	.word	0x00000003
        /*0f00*/ 	.word	0x00050028
        /*0f04*/ 	.short	0x010a
        /*0f06*/ 	.byte	0xff
	.zero		1


	//   ....[110]....
        /*0f08*/ 	.word	0x0002c740
        /*0f0c*/ 	.word	0x00000000
        /*0f10*/ 	.word	0x000500a0
        /*0f14*/ 	.short	0x010a
        /*0f16*/ 	.byte	0xff
	.zero		1


	//   ....[111]....
        /*0f18*/ 	.word	0x0002c7a0
        /*0f1c*/ 	.word	0x00000003
        /*0f20*/ 	.word	0x00050058
        /*0f24*/ 	.short	0x010a
        /*0f26*/ 	.byte	0xff
	.zero		1


	//   ....[112]....
        /*0f28*/ 	.word	0x0002c800
        /*0f2c*/ 	.word	0x00000004
        /*0f30*/ 	.word	0x00050020
        /*0f34*/ 	.short	0x010a
        /*0f36*/ 	.byte	0xff
	.zero		1


	//   ....[113]....
        /*0f38*/ 	.word	0x0002c860
        /*0f3c*/ 	.word	0x00000002
        /*0f40*/ 	.word	0x000500a8
        /*0f44*/ 	.short	0x010a
        /*0f46*/ 	.byte	0xff
	.zero		1


	//   ....[114]....
        /*0f48*/ 	.word	0x0002c8c0
        /*0f4c*/ 	.word	0x00000003
        /*0f50*/ 	.word	0x00050068
        /*0f54*/ 	.short	0x010a
        /*0f56*/ 	.byte	0xff
	.zero		1


	//   ....[115]....
        /*0f58*/ 	.word	0x0002c920
        /*0f5c*/ 	.word	0x00000002
        /*0f60*/ 	.word	0x00050020
        /*0f64*/ 	.short	0x010a
        /*0f66*/ 	.byte	0xff
	.zero		1


	//   ....[116]....
        /*0f68*/ 	.word	0x0002c980
        /*0f6c*/ 	.word	0x00000002
        /*0f70*/ 	.word	0x000500a0
        /*0f74*/ 	.short	0x010a
        /*0f76*/ 	.byte	0xff
	.zero		1


	//   ....[117]....
        /*0f78*/ 	.word	0x0002c9e0
        /*0f7c*/ 	.word	0x00000003
        /*0f80*/ 	.word	0x00050058
        /*0f84*/ 	.short	0x010a
        /*0f86*/ 	.byte	0xff
	.zero		1


	//   ....[118]....
        /*0f88*/ 	.word	0x0002ca40
        /*0f8c*/ 	.word	0x00000002
        /*0f90*/ 	.word	0x000500a8
        /*0f94*/ 	.short	0x010a
        /*0f96*/ 	.byte	0xff
	.zero		1


	//   ....[119]....
        /*0f98*/ 	.word	0x0002caa0
        /*0f9c*/ 	.word	0x00000002
        /*0fa0*/ 	.word	0x00050068
        /*0fa4*/ 	.short	0x010a
        /*0fa6*/ 	.byte	0xff
	.zero		1


	//   ....[120]....
        /*0fa8*/ 	.word	0x0002caf0
        /*0fac*/ 	.word	0x00000011
        /*0fb0*/ 	.word	0x000500c0
        /*0fb4*/ 	.short	0x010a
        /*0fb6*/ 	.byte	0xff
	.zero		1


	//   ....[121]....
        /*0fb8*/ 	.word	0x0002cb40
        /*0fbc*/ 	.word	0x00000011
        /*0fc0*/ 	.word	0x000500c8
        /*0fc4*/ 	.short	0x010a
        /*0fc6*/ 	.byte	0xff
	.zero		1


	//   ....[122]....
        /*0fc8*/ 	.word	0x0002cba0
        /*0fcc*/ 	.word	0x00000000
        /*0fd0*/ 	.word	0x00050070
        /*0fd4*/ 	.short	0x010a
        /*0fd6*/ 	.byte	0xff
	.zero		1


	//   ....[123]....
        /*0fd8*/ 	.word	0x0002cc00
        /*0fdc*/ 	.word	0x00000000
        /*0fe0*/ 	.word	0x00050080
        /*0fe4*/ 	.short	0x010a
        /*0fe6*/ 	.byte	0xff
	.zero		1


	//   ....[124]....
        /*0fe8*/ 	.word	0x0002cc60
        /*0fec*/ 	.word	0x00000000
        /*0ff0*/ 	.word	0x00050070
        /*0ff4*/ 	.short	0x010a
        /*0ff6*/ 	.byte	0xff
	.zero		1


	//   ....[125]....
        /*0ff8*/ 	.word	0x0002ccc0
        /*0ffc*/ 	.word	0x00000000
        /*1000*/ 	.word	0x00050090
        /*1004*/ 	.short	0x010a
        /*1006*/ 	.byte	0xff
	.zero		1


	//   ....[126]....
        /*1008*/ 	.word	0x0002cd20
        /*100c*/ 	.word	0x00000000
        /*1010*/ 	.word	0x00050080
        /*1014*/ 	.short	0x010a
        /*1016*/ 	.byte	0xff
	.zero		1


	//   ....[127]....
        /*1018*/ 	.word	0x0002cd80
        /*101c*/ 	.word	0x00000000
        /*1020*/ 	.word	0x00050098
        /*1024*/ 	.short	0x010a
        /*1026*/ 	.byte	0xff
	.zero		1


	//   ....[128]....
        /*1028*/ 	.word	0x0002cdd0
        /*102c*/ 	.word	0x00000017
        /*1030*/ 	.word	0x00050070
        /*1034*/ 	.short	0x010a
        /*1036*/ 	.byte	0xff
	.zero		1


	//   ....[129]....
        /*1038*/ 	.word	0x0002ce20
        /*103c*/ 	.word	0x00000017
        /*1040*/ 	.word	0x00050090
        /*1044*/ 	.short	0x010a
        /*1046*/ 	.byte	0xff
	.zero		1


	//   ....[130]....
        /*1048*/ 	.word	0x0002ce70
        /*104c*/ 	.word	0x00000017
        /*1050*/ 	.word	0x000500c0
        /*1054*/ 	.short	0x010a
        /*1056*/ 	.byte	0xff
	.zero		1


	//   ....[131]....
        /*1058*/ 	.word	0x0002cec0
        /*105c*/ 	.word	0x00000017
        /*1060*/ 	.word	0x00050080
        /*1064*/ 	.short	0x010a
        /*1066*/ 	.byte	0xff
	.zero		1


	//   ....[132]....
        /*1068*/ 	.word	0x0002cf10
        /*106c*/ 	.word	0x00000017
        /*1070*/ 	.word	0x00050098
        /*1074*/ 	.short	0x010a
        /*1076*/ 	.byte	0xff
	.zero		1


	//   ....[133]....
        /*1078*/ 	.word	0x0002cf60
        /*107c*/ 	.word	0x00000017
        /*1080*/ 	.word	0x000500c8
        /*1084*/ 	.short	0x010a
        /*1086*/ 	.byte	0xff
	.zero		1


	//   ....[134]....
        /*1088*/ 	.word	0x0002cfc0
        /*108c*/ 	.word	0x00000000
        /*1090*/ 	.word	0x00000000
        /*1094*/ 	.short	0x010a
        /*1096*/ 	.byte	0xff
	.zero		1


	//   ....[135]....
        /*1098*/ 	.word	0x0002d020
        /*109c*/ 	.word	0x00000000
        /*10a0*/ 	.word	0x00000000
        /*10a4*/ 	.short	0x010a
        /*10a6*/ 	.byte	0xff
	.zero		1


	//   ....[136]....
        /*10a8*/ 	.word	0x0002d080
        /*10ac*/ 	.word	0x00000004
        /*10b0*/ 	.word	0x000500d0
        /*10b4*/ 	.short	0x010a
        /*10b6*/ 	.byte	0xff
	.zero		1


	//   ....[137]....
        /*10b8*/ 	.word	0x0002d0e0
        /*10bc*/ 	.word	0x00000005
        /*10c0*/ 	.word	0x00000000
        /*10c4*/ 	.short	0x010a
        /*10c6*/ 	.byte	0xff
	.zero		1


	//   ....[138]....
        /*10c8*/ 	.word	0x0002d140
        /*10cc*/ 	.word	0x00000003
        /*10d0*/ 	.word	0x00000000
        /*10d4*/ 	.short	0x010a
        /*10d6*/ 	.byte	0xff
	.zero		1


	//   ....[139]....
        /*10d8*/ 	.word	0x0002d1a0
        /*10dc*/ 	.word	0x00000000
        /*10e0*/ 	.word	0x00000000
        /*10e4*/ 	.short	0x010a
        /*10e6*/ 	.byte	0xff
	.zero		1


	//   ....[140]....
        /*10e8*/ 	.word	0x0002d200
        /*10ec*/ 	.word	0x00000004
        /*10f0*/ 	.word	0x000500d0
        /*10f4*/ 	.short	0x010a
        /*10f6*/ 	.byte	0xff
	.zero		1


	//   ....[141]....
        /*10f8*/ 	.word	0x0002d260
        /*10fc*/ 	.word	0x00000003
        /*1100*/ 	.word	0x00000000
        /*1104*/ 	.short	0x010a
        /*1106*/ 	.byte	0xff
	.zero		1


	//   ....[142]....
        /*1108*/ 	.word	0x0002d2c0
        /*110c*/ 	.word	0x00000003
        /*1110*/ 	.word	0x00000000
        /*1114*/ 	.short	0x010a
        /*1116*/ 	.byte	0xff
	.zero		1


	//   ....[143]....
        /*1118*/ 	.word	0x0002d320
        /*111c*/ 	.word	0x00000000
        /*1120*/ 	.word	0x00000000
        /*1124*/ 	.short	0x010a
        /*1126*/ 	.byte	0xff
	.zero		1


	//   ....[144]....
        /*1128*/ 	.word	0x0002d380
        /*112c*/ 	.word	0x00000000
        /*1130*/ 	.word	0x00050010
        /*1134*/ 	.short	0x010a
        /*1136*/ 	.byte	0xff
	.zero		1


	//   ....[145]....
        /*1138*/ 	.word	0x0002d3e0
        /*113c*/ 	.word	0x00000000
        /*1140*/ 	.word	0x00050038
        /*1144*/ 	.short	0x010a
        /*1146*/ 	.byte	0xff
	.zero		1


	//   ....[146]....
        /*1148*/ 	.word	0x0002d440
        /*114c*/ 	.word	0x00000000
        /*1150*/ 	.word	0x00050018
        /*1154*/ 	.short	0x010a
        /*1156*/ 	.byte	0xff
	.zero		1


	//   ....[147]....
        /*1158*/ 	.word	0x0002d4a0
        /*115c*/ 	.word	0x00000000
        /*1160*/ 	.word	0x00050040
        /*1164*/ 	.short	0x010a
        /*1166*/ 	.byte	0xff
	.zero		1


	//   ....[148]....
        /*1168*/ 	.word	0x0002d500
        /*116c*/ 	.word	0x00000000
        /*1170*/ 	.word	0x00050038
        /*1174*/ 	.short	0x010a
        /*1176*/ 	.byte	0xff
	.zero		1


	//   ....[149]....
        /*1178*/ 	.word	0x0002d560
        /*117c*/ 	.word	0x00000000
        /*1180*/ 	.word	0x00050038
        /*1184*/ 	.short	0x010a
        /*1186*/ 	.byte	0xff
	.zero		1


	//   ....[150]....
        /*1188*/ 	.word	0x0002d5c0
        /*118c*/ 	.word	0x00000000
        /*1190*/ 	.word	0x00050038
        /*1194*/ 	.short	0x010a
        /*1196*/ 	.byte	0xff
	.zero		1


	//   ....[151]....
        /*1198*/ 	.word	0x0002d620
        /*119c*/ 	.word	0x00000000
        /*11a0*/ 	.word	0x00050038
        /*11a4*/ 	.short	0x010a
        /*11a6*/ 	.byte	0xff
	.zero		1


	//   ....[152]....
        /*11a8*/ 	.word	0x0002d680
        /*11ac*/ 	.word	0x00000000
        /*11b0*/ 	.word	0x00050038
        /*11b4*/ 	.short	0x010a
        /*11b6*/ 	.byte	0xff
	.zero		1


	//   ....[153]....
        /*11b8*/ 	.word	0x0002d6e0
        /*11bc*/ 	.word	0x00000000
        /*11c0*/ 	.word	0x00050038
        /*11c4*/ 	.short	0x010a
        /*11c6*/ 	.byte	0xff
	.zero		1


	//   ....[154]....
        /*11c8*/ 	.word	0x0002d740
        /*11cc*/ 	.word	0x00000003
        /*11d0*/ 	.word	0x000500b0
        /*11d4*/ 	.short	0x010a
        /*11d6*/ 	.byte	0xff
	.zero		1


	//   ....[155]....
        /*11d8*/ 	.word	0x0002d7a0
        /*11dc*/ 	.word	0x00000003
        /*11e0*/ 	.word	0x000500b8
        /*11e4*/ 	.short	0x010a
        /*11e6*/ 	.byte	0xff
	.zero		1


	//----- nvinfo : EIATTR_NUM_MBARRIERS
	.align		4
.L_66:
        /*11e8*/ 	.byte	0x03, 0x38
        /*11ea*/ 	.short	0x001c


	//----- nvinfo : EIATTR_EXIT_INSTR_OFFSETS
	.align		4
        /*11ec*/ 	.byte	0x04, 0x1c
        /*11ee*/ 	.short	(.L_68 - .L_67)


	//   ....[0]....
.L_67:
        /*11f0*/ 	.word	0x000017c0


	//   ....[1]....
        /*11f4*/ 	.word	0x00001a40


	//   ....[2]....
        /*11f8*/ 	.word	0x00005720


	//   ....[3]....
        /*11fc*/ 	.word	0x00005760


	//   ....[4]....
        /*1200*/ 	.word	0x000057e0


	//   ....[5]....
        /*1204*/ 	.word	0x0000d770


	//   ....[6]....
        /*1208*/ 	.word	0x0001b350


	//   ....[7]....
        /*120c*/ 	.word	0x0001b3f0


	//   ....[8]....
        /*1210*/ 	.word	0x00026db0


	//   ....[9]....
        /*1214*/ 	.word	0x00026e40


	//   ....[10]....
        /*1218*/ 	.word	0x00026ed0


	//   ....[11]....
        /*121c*/ 	.word	0x00027da0


	//   ....[12]....
        /*1220*/ 	.word	0x00028bf0


	//   ....[13]....
        /*1224*/ 	.word	0x00029030


	//   ....[14]....
        /*1228*/ 	.word	0x00029260


	//   ....[15]....
        /*122c*/ 	.word	0x000292d0


	//   ....[16]....
        /*1230*/ 	.word	0x0002c4e0


	//----- nvinfo : EIATTR_INDIRECT_BRANCH_TARGETS
	.align		4
.L_68:
        /*1234*/ 	.byte	0x04, 0x34
        /*1236*/ 	.short	(.L_70 - .L_69)


	//   ....[0]....
.L_69:
        /*1238*/ 	.word	.L_x_524@srel
        /*123c*/ 	.short	0x0
        /*123e*/ 	.short	0x0
        /*1240*/ 	.word	0x3
        /*1244*/ 	.word	.L_x_525@srel
        /*1248*/ 	.word	.L_x_526@srel
        /*124c*/ 	.word	.L_x_527@srel


	//----- nvinfo : EIATTR_MAX_THREADS
	.align		4
.L_70:
        /*1250*/ 	.byte	0x04, 0x05
        /*1252*/ 	.short	(.L_72 - .L_71)
.L_71:
        /*1254*/ 	.word	0x00000200
        /*1258*/ 	.word	0x00000001
        /*125c*/ 	.word	0x00000001


	//----- nvinfo : EIATTR_CRS_STACK_SIZE
	.align		4
.L_72:
        /*1260*/ 	.byte	0x04, 0x1e
        /*1262*/ 	.short	(.L_74 - .L_73)
.L_73:
        /*1264*/ 	.word	0x00000000


	//----- nvinfo : EIATTR_CBANK_PARAM_SIZE
	.align		4
.L_74:
        /*1268*/ 	.byte	0x03, 0x19
        /*126a*/ 	.short	0x0600


	//----- nvinfo : EIATTR_PARAM_CBANK
	.align		4
        /*126c*/ 	.byte	0x04, 0x0a
        /*126e*/ 	.short	(.L_76 - .L_75)
	.align		4
.L_75:
        /*1270*/ 	.word	index@(.nv.constant0._ZN7cutlass13device_kernelINS_4fmha6kernel36Sm100FmhaFwdKernelTmaWarpspecializedIN4cute5tupleIJiiiNS5_IJNS5_IJiiEEEiEEEEEENS1_10collective38Sm100FmhaFwdMainloopTmaWarpspecializedINS_10bfloat16_tEffNS5_IJNS4_1CILi256EEENSC_ILi128EEESD_EEENS5_IJiNSC_ILi1EEES7_EEENS5_IJiSG_NS5_IJNS5_IJNSC_ILi0EEEiEEEiEEEEEESL_NS9_10CausalMaskILb1EEENS5_IJNSC_ILi2EEESG_SG_EEENSC_ILb0EEEEENS9_38Sm100FmhaFwdEpilogueTmaWarpspecializedINS_6half_tEfNS5_IJSE_SD_SE_EEESH_NS5_IJSG_S7_EEESQ_EENS2_23IndividualTileSchedulerENS2_41Sm100FmhaCtxKernelWarpspecializedScheduleEEEEEvNT_6ParamsE)
        /*1274*/ 	.short	0x0380
        /*1276*/ 	.short	0x0600


	//----- nvinfo : EIATTR_SW_WAR
	.align		4
.L_76:
        /*1278*/ 	.byte	0x04, 0x36
        /*127a*/ 	.short	(.L_78 - .L_77)
.L_77:
        /*127c*/ 	.word	0x00000008
.L_78:


//--------------------- .nv.callgraph             --------------------------
	.section	.nv.callgraph,"",@"SHT_CUDA_CALLGRAPH"
	.align	4
	.sectionentsize	8
	.align		4
        /*0000*/ 	.word	0x00000000
	.align		4
        /*0004*/ 	.word	0xffffffff
	.align		4
        /*0008*/ 	.word	index@(_ZN7cutlass13device_kernelINS_4fmha6kernel36Sm100FmhaFwdKernelTmaWarpspecializedIN4cute5tupleIJiiiNS5_IJNS5_IJiiEEEiEEEEEENS1_10collective38Sm100FmhaFwdMainloopTmaWarpspecializedINS_10bfloat16_tEffNS5_IJNS4_1CILi256EEENSC_ILi128EEESD_EEENS5_IJiNSC_ILi1EEES7_EEENS5_IJiSG_NS5_IJNS5_IJNSC_ILi0EEEiEEEiEEEEEESL_NS9_10CausalMaskILb1EEENS5_IJNSC_ILi2EEESG_SG_EEENSC_ILb0EEEEENS9_38Sm100FmhaFwdEpilogueTmaWarpspecializedINS_6half_tEfNS5_IJSE_SD_SE_EEESH_NS5_IJSG_S7_EEESQ_EENS2_23IndividualTileSchedulerENS2_41Sm100FmhaCtxKernelWarpspecializedScheduleEEEEEvNT_6ParamsE)
	.align		4
        /*000c*/ 	.word	index@(__assertfail)
	.align		4
        /*0010*/ 	.word	index@(_ZN7cutlass13device_kernelINS_4fmha6kernel36Sm100FmhaFwdKernelTmaWarpspecializedIN4cute5tupleIJiiiNS5_IJNS5_IJiiEEEiEEEEEENS1_10collective38Sm100FmhaFwdMainloopTmaWarpspecializedINS_10bfloat16_tEffNS5_IJNS4_1CILi256EEENSC_ILi128EEESD_EEENS5_IJiNSC_ILi1EEES7_EEENS5_IJiSG_NS5_IJNS5_IJNSC_ILi0EEEiEEEiEEEEEESL_NS9_10CausalMaskILb1EEENS5_IJNSC_ILi2EEESG_SG_EEENSC_ILb0EEEEENS9_38Sm100FmhaFwdEpilogueTmaWarpspecializedINS_6half_tEfNS5_IJSE_SD_SE_EEESH_NS5_IJSG_S7_EEESQ_EENS2_23IndividualTileSchedulerENS2_41Sm100FmhaCtxKernelWarpspecializedScheduleEEEEEvNT_6ParamsE)
	.align		4
        /*0014*/ 	.word	index@(vprintf)
	.align		4
        /*0018*/ 	.word	0x00000000
	.align		4
        /*001c*/ 	.word	0xfffffffe
	.align		4
        /*0020*/ 	.word	0x00000000
	.align		4
        /*0024*/ 	.word	0xfffffffd
	.align		4
        /*0028*/ 	.word	0x00000000
	.align		4
        /*002c*/ 	.word	0xfffffffc


//--------------------- .nv.constant4             --------------------------
	.section	.nv.constant4,"a",@progbits
	.align	8
	.align		8
.nv.constant4:
        /*0000*/ 	.dword	vprintf
	.align		8
        /*0008*/ 	.dword	__assertfail
	.align		8
        /*0010*/ 	.dword	__unnamed_1
	.align		8
        /*0018*/ 	.dword	__unnamed_2
	.align		8
        /*0020*/ 	.dword	__unnamed_3
	.align		8
        /*0028*/ 	.dword	__unnamed_4
	.align		8
        /*0030*/ 	.dword	__unnamed_5
	.align		8
        /*0038*/ 	.dword	__unnamed_6
	.align		8
        /*0040*/ 	.dword	__unnamed_7
	.align		8
        /*0048*/ 	.dword	_ZN39_INTERNAL_7048fb37_4_k_cu_c972a0ce_31114cuda3std3__45__cpo5beginE
	.align		8
        /*0050*/ 	.dword	_ZN39_INTERNAL_7048fb37_4_k_cu_c972a0ce_31114cuda3std3__45__cpo3endE
	.align		8
        /*0058*/ 	.dword	_ZN39_INTERNAL_7048fb37_4_k_cu_c972a0ce_31114cuda3std3__45__cpo6cbeginE
	.align		8
        /*0060*/ 	.dword	_ZN39_INTERNAL_7048fb37_4_k_cu_c972a0ce_31114cuda3std3__45__cpo4cendE
	.align		8
        /*0068*/ 	.dword	_ZN39_INTERNAL_7048fb37_4_k_cu_c972a0ce_31114cuda3std3__441_GLOBAL__N__7048fb37_4_k_cu_c972a0ce_31116ignoreE
	.align		8
        /*0070*/ 	.dword	_ZN39_INTERNAL_7048fb37_4_k_cu_c972a0ce_31114cuda3std3__419piecewise_constructE
	.align		8
        /*0078*/ 	.dword	_ZN39_INTERNAL_7048fb37_4_k_cu_c972a0ce_31114cuda3std3__48in_placeE
	.align		8
        /*0080*/ 	.dword	_ZN39_INTERNAL_7048fb37_4_k_cu_c972a0ce_31114cuda3std6ranges3__45__cpo4swapE
	.align		8
        /*0088*/ 	.dword	_ZN39_INTERNAL_7048fb37_4_k_cu_c972a0ce_31114cuda3std6ranges3__45__cpo9iter_moveE
	.align		8
        /*0090*/ 	.dword	_ZN39_INTERNAL_7048fb37_4_k_cu_c972a0ce_31114cute7productE
	.align		8
        /*0098*/ 	.dword	_ZN39_INTERNAL_7048fb37_4_k_cu_c972a0ce_31114cute1_E
	.align		8
        /*00a0*/ 	.dword	$str$22
	.align		8
        /*00a8*/ 	.dword	$str$23
	.align		8
        /*00b0*/ 	.dword	$str$26
	.align		8
        /*00b8*/ 	.dword	$str$27
	.align		8
        /*00c0*/ 	.dword	$str$28
	.align		8
        /*00c8*/ 	.dword	$str$29
	.align		8
        /*00d0*/ 	.dword	$str$30
	.align		8
        /*00d8*/ 	.dword	$str$31
	.align		8
        /*00e0*/ 	.dword	$str$32
	.align		8
        /*00e8*/ 	.dword	$str$33
	.align		8
        /*00f0*/ 	.dword	$str$34
	.align		8
        /*00f8*/ 	.dword	$str$35
	.align		8
        /*0100*/ 	.dword	$str$36
	.align		8
        /*0108*/ 	.dword	$str$37


//--------------------- .nv.constant2._ZN7cutlass13device_kernelINS_4fmha6kernel36Sm100FmhaFwdKernelTmaWarpspecializedIN4cute5tupleIJiiiNS5_IJNS5_IJiiEEEiEEEEEENS1_10collective38Sm100FmhaFwdMainloopTmaWarpspecializedINS_10bfloat16_tEffNS5_IJNS4_1CILi256EEENSC_ILi128EEESD_EEENS5_IJiNSC_ILi1EEES7_EEENS5_IJiSG_NS5_IJNS5_IJNSC_ILi0EEEiEEEiEEEEEESL_NS9_10CausalMaskILb1EEENS5_IJNSC_ILi2EEESG_SG_EEENSC_ILb0EEEEENS9_38Sm100FmhaFwdEpilogueTmaWarpspecializedINS_6half_tEfNS5_IJSE_SD_SE_EEESH_NS5_IJSG_S7_EEESQ_EENS2_23IndividualTileSchedulerENS2_41Sm100FmhaCtxKernelWarpspecializedScheduleEEEEEvNT_6ParamsE --------------------------
	.section	.nv.constant2._ZN7cutlass13device_kernelINS_4fmha6kernel36Sm100FmhaFwdKernelTmaWarpspecializedIN4cute5tupleIJiiiNS5_IJNS5_IJiiEEEiEEEEEENS1_10collective38Sm100FmhaFwdMainloopTmaWarpspecializedINS_10bfloat16_tEffNS5_IJNS4_1CILi256EEENSC_ILi128EEESD_EEENS5_IJiNSC_ILi1EEES7_EEENS5_IJiSG_NS5_IJNS5_IJNSC_ILi0EEEiEEEiEEEEEESL_NS9_10CausalMaskILb1EEENS5_IJNSC_ILi2EEESG_SG_EEENSC_ILb0EEEEENS9_38Sm100FmhaFwdEpilogueTmaWarpspecializedINS_6half_tEfNS5_IJSE_SD_SE_EEESH_NS5_IJSG_S7_EEESQ_EENS2_23IndividualTileSchedulerENS2_41Sm100FmhaCtxKernelWarpspecializedScheduleEEEEEvNT_6ParamsE,"a",@progbits
	.sectionflags	@""
	.align	4
.nv.constant2._ZN7cutlass13device_kernelINS_4fmha6kernel36Sm100FmhaFwdKernelTmaWarpspecializedIN4cute5tupleIJiiiNS5_IJNS5_IJiiEEEiEEEEEENS1_10collective38Sm100FmhaFwdMainloopTmaWarpspecializedINS_10bfloat16_tEffNS5_IJNS4_1CILi256EEENSC_ILi128EEESD_EEENS5_IJiNSC_ILi1EEES7_EEENS5_IJiSG_NS5_IJNS5_IJNSC_ILi0EEEiEEEiEEEEEESL_NS9_10CausalMaskILb1EEENS5_IJNSC_ILi2EEESG_SG_EEENSC_ILb0EEEEENS9_38Sm100FmhaFwdEpilogueTmaWarpspecializedINS_6half_tEfNS5_IJSE_SD_SE_EEESH_NS5_IJSG_S7_EEESQ_EENS2_23IndividualTileSchedulerENS2_41Sm100FmhaCtxKernelWarpspecializedScheduleEEEEEvNT_6ParamsE:
        /*0000*/ 	.byte	0x50, 0x6e, 0x02, 0x00, 0x70, 0x92, 0x02, 0x00, 0x20, 0x6e, 0x02, 0x00


//--------------------- .text._ZN7cutlass13device_kernelINS_4fmha6kernel36Sm100FmhaFwdKernelTmaWarpspecializedIN4cute5tupleIJiiiNS5_IJNS5_IJiiEEEiEEEEEENS1_10collective38Sm100FmhaFwdMainloopTmaWarpspecializedINS_10bfloat16_tEffNS5_IJNS4_1CILi256EEENSC_ILi128EEESD_EEENS5_IJiNSC_ILi1EEES7_EEENS5_IJiSG_NS5_IJNS5_IJNSC_ILi0EEEiEEEiEEEEEESL_NS9_10CausalMaskILb1EEENS5_IJNSC_ILi2EEESG_SG_EEENSC_ILb0EEEEENS9_38Sm100FmhaFwdEpilogueTmaWarpspecializedINS_6half_tEfNS5_IJSE_SD_SE_EEESH_NS5_IJSG_S7_EEESQ_EENS2_23IndividualTileSchedulerENS2_41Sm100FmhaCtxKernelWarpspecializedScheduleEEEEEvNT_6ParamsE --------------------------
	.section	.text._ZN7cutlass13device_kernelINS_4fmha6kernel36Sm100FmhaFwdKernelTmaWarpspecializedIN4cute5tupleIJiiiNS5_IJNS5_IJiiEEEiEEEEEENS1_10collective38Sm100FmhaFwdMainloopTmaWarpspecializedINS_10bfloat16_tEffNS5_IJNS4_1CILi256EEENSC_ILi128EEESD_EEENS5_IJiNSC_ILi1EEES7_EEENS5_IJiSG_NS5_IJNS5_IJNSC_ILi0EEEiEEEiEEEEEESL_NS9_10CausalMaskILb1EEENS5_IJNSC_ILi2EEESG_SG_EEENSC_ILb0EEEEENS9_38Sm100FmhaFwdEpilogueTmaWarpspecializedINS_6half_tEfNS5_IJSE_SD_SE_EEESH_NS5_IJSG_S7_EEESQ_EENS2_23IndividualTileSchedulerENS2_41Sm100FmhaCtxKernelWarpspecializedScheduleEEEEEvNT_6ParamsE,"ax",@progbits
	.align	128
.text._ZN7cutlass13device_kernelINS_4fmha6kernel36Sm100FmhaFwdKernelTmaWarpspecializedIN4cute5tupleIJiiiNS5_IJNS5_IJiiEEEiEEEEEENS1_10collective38Sm100FmhaFwdMainloopTmaWarpspecializedINS_10bfloat16_tEffNS5_IJNS4_1CILi256EEENSC_ILi128EEESD_EEENS5_IJiNSC_ILi1EEES7_EEENS5_IJiSG_NS5_IJNS5_IJNSC_ILi0EEEiEEEiEEEEEESL_NS9_10CausalMaskILb1EEENS5_IJNSC_ILi2EEESG_SG_EEENSC_ILb0EEEEENS9_38Sm100FmhaFwdEpilogueTmaWarpspecializedINS_6half_tEfNS5_IJSE_SD_SE_EEESH_NS5_IJSG_S7_EEESQ_EENS2_23IndividualTileSchedulerENS2_41Sm100FmhaCtxKernelWarpspecializedScheduleEEEEEvNT_6ParamsE:
        .type           _ZN7cutlass13device_kernelINS_4fmha6kernel36Sm100FmhaFwdKernelTmaWarpspecializedIN4cute5tupleIJiiiNS5_IJNS5_IJiiEEEiEEEEEENS1_10collective38Sm100FmhaFwdMainloopTmaWarpspecializedINS_10bfloat16_tEffNS5_IJNS4_1CILi256EEENSC_ILi128EEESD_EEENS5_IJiNSC_ILi1EEES7_EEENS5_IJiSG_NS5_IJNS5_IJNSC_ILi0EEEiEEEiEEEEEESL_NS9_10CausalMaskILb1EEENS5_IJNSC_ILi2EEESG_SG_EEENSC_ILb0EEEEENS9_38Sm100FmhaFwdEpilogueTmaWarpspecializedINS_6half_tEfNS5_IJSE_SD_SE_EEESH_NS5_IJSG_S7_EEESQ_EENS2_23IndividualTileSchedulerENS2_41Sm100FmhaCtxKernelWarpspecializedScheduleEEEEEvNT_6ParamsE,@function
        .size           _ZN7cutlass13device_kernelINS_4fmha6kernel36Sm100FmhaFwdKernelTmaWarpspecializedIN4cute5tupleIJiiiNS5_IJNS5_IJiiEEEiEEEEEENS1_10collective38Sm100FmhaFwdMainloopTmaWarpspecializedINS_10bfloat16_tEffNS5_IJNS4_1CILi256EEENSC_ILi128EEESD_EEENS5_IJiNSC_ILi1EEES7_EEENS5_IJiSG_NS5_IJNS5_IJNSC_ILi0EEEiEEEiEEEEEESL_NS9_10CausalMaskILb1EEENS5_IJNSC_ILi2EEESG_SG_EEENSC_ILb0EEEEENS9_38Sm100FmhaFwdEpilogueTmaWarpspecializedINS_6half_tEfNS5_IJSE_SD_SE_EEESH_NS5_IJSG_S7_EEESQ_EENS2_23IndividualTileSchedulerENS2_41Sm100FmhaCtxKernelWarpspecializedScheduleEEEEEvNT_6ParamsE,(.L_x_528 - _ZN7cutlass13device_kernelINS_4fmha6kernel36Sm100FmhaFwdKernelTmaWarpspecializedIN4cute5tupleIJiiiNS5_IJNS5_IJiiEEEiEEEEEENS1_10collective38Sm100FmhaFwdMainloopTmaWarpspecializedINS_10bfloat16_tEffNS5_IJNS4_1CILi256EEENSC_ILi128EEESD_EEENS5_IJiNSC_ILi1EEES7_EEENS5_IJiSG_NS5_IJNS5_IJNSC_ILi0EEEiEEEiEEEEEESL_NS9_10CausalMaskILb1EEENS5_IJNSC_ILi2EEESG_SG_EEENSC_ILb0EEEEENS9_38Sm100FmhaFwdEpilogueTmaWarpspecializedINS_6half_tEfNS5_IJSE_SD_SE_EEESH_NS5_IJSG_S7_EEESQ_EENS2_23IndividualTileSchedulerENS2_41Sm100FmhaCtxKernelWarpspecializedScheduleEEEEEvNT_6ParamsE)
        .other          _ZN7cutlass13device_kernelINS_4fmha6kernel36Sm100FmhaFwdKernelTmaWarpspecializedIN4cute5tupleIJiiiNS5_IJNS5_IJiiEEEiEEEEEENS1_10collective38Sm100FmhaFwdMainloopTmaWarpspecializedINS_10bfloat16_tEffNS5_IJNS4_1CILi256EEENSC_ILi128EEESD_EEENS5_IJiNSC_ILi1EEES7_EEENS5_IJiSG_NS5_IJNS5_IJNSC_ILi0EEEiEEEiEEEEEESL_NS9_10CausalMaskILb1EEENS5_IJNSC_ILi2EEESG_SG_EEENSC_ILb0EEEEENS9_38Sm100FmhaFwdEpilogueTmaWarpspecializedINS_6half_tEfNS5_IJSE_SD_SE_EEESH_NS5_IJSG_S7_EEESQ_EENS2_23IndividualTileSchedulerENS2_41Sm100FmhaCtxKernelWarpspecializedScheduleEEEEEvNT_6ParamsE,@"STO_CUDA_ENTRY STV_DEFAULT"
_ZN7cutlass13device_kernelINS_4fmha6kernel36Sm100FmhaFwdKernelTmaWarpspecializedIN4cute5tupleIJiiiNS5_IJNS5_IJiiEEEiEEEEEENS1_10collective38Sm100FmhaFwdMainloopTmaWarpspecializedINS_10bfloat16_tEffNS5_IJNS4_1CILi256EEENSC_ILi128EEESD_EEENS5_IJiNSC_ILi1EEES7_EEENS5_IJiSG_NS5_IJNS5_IJNSC_ILi0EEEiEEEiEEEEEESL_NS9_10CausalMaskILb1EEENS5_IJNSC_ILi2EEESG_SG_EEENSC_ILb0EEEEENS9_38Sm100FmhaFwdEpilogueTmaWarpspecializedINS_6half_tEfNS5_IJSE_SD_SE_EEESH_NS5_IJSG_S7_EEESQ_EENS2_23IndividualTileSchedulerENS2_41Sm100FmhaCtxKernelWarpspecializedScheduleEEEEEvNT_6ParamsE:
[----:B------:R-:W1:Y:S02]  /*0000*/  LDC R1, c[0x0][0x37c] ;  /* 0x0000df00ff017b82 */ /* 0x000e640000000800 */
[----:B-1----:R-:W-:Y:S01]  /*0010*/  IADD3 R1, PT, PT, R1, -0xd0, RZ ;  /* 0xffffff3001017810 */ /* 0x002fe20007ffe0ff */
[----:B------:R-:W1:Y:S01]  /*0020*/  S2R R16, SR_TID.X ;  /* 0x0000000000107919 */ /* 0x000e620000002100 */
[----:B------:R-:W2:Y:S01]  /*0030*/  LDCU UR5, c[0x0][0x2f8] ;  /* 0x00005f00ff0577ac */ /* 0x000ea20008000800 */
[----:B------:R-:W3:Y:S01]  /*0040*/  LDCU UR4, c[0x0][0x2fc] ;  /* 0x00005f80ff0477ac */ /* 0x000ee20008000800 */
[----:B------:R-:W-:Y:S02]  /*0050*/  UPLOP3.LUT UP2, UPT, UPT, UPT, UPT, 0x40, 0x4 ;  /* 0x000000000004789c */ /* 0x000fe40003f4e870 */
[----:B------:R-:W-:Y:S02]  /*0060*/  UPLOP3.LUT UP1, UPT, UPT, UPT, UPT, 0x80, 0x8 ;  /* 0x000000000008789c */ /* 0x000fe40003f2f070 */
[----:B------:R-:W-:-:S02]  /*0070*/  UP2UR UR41, UPR, URZ, 0x4 ;  /* 0x00000004ff297883 */ /* 0x000fc40008000000 */
[----:B------:R-:W-:Y:S02]  /*0080*/  UPLOP3.LUT UP2, UPT, UPT, UPT, UPT, 0x80, 0x8 ;  /* 0x000000000008789c */ /* 0x000fe40003f4f070 */
[----:B------:R-:W-:Y:S01]  /*0090*/  UPLOP3.LUT UP0, UPT, UPT, UPT, UPT, 0x40, 0x4 ;  /* 0x000000000004789c */ /* 0x000fe20003f0e870 */
[----:B--2---:R-:W-:Y:S01]  /*00a0*/  IADD3 R22, P0, PT, R1, UR5, RZ ;  /* 0x0000000501167c10 */ /* 0x004fe2000ff1e0ff */
[----:B------:R-:W-:Y:S02]  /*00b0*/  UPLOP3.LUT UP6, UPT, UPT, UPT, UPT, 0x40, 0x4 ;  /* 0x000000000004789c */ /* 0x000fe40003fce870 */
[----:B------:R-:W-:Y:S02]  /*00c0*/  UPLOP3.LUT UP5, UPT, UPT, UPT, UPT, 0x40, 0x4 ;  /* 0x000000000004789c */ /* 0x000fe40003fae870 */
[----:B------:R-:W-:Y:S01]  /*00d0*/  UPLOP3.LUT UP4, UPT, UPT, UPT, UPT, 0x40, 0x4 ;  /* 0x000000000004789c */ /* 0x000fe20003f8e870 */
[----:B---3--:R-:W-:Y:S01]  /*00e0*/  IMAD.X R19, RZ, RZ, UR4, P0 ;  /* 0x00000004ff137e24 */ /* 0x008fe200080e06ff */
[----:B------:R-:W-:Y:S01]  /*00f0*/  UP2UR UR39, UPR, URZ, 0x4 ;  /* 0x00000004ff277883 */ /* 0x000fe20008000000 */
[----:B-1----:R-:W-:-:S05]  /*0100*/  SHF.R.U32.HI R17, RZ, 0x5, R16 ;  /* 0x00000005ff117819 */ /* 0x002fca0000011610 */
[----:B------:R-:W1:Y:S02]  /*0110*/  SHFL.IDX PT, R0, R17, RZ, 0x1f ;  /* 0x00001fff11007589 */ /* 0x000e6400000e0000 */
[----:B-1----:R-:W-:-:S04]  /*0120*/  SHF.R.S32.HI R3, RZ, 0x1f, R0 ;  /* 0x0000001fff037819 */ /* 0x002fc80000011400 */
[----:B------:R-:W-:-:S04]  /*0130*/  LEA.HI R2, R3, R0, RZ, 0x2 ;  /* 0x0000000003027211 */ /* 0x000fc800078f10ff */
[----:B------:R-:W-:-:S04]  /*0140*/  SHF.R.S32.HI R2, RZ, 0x2, R2 ;  /* 0x00000002ff027819 */ /* 0x000fc80000011402 */
[----:B------:R-:W-:-:S13]  /*0150*/  ISETP.NE.AND P1, PT, R2, RZ, PT ;  /* 0x000000ff0200720c */ /* 0x000fda0003f25270 */
[----:B------:R-:W-:Y:S05]  /*0160*/  @!P1 BRA `(.L_x_0) ;  /* 0x0000000400249947 */ /* 0x000fea0003800000 */
[----:B------:R-:W-:-:S13]  /*0170*/  ISETP.NE.AND P0, PT, R2, 0x2, PT ;  /* 0x000000020200780c */ /* 0x000fda0003f05270 */
[----:B------:R-:W-:Y:S05]  /*0180*/  @!P0 BRA `(.L_x_1) ;  /* 0x0000000000f48947 */ /* 0x000fea0003800000 */
[----:B------:R-:W-:-:S13]  /*0190*/  ISETP.NE.AND P0, PT, R2, 0x1, PT ;  /* 0x000000010200780c */ /* 0x000fda0003f05270 */
[----:B------:R-:W-:Y:S05]  /*01a0*/  @P0 BRA `(.L_x_2) ;  /* 0x00000000002c0947 */ /* 0x000fea0003800000 */
[----:B------:R-:W-:Y:S01]  /*01b0*/  HFMA2 R2, -RZ, RZ, 0, 5.9604644775390625e-08 ;  /* 0x00000001ff027431 */ /* 0x000fe200000001ff */
[----:B------:R-:W-:Y:S02]  /*01c0*/  UPLOP3.LUT UP3, UPT, UPT, UPT, UPT, 0x40, 0x4 ;  /* 0x000000000004789c */ /* 0x000fe40003f6e870 */
[----:B------:R-:W-:Y:S02]  /*01d0*/  UPLOP3.LUT UP2, UPT, UPT, UPT, UPT, 0x40, 0x4 ;  /* 0x000000000004789c */ /* 0x000fe40003f4e870 */
[----:B------:R-:W-:Y:S02]  /*01e0*/  UPLOP3.LUT UP1, UPT, UPT, UPT, UPT, 0x80, 0x8 ;  /* 0x000000000008789c */ /* 0x000fe40003f2f070 */
[----:B------:R-:W-:Y:S02]  /*01f0*/  UPLOP3.LUT UP0, UPT, UPT, UPT, UPT, 0x40, 0x4 ;  /* 0x000000000004789c */ /* 0x000fe40003f0e870 */
[----:B------:R-:W-:Y:S02]  /*0200*/  UPLOP3.LUT UP6, UPT, UPT, UPT, UPT, 0x40, 0x4 ;  /* 0x000000000004789c */ /* 0x000fe40003fce870 */
[----:B------:R-:W-:-:S02]  /*0210*/  UPLOP3.LUT UP5, UPT, UPT, UPT, UPT, 0x40, 0x4 ;  /* 0x000000000004789c */ /* 0x000fc40003fae870 */
[----:B------:R-:W-:Y:S02]  /*0220*/  UPLOP3.LUT UP4, UPT, UPT, UPT, UPT, 0x80, 0x8 ;  /* 0x000000000008789c */ /* 0x000fe40003f8f070 */
[----:B------:R-:W-:Y:S02]  /*0230*/  UP2UR UR41, UPR, URZ, 0x8 ;  /* 0x00000008ff297883 */ /* 0x000fe40008000000 */
[----:B------:R-:W-:Y:S01]  /*0240*/  UP2UR UR39, UPR, URZ, 0x4 ;  /* 0x00000004ff277883 */ /* 0x000fe20008000000 */
[----:B------:R-:W-:Y:S11]  /*0250*/  BRA `(.L_x_0) ;  /* 0x0000000000e87947 */ /* 0x000ff60003800000 */
.L_x_2:
[----:B------:R-:W-:Y:S01]  /*0260*/  ISETP.NE.AND P0, PT, R0, 0xc, PT ;  /* 0x0000000c0000780c */ /* 0x000fe20003f05270 */
[----:B------:R-:W-:Y:S01]  /*0270*/  UPLOP3.LUT UP2, UPT, UPT, UPT, UPT, 0x40, 0x4 ;  /* 0x000000000004789c */ /* 0x000fe20003f4e870 */
[----:B------:R-:W-:Y:S01]  /*0280*/  HFMA2 R2, -RZ, RZ, 0, 1.78813934326171875e-07 ;  /* 0x00000003ff027431 */ /* 0x000fe200000001ff */
[----:B------:R-:W-:Y:S02]  /*0290*/  UPLOP3.LUT UP1, UPT, UPT, UPT, UPT, 0x80, 0x8 ;  /* 0x000000000008789c */ /* 0x000fe40003f2f070 */
[----:B------:R-:W-:Y:S02]  /*02a0*/  UP2UR UR41, UPR, URZ, 0x4 ;  /* 0x00000004ff297883 */ /* 0x000fe40008000000 */
[----:B------:R-:W-:Y:S02]  /*02b0*/  UPLOP3.LUT UP2, UPT, UPT, UPT, UPT, 0x40, 0x4 ;  /* 0x000000000004789c */ /* 0x000fe40003f4e870 */
[----:B------:R-:W-:Y:S02]  /*02c0*/  UPLOP3.LUT UP0, UPT, UPT, UPT, UPT, 0x40, 0x4 ;  /* 0x000000000004789c */ /* 0x000fe40003f0e870 */
[----:B------:R-:W-:-:S02]  /*02d0*/  UPLOP3.LUT UP6, UPT, UPT, UPT, UPT, 0x40, 0x4 ;  /* 0x000000000004789c */ /* 0x000fc40003fce870 */
[----:B------:R-:W-:Y:S02]  /*02e0*/  UPLOP3.LUT UP5, UPT, UPT, UPT, UPT, 0x80, 0x8 ;  /* 0x000000000008789c */ /* 0x000fe40003faf070 */
[----:B------:R-:W-:Y:S02]  /*02f0*/  UPLOP3.LUT UP4, UPT, UPT, UPT, UPT, 0x40, 0x4 ;  /* 0x000000000004789c */ /* 0x000fe40003f8e870 */
[----:B------:R-:W-:Y:S01]  /*0300*/  UP2UR UR39, UPR, URZ, 0x4 ;  /* 0x00000004ff277883 */ /* 0x000fe20008000000 */
[----:B------:R-:W-:Y:S11]  /*0310*/  @!P0 BRA `(.L_x_0) ;  /* 0x0000000000b88947 */ /* 0x000ff60003800000 */
[----:B------:R-:W-:-:S13]  /*0320*/  ISETP.NE.AND P0, PT, R0, 0xe, PT ;  /* 0x0000000e0000780c */ /* 0x000fda0003f05270 */
[----:B------:R-:W-:Y:S05]  /*0330*/  @!P0 BRA `(.L_x_3) ;  /* 0x00000000005c8947 */ /* 0x000fea0003800000 */
[----:B------:R-:W-:-:S13]  /*0340*/  ISETP.NE.AND P0, PT, R0, 0xd, PT ;  /* 0x0000000d0000780c */ /* 0x000fda0003f05270 */
[----:B------:R-:W-:Y:S05]  /*0350*/  @P0 BRA `(.L_x_4) ;  /* 0x00000000002c0947 */ /* 0x000fea0003800000 */
[----:B------:R-:W-:Y:S01]  /*0360*/  HFMA2 R2, -RZ, RZ, 0, 2.384185791015625e-07 ;  /* 0x00000004ff027431 */ /* 0x000fe200000001ff */
        /* <DEDUP_REMOVED lines=10> */
.L_x_4:
[----:B------:R-:W-:Y:S01]  /*0410*/  HFMA2 R2, -RZ, RZ, 0, 3.5762786865234375e-07 ;  /* 0x00000006ff027431 */ /* 0x000fe200000001ff */
[----:B------:R-:W-:Y:S02]  /*0420*/  UPLOP3.LUT UP3, UPT, UPT, UPT, UPT, 0x40, 0x4 ;  /* 0x000000000004789c */ /* 0x000fe40003f6e870 */
[----:B------:R-:W-:Y:S02]  /*0430*/  UPLOP3.LUT UP2, UPT, UPT, UPT, UPT, 0x40, 0x4 ;  /* 0x000000000004789c */ /* 0x000fe40003f4e870 */
[----:B------:R-:W-:Y:S02]  /*0440*/  UPLOP3.LUT UP0, UPT, UPT, UPT, UPT, 0x40, 0x4 ;  /* 0x000000000004789c */ /* 0x000fe40003f0e870 */
[----:B------:R-:W-:Y:S02]  /*0450*/  UPLOP3.LUT UP6, UPT, UPT, UPT, UPT, 0x40, 0x4 ;  /* 0x000000000004789c */ /* 0x000fe40003fce870 */
[----:B------:R-:W-:Y:S02]  /*0460*/  UPLOP3.LUT UP5, UPT, UPT, UPT, UPT, 0x40, 0x4 ;  /* 0x000000000004789c */ /* 0x000fe40003fae870 */
[----:B------:R-:W-:-:S02]  /*0470*/  UPLOP3.LUT UP4, UPT, UPT, UPT, UPT, 0x40, 0x4 ;  /* 0x000000000004789c */ /* 0x000fc40003f8e870 */
[----:B------:R-:W-:Y:S02]  /*0480*/  UP2UR UR41, UPR, URZ, 0x8 ;  /* 0x00000008ff297883 */ /* 0x000fe40008000000 */
[----:B------:R-:W-:Y:S01]  /*0490*/  UP2UR UR39, UPR, URZ, 0x4 ;  /* 0x00000004ff277883 */ /* 0x000fe20008000000 */
[----:B------:R-:W-:Y:S11]  /*04a0*/  BRA `(.L_x_0) ;  /* 0x0000000000547947 */ /* 0x000ff60003800000 */
.L_x_3:
[----:B------:R-:W-:Y:S01]  /*04b0*/  HFMA2 R2, -RZ, RZ, 0, 2.98023223876953125e-07 ;  /* 0x00000005ff027431 */ /* 0x000fe200000001ff */
        /* <DEDUP_REMOVED lines=10> */
.L_x_1:
[----:B------:R-:W-:Y:S01]  /*0560*/  HFMA2 R2, -RZ, RZ, 0, 1.1920928955078125e-07 ;  /* 0x00000002ff027431 */ /* 0x000fe200000001ff */
        /* <DEDUP_REMOVED lines=8> */
[----:B------:R-:W-:-:S12]  /*05f0*/  UP2UR UR39, UPR, URZ, 0x4 ;  /* 0x00000004ff277883 */ /* 0x000fd80008000000 */
.L_x_0:
[----:B------:R-:W-:Y:S01]  /*0600*/  ELECT P0, URZ, PT ;  /* 0x0000000000ff782f */ /* 0x000fe20003800000 */
[----:B------:R-:W-:Y:S03]  /*0610*/  BSSY.RECONVERGENT B0, `(.L_x_5) ;  /* 0x000000f000007945 */ /* 0x000fe60003800200 */
[----:B------:R-:W-:Y:S02]  /*0620*/  PLOP3.LUT P2, PT, P0, PT, UP0, 0x5d, 0xd5 ;  /* 0x0000000000d5781c */ /* 0x000fe4000074eb0d */
[----:B------:R-:W-:-:S11]  /*0630*/  PLOP3.LUT P1, PT, P0, PT, UP6, 0x5d, 0xd5 ;  /* 0x0000000000d5781c */ /* 0x000fd6000072eb6d */
[----:B------:R-:W-:Y:S05]  /*0640*/  @P2 BRA `(.L_x_6) ;  /* 0x00000000002c2947 */ /* 0x000fea0003800000 */
[----:B------:R-:W1:Y:S02]  /*0650*/  LDCU.64 UR4, c[0x0][0x348] ;  /* 0x00006900ff0477ac */ /* 0x000e640008000a00 */
[----:B-1----:R-:W-:-:S04]  /*0660*/  UIADD3 UR8, UP0, UPT, UR4, 0x80, URZ ;  /* 0x0000008004087890 */ /* 0x002fc8000ff1e0ff */
[----:B------:R-:W-:Y:S02]  /*0670*/  UIADD3.X UR9, UPT, UPT, URZ, UR5, URZ, UP0, !UPT ;  /* 0x00000005ff097290 */ /* 0x000fe400087fe4ff */
[----:B------:R-:W-:-:S04]  /*0680*/  UIADD3 UR6, UP0, UPT, UR4, 0x180, URZ ;  /* 0x0000018004067890 */ /* 0x000fc8000ff1e0ff */
[----:B------:R-:W-:Y:S02]  /*0690*/  UIADD3.X UR7, UPT, UPT, URZ, UR5, URZ, UP0, !UPT ;  /* 0x00000005ff077290 */ /* 0x000fe400087fe4ff */
[----:B------:R-:W-:Y:S01]  /*06a0*/  UIADD3 UR4, UP0, UPT, UR4, 0x280, URZ ;  /* 0x0000028004047890 */ /* 0x000fe2000ff1e0ff */
[----:B------:R1:W-:Y:S03]  /*06b0*/  UTMACCTL.PF [UR8] ;  /* 0x00000000080079b9 */ /* 0x0003e60008040000 */
[----:B------:R-:W-:-:S03]  /*06c0*/  UIADD3.X UR5, UPT, UPT, URZ, UR5, URZ, UP0, !UPT ;  /* 0x00000005ff057290 */ /* 0x000fc600087fe4ff */
[----:B------:R1:W-:Y:S06]  /*06d0*/  UTMACCTL.PF [UR6] ;  /* 0x00000000060079b9 */ /* 0x0003ec0008040000 */
[----:B------:R1:W-:Y:S02]  /*06e0*/  UTMACCTL.PF [UR4] ;  /* 0x00000000040079b9 */ /* 0x0003e40008040000 */
[----:B-1----:R-:W-:Y:S01]  /*06f0*/  NOP ;  /* 0x0000000000007918 */ /* 0x002fe20000000000 */
.L_x_6:
[----:B------:R-:W-:Y:S05]  /*0700*/  BSYNC.RECONVERGENT B0 ;  /* 0x0000000000007941 */ /* 0x000fea0003800200 */
.L_x_5:
[----:B------:R-:W-:Y:S04]  /*0710*/  BSSY.RECONVERGENT B0, `(.L_x_7) ;  /* 0x000001b000007945 */ /* 0x000fe80003800200 */
[----:B------:R-:W-:Y:S05]  /*0720*/  @P1 BRA `(.L_x_8) ;  /* 0x0000000000241947 */ /* 0x000fea0003800000 */
[----:B------:R-:W1:Y:S01]  /*0730*/  LDCU.64 UR4, c[0x0][0x348] ;  /* 0x00006900ff0477ac */ /* 0x000e620008000a00 */
[----:B------:R-:W-:Y:S02]  /*0740*/  PLOP3.LUT P6, PT, PT, PT, PT, 0x80, 0x8 ;  /* 0x000000000008781c */ /* 0x000fe40003fcf070 */
[----:B------:R-:W-:Y:S02]  /*0750*/  PLOP3.LUT P5, PT, PT, PT, PT, 0x8, 0x80 ;  /* 0x000000000080781c */ /* 0x000fe40003fae170 */
[----:B------:R-:W-:Y:S02]  /*0760*/  PLOP3.LUT P4, PT, PT, PT, PT, 0x80, 0x8 ;  /* 0x000000000008781c */ /* 0x000fe40003f8f070 */
[----:B------:R-:W-:Y:S01]  /*0770*/  PLOP3.LUT P3, PT, PT, PT, PT, 0x80, 0x8 ;  /* 0x000000000008781c */ /* 0x000fe20003f6f070 */
[----:B-1----:R-:W-:-:S04]  /*0780*/  UIADD3 UR4, UP0, UPT, UR4, 0x400, URZ ;  /* 0x0000040004047890 */ /* 0x002fc8000ff1e0ff */
[----:B------:R-:W-:-:S09]  /*0790*/  UIADD3.X UR5, UPT, UPT, URZ, UR5, URZ, UP0, !UPT ;  /* 0x00000005ff057290 */ /* 0x000fd200087fe4ff */
[----:B------:R1:W-:Y:S02]  /*07a0*/  UTMACCTL.PF [UR4] ;  /* 0x00000000040079b9 */ /* 0x0003e40008040000 */
[----:B-1----:R-:W-:Y:S05]  /*07b0*/  BRA `(.L_x_9) ;  /* 0x0000000000407947 */ /* 0x002fea0003800000 */
.L_x_8:
[----:B------:R-:W-:-:S13]  /*07c0*/  ISETP.NE.AND P1, PT, R2, 0x3, PT ;  /* 0x000000030200780c */ /* 0x000fda0003f25270 */
[----:B------:R-:W-:Y:S05]  /*07d0*/  @!P1 BRA `(.L_x_10) ;  /* 0x0000000000289947 */ /* 0x000fea0003800000 */
[----:B------:R-:W-:Y:S02]  /*07e0*/  ISETP.NE.AND P1, PT, R2, 0x4, PT ;  /* 0x000000040200780c */ /* 0x000fe40003f25270 */
[----:B------:R-:W-:Y:S02]  /*07f0*/  PLOP3.LUT P4, PT, PT, PT, PT, 0x80, 0x8 ;  /* 0x000000000008781c */ /* 0x000fe40003f8f070 */
[----:B------:R-:W-:Y:S02]  /*0800*/  PLOP3.LUT P5, PT, PT, PT, PT, 0x8, 0x80 ;  /* 0x000000000080781c */ /* 0x000fe40003fae170 */
[----:B------:R-:W-:Y:S02]  /*0810*/  PLOP3.LUT P6, PT, PT, PT, PT, 0x80, 0x8 ;  /* 0x000000000008781c */ /* 0x000fe40003fcf070 */
[----:B------:R-:W-:-:S05]  /*0820*/  PLOP3.LUT P3, PT, PT, PT, PT, 0x80, 0x8 ;  /* 0x000000000008781c */ /* 0x000fca0003f6f070 */
[----:B------:R-:W-:Y:S08]  /*0830*/  @P1 BRA `(.L_x_9) ;  /* 0x0000000000201947 */ /* 0x000ff00003800000 */
[----:B------:R-:W-:Y:S02]  /*0840*/  PLOP3.LUT P5, PT, PT, PT, PT, 0x8, 0x80 ;  /* 0x000000000080781c */ /* 0x000fe40003fae170 */
[----:B------:R-:W-:Y:S02]  /*0850*/  PLOP3.LUT P6, PT, PT, PT, PT, 0x8, 0x80 ;  /* 0x000000000080781c */ /* 0x000fe40003fce170 */
[----:B------:R-:W-:Y:S01]  /*0860*/  PLOP3.LUT P3, PT, PT, PT, PT, 0x8, 0x80 ;  /* 0x000000000080781c */ /* 0x000fe20003f6e170 */
[----:B------:R-:W-:-:S12]  /*0870*/  BRA `(.L_x_9) ;  /* 0x0000000000107947 */ /* 0x000fd80003800000 */
.L_x_10:
[----:B------:R-:W-:Y:S02]  /*0880*/  PLOP3.LUT P6, PT, PT, PT, PT, 0x8, 0x80 ;  /* 0x000000000080781c */ /* 0x000fe40003fce170 */
[----:B------:R-:W-:Y:S02]  /*0890*/  PLOP3.LUT P5, PT, PT, PT, PT, 0x80, 0x8 ;  /* 0x000000000008781c */ /* 0x000fe40003faf070 */
[----:B------:R-:W-:Y:S02]  /*08a0*/  PLOP3.LUT P4, PT, PT, PT, PT, 0x8, 0x80 ;  /* 0x000000000080781c */ /* 0x000fe40003f8e170 */
[----:B------:R-:W-:-:S13]  /*08b0*/  PLOP3.LUT P3, PT, PT, PT, PT, 0x80, 0x8 ;  /* 0x000000000008781c */ /* 0x000fda0003f6f070 */
.L_x_9:
[----:B------:R-:W-:Y:S05]  /*08c0*/  BSYNC.RECONVERGENT B0 ;  /* 0x0000000000007941 */ /* 0x000fea0003800200 */
.L_x_7:
[----:B------:R-:W1:Y:S01]  /*08d0*/  SHFL.IDX PT, R0, R17, RZ, 0x1f ;  /* 0x00001fff11007589 */ /* 0x000e6200000e0000 */
[----:B------:R-:W-:Y:S02]  /*08e0*/  ISETP.NE.AND P1, PT, R2, 0x3, PT ;  /* 0x000000030200780c */ /* 0x000fe40003f25270 */
[----:B------:R-:W-:Y:S02]  /*08f0*/  PLOP3.LUT P0, PT, P0, PT, UP1, 0xae, 0xea ;  /* 0x0000000000ea781c */ /* 0x000fe4000070f51e */
[----:B-1----:R-:W-:-:S13]  /*0900*/  ISETP.NE.AND P2, PT, R0, RZ, PT ;  /* 0x000000ff0000720c */ /* 0x002fda0003f45270 */
[----:B------:R-:W-:Y:S05]  /*0910*/  @P2 BRA `(.L_x_11) ;  /* 0x0000000000382947 */ /* 0x000fea0003800000 */
[----:B------:R-:W1:Y:S01]  /*0920*/  S2UR UR4, SR_CgaCtaId ;  /* 0x00000000000479c3 */ /* 0x000e620000008800 */
[----:B------:R-:W-:Y:S01]  /*0930*/  UMOV UR5, 0x400 ;  /* 0x0000040000057882 */ /* 0x000fe20000000000 */
[----:B------:R-:W-:Y:S01]  /*0940*/  UMOV UR6, 0x1 ;  /* 0x0000000100067882 */ /* 0x000fe20000000000 */
[----:B------:R-:W-:Y:S01]  /*0950*/  ELECT P2, URZ, PT ;  /* 0x0000000000ff782f */ /* 0x000fe20003840000 */
[----:B------:R-:W-:-:S04]  /*0960*/  UIADD3 UR6, UPT, UPT, -UR6, 0x100000, URZ ;  /* 0x0010000006067890 */ /* 0x000fc8000fffe1ff */
[----:B------:R-:W-:Y:S02]  /*0970*/  USHF.L.U32 UR7, UR6, 0xb, URZ ;  /* 0x0000000b06077899 */ /* 0x000fe400080006ff */
[----:B------:R-:W-:Y:S02]  /*0980*/  USHF.L.U32 UR6, UR6, 0x1, URZ ;  /* 0x0000000106067899 */ /* 0x000fe400080006ff */
[----:B-1----:R-:W-:Y:S01]  /*0990*/  ULEA UR4, UR4, UR5, 0x18 ;  /* 0x0000000504047291 */ /* 0x002fe2000f8ec0ff */
[----:B------:R-:W1:Y:S11]  /*09a0*/  FENCE.VIEW.ASYNC.S ;  /* 0x00000000000073c6 */ /* 0x000e760000000000 */
[----:B-1----:R1:W2:Y:S01]  /*09b0*/  SYNCS.EXCH.64 URZ, [UR4+0x50000], UR6 ;  /* 0x0500000604ff75b2 */ /* 0x0022a20008000100 */
[----:B------:R1:W3:Y:S01]  /*09c0*/  SYNCS.EXCH.64 URZ, [UR4+0x50010], UR6 ;  /* 0x0500100604ff75b2 */ /* 0x0002e20008000100 */
[----:B------:R1:W4:Y:S01]  /*09d0*/  SYNCS.EXCH.64 URZ, [UR4+0x50008], UR6 ;  /* 0x0500080604ff75b2 */ /* 0x0003220008000100 */
[----:B------:R1:W1:Y:S01]  /*09e0*/  SYNCS.EXCH.64 URZ, [UR4+0x50018], UR6 ;  /* 0x0500180604ff75b2 */ /* 0x0002620008000100 */
[----:B------:R-:W-:Y:S01]  /*09f0*/  NOP ;  /* 0x0000000000007918 */ /* 0x000fe20000000000 */
.L_x_11:
[----:B------:R-:W-:Y:S01]  /*0a00*/  NOP ;  /* 0x0000000000007918 */ /* 0x000fe20000000000 */
[----:B------:R-:W-:Y:S05]  /*0a10*/  @!P1 BRA `(.L_x_12) ;  /* 0x0000000000289947 */ /* 0x000fea0003800000 */
[----:B------:R-:W-:Y:S01]  /*0a20*/  ISETP.NE.AND P1, PT, R2, 0x4, PT ;  /* 0x000000040200780c */ /* 0x000fe20003f25270 */
[----:B------:R-:W-:Y:S02]  /*0a30*/  UPLOP3.LUT UP3, UPT, UPT, UPT, UPT, 0x80, 0x8 ;  /* 0x000000000008789c */ /* 0x000fe40003f6f070 */
[----:B------:R-:W-:Y:S02]  /*0a40*/  UPLOP3.LUT UP2, UPT, UPT, UPT, UPT, 0x40, 0x4 ;  /* 0x000000000004789c */ /* 0x000fe40003f4e870 */
[----:B------:R-:W-:Y:S02]  /*0a50*/  UPLOP3.LUT UP1, UPT, UPT, UPT, UPT, 0x80, 0x8 ;  /* 0x000000000008789c */ /* 0x000fe40003f2f070 */
[----:B------:R-:W-:-:S06]  /*0a60*/  UPLOP3.LUT UP0, UPT, UPT, UPT, UPT, 0x80, 0x8 ;  /* 0x000000000008789c */ /* 0x000fcc0003f0f070 */
[----:B------:R-:W-:Y:S05]  /*0a70*/  @P1 BRA `(.L_x_13) ;  /* 0x0000000000201947 */ /* 0x000fea0003800000 */
[----:B------:R-:W-:Y:S02]  /*0a80*/  UPLOP3.LUT UP2, UPT, UPT, UPT, UPT, 0x40, 0x4 ;  /* 0x000000000004789c */ /* 0x000fe40003f4e870 */
[----:B------:R-:W-:Y:S02]  /*0a90*/  UPLOP3.LUT UP3, UPT, UPT, UPT, UPT, 0x40, 0x4 ;  /* 0x000000000004789c */ /* 0x000fe40003f6e870 */
[----:B------:R-:W-:Y:S01]  /*0aa0*/  UPLOP3.LUT UP0, UPT, UPT, UPT, UPT, 0x40, 0x4 ;  /* 0x000000000004789c */ /* 0x000fe20003f0e870 */
[----:B------:R-:W-:Y:S05]  /*0ab0*/  BRA `(.L_x_13) ;  /* 0x0000000000107947 */ /* 0x000fea0003800000 */
.L_x_12:
[----:B------:R-:W-:Y:S02]  /*0ac0*/  UPLOP3.LUT UP3, UPT, UPT, UPT, UPT, 0x40, 0x4 ;  /* 0x000000000004789c */ /* 0x000fe40003f6e870 */
[----:B------:R-:W-:Y:S02]  /*0ad0*/  UPLOP3.LUT UP2, UPT, UPT, UPT, UPT, 0x80, 0x8 ;  /* 0x000000000008789c */ /* 0x000fe40003f4f070 */
[----:B------:R-:W-:Y:S02]  /*0ae0*/  UPLOP3.LUT UP1, UPT, UPT, UPT, UPT, 0x40, 0x4 ;  /* 0x000000000004789c */ /* 0x000fe40003f2e870 */
[----:B------:R-:W-:Y:S02]  /*0af0*/  UPLOP3.LUT UP0, UPT, UPT, UPT, UPT, 0x80, 0x8 ;  /* 0x000000000008789c */ /* 0x000fe40003f0f070 */
.L_x_13:
[----:B------:R-:W5:Y:S02]  /*0b00*/  SHFL.IDX PT, R0, R17, RZ, 0x1f ;  /* 0x00001fff11007589 */ /* 0x000f6400000e0000 */
[----:B-----5:R-:W-:-:S13]  /*0b10*/  ISETP.NE.AND P1, PT, R0, RZ, PT ;  /* 0x000000ff0000720c */ /* 0x020fda0003f25270 */
[----:B------:R-:W-:Y:S05]  /*0b20*/  @P1 BRA `(.L_x_14) ;  /* 0x0000000000401947 */ /* 0x000fea0003800000 */
[----:B-1----:R-:W1:Y:S01]  /*0b30*/  S2UR UR4, SR_CgaCtaId ;  /* 0x00000000000479c3 */ /* 0x002e620000008800 */
        /* <DEDUP_REMOVED lines=8> */
[----:B-1----:R1:W1:Y:S01]  /*0bc0*/  SYNCS.EXCH.64 URZ, [UR4+0x50020], UR6 ;  /* 0x0500200604ff75b2 */ /* 0x0022620008000100 */
[----:B------:R1:W1:Y:S01]  /*0bd0*/  SYNCS.EXCH.64 URZ, [UR4+0x50038], UR6 ;  /* 0x0500380604ff75b2 */ /* 0x0002620008000100 */
[----:B------:R1:W1:Y:S01]  /*0be0*/  SYNCS.EXCH.64 URZ, [UR4+0x50028], UR6 ;  /* 0x0500280604ff75b2 */ /* 0x0002620008000100 */
[----:B------:R1:W1:Y:S01]  /*0bf0*/  SYNCS.EXCH.64 URZ, [UR4+0x50040], UR6 ;  /* 0x0500400604ff75b2 */ /* 0x0002620008000100 */
[----:B------:R1:W1:Y:S01]  /*0c00*/  SYNCS.EXCH.64 URZ, [UR4+0x50030], UR6 ;  /* 0x0500300604ff75b2 */ /* 0x0002620008000100 */
[----:B------:R1:W1:Y:S01]  /*0c10*/  SYNCS.EXCH.64 URZ, [UR4+0x50048], UR6 ;  /* 0x0500480604ff75b2 */ /* 0x0002620008000100 */
[----:B------:R-:W-:Y:S01]  /*0c20*/  NOP ;  /* 0x0000000000007918 */ /* 0x000fe20000000000 */
.L_x_14:
[----:B------:R-:W5:Y:S01]  /*0c30*/  SHFL.IDX PT, R0, R17, RZ, 0x1f ;  /* 0x00001fff11007589 */ /* 0x000f6200000e0000 */
[----:B------:R-:W-:Y:S01]  /*0c40*/  NOP ;  /* 0x0000000000007918 */ /* 0x000fe20000000000 */
[----:B-----5:R-:W-:-:S13]  /*0c50*/  ISETP.NE.AND P1, PT, R0, RZ, PT ;  /* 0x000000ff0000720c */ /* 0x020fda0003f25270 */
[----:B------:R-:W-:Y:S05]  /*0c60*/  @P1 BRA `(.L_x_15) ;  /* 0x0000000000401947 */ /* 0x000fea0003800000 */
[----:B-1----:R-:W1:Y:S01]  /*0c70*/  S2UR UR4, SR_CgaCtaId ;  /* 0x00000000000479c3 */ /* 0x002e620000008800 */
[----:B------:R-:W-:Y:S01]  /*0c80*/  UMOV UR5, 0x400 ;  /* 0x0000040000057882 */ /* 0x000fe20000000000 */
[----:B------:R-:W-:Y:S01]  /*0c90*/  UMOV UR6, 0x1 ;  /* 0x0000000100067882 */ /* 0x000fe20000000000 */
[----:B------:R-:W-:Y:S01]  /*0ca0*/  UMOV UR8, 0x80 ;  /* 0x0000008000087882 */ /* 0x000fe20000000000 */
[----:B------:R-:W-:-:S04]  /*0cb0*/  UIADD3 UR6, UPT, UPT, -UR6, 0x100000, URZ ;  /* 0x0010000006067890 */ /* 0x000fc8000fffe1ff */
[----:B------:R-:W-:Y:S02]  /*0cc0*/  USHF.L.U32 UR7, UR6, 0xb, URZ ;  /* 0x0000000b06077899 */ /* 0x000fe400080006ff */
[----:B------:R-:W-:Y:S02]  /*0cd0*/  USHF.L.U32 UR6, UR6, 0x1, URZ ;  /* 0x0000000106067899 */ /* 0x000fe400080006ff */
[----:B------:R-:W-:-:S04]  /*0ce0*/  UIADD3 UR8, UPT, UPT, -UR8, 0x100000, URZ ;  /* 0x0010000008087890 */ /* 0x000fc8000fffe1ff */
[----:B------:R-:W-:Y:S02]  /*0cf0*/  USHF.L.U32 UR9, UR8, 0xb, URZ ;  /* 0x0000000b08097899 */ /* 0x000fe400080006ff */
[----:B------:R-:W-:Y:S01]  /*0d00*/  USHF.L.U32 UR8, UR8, 0x1, URZ ;  /* 0x0000000108087899 */ /* 0x000fe200080006ff */
[----:B------:R-:W-:Y:S01]  /*0d10*/  ELECT P1, URZ, PT ;  /* 0x0000000000ff782f */ /* 0x000fe20003820000 */
[----:B-1----:R-:W-:Y:S01]  /*0d20*/  ULEA UR4, UR4, UR5, 0x18 ;  /* 0x0000000504047291 */ /* 0x002fe2000f8ec0ff */
[----:B------:R-:W1:Y:S11]  /*0d30*/  FENCE.VIEW.ASYNC.S ;  /* 0x00000000000073c6 */ /* 0x000e760000000000 */
[----:B-1----:R1:W1:Y:S01]  /*0d40*/  SYNCS.EXCH.64 URZ, [UR4+0x50050], UR6 ;  /* 0x0500500604ff75b2 */ /* 0x0022620008000100 */
[----:B------:R1:W1:Y:S01]  /*0d50*/  SYNCS.EXCH.64 URZ, [UR4+0x50058], UR8 ;  /* 0x0500580804ff75b2 */ /* 0x0002620008000100 */
[----:B------:R-:W-:Y:S01]  /*0d60*/  NOP ;  /* 0x0000000000007918 */ /* 0x000fe20000000000 */
.L_x_15:
[----:B------:R-:W5:Y:S01]  /*0d70*/  SHFL.IDX PT, R0, R17, RZ, 0x1f ;  /* 0x00001fff11007589 */ /* 0x000f6200000e0000 */
[----:B-1----:R-:W-:Y:S01]  /*0d80*/  UP2UR UR4, UPR, URZ, 0x1 ;  /* 0x00000001ff047883 */ /* 0x002fe20008000000 */
[----:B------:R-:W-:Y:S01]  /*0d90*/  ISETP.NE.AND P2, PT, R2, 0x2, PT ;  /* 0x000000020200780c */ /* 0x000fe20003f45270 */
[----:B------:R-:W-:Y:S01]  /*0da0*/  UISETP.NE.AND UP0, UPT, UR39, URZ, UPT ;  /* 0x000000ff2700728c */ /* 0x000fe2000bf05270 */
[----:B------:R-:W-:-:S03]  /*0db0*/  NOP ;  /* 0x0000000000007918 */ /* 0x000fc60000000000 */
[----:B------:R-:W-:Y:S02]  /*0dc0*/  USEL UR5, URZ, 0x2, !UP0 ;  /* 0x00000002ff057887 */ /* 0x000fe4000c000000 */
[----:B------:R-:W-:Y:S02]  /*0dd0*/  UISETP.NE.AND UP0, UPT, UR4, URZ, UPT ;  /* 0x000000ff0400728c */ /* 0x000fe4000bf05270 */
[----:B------:R-:W-:Y:S02]  /*0de0*/  USEL UR4, URZ, 0x2, !UP4 ;  /* 0x00000002ff047887 */ /* 0x000fe4000e000000 */
[----:B------:R-:W-:Y:S02]  /*0df0*/  USEL UR51, UR5, 0x1, !UP5 ;  /* 0x0000000105337887 */ /* 0x000fe4000e800000 */
[----:B------:R-:W-:Y:S01]  /*0e00*/  USEL UR52, UR4, 0x1, !UP5 ;  /* 0x0000000104347887 */ /* 0x000fe2000e800000 */
[----:B-----5:R-:W-:-:S13]  /*0e10*/  ISETP.NE.AND P1, PT, R0, RZ, PT ;  /* 0x000000ff0000720c */ /* 0x020fda0003f25270 */
[----:B------:R-:W-:Y:S05]  /*0e20*/  @P1 BRA `(.L_x_16) ;  /* 0x0000000000401947 */ /* 0x000fea0003800000 */
[----:B------:R-:W1:Y:S01]  /*0e30*/  S2UR UR4, SR_CgaCtaId ;  /* 0x00000000000479c3 */ /* 0x000e620000008800 */
        /* <DEDUP_REMOVED lines=15> */
.L_x_16:
[----:B------:R-:W-:Y:S01]  /*0f30*/  NOP ;  /* 0x0000000000007918 */ /* 0x000fe20000000000 */
[----:B------:R-:W-:Y:S05]  /*0f40*/  @!P2 BRA `(.L_x_17) ;  /* 0x000000000024a947 */ /* 0x000fea0003800000 */
[----:B------:R-:W-:Y:S01]  /*0f50*/  ISETP.NE.AND P1, PT, R2, RZ, PT ;  /* 0x000000ff0200720c */ /* 0x000fe20003f25270 */
[----:B-1----:R-:W-:Y:S02]  /*0f60*/  UP2UR UR4, UPR, URZ, 0x1 ;  /* 0x00000001ff047883 */ /* 0x002fe40008000000 */
[----:B------:R-:W-:Y:S01]  /*0f70*/  UPLOP3.LUT UP0, UPT, UPT, UPT, UPT, 0x80, 0x8 ;  /* 0x000000000008789c */ /* 0x000fe20003f0f070 */
[----:B------:R-:W-:-:S03]  /*0f80*/  UMOV UR11, URZ ;  /* 0x000000ff000b7c82 */ /* 0x000fc60008000000 */
[----:B------:R-:W-:Y:S02]  /*0f90*/  UP2UR UR42, UPR, URZ, 0x1 ;  /* 0x00000001ff2a7883 */ /* 0x000fe40008000000 */
[----:B------:R-:W-:-:S04]  /*0fa0*/  UISETP.NE.AND UP0, UPT, UR4, URZ, UPT ;  /* 0x000000ff0400728c */ /* 0x000fc8000bf05270 */
[----:B------:R-:W-:Y:S07]  /*0fb0*/  @P1 BRA `(.L_x_18) ;  /* 0x00000000001c1947 */ /* 0x000fee0003800000 */
[----:B------:R-:W-:Y:S01]  /*0fc0*/  UMOV UR11, 0x1 ;  /* 0x00000001000b7882 */ /* 0x000fe20000000000 */
[----:B------:R-:W-:Y:S05]  /*0fd0*/  BRA `(.L_x_18) ;  /* 0x0000000000147947 */ /* 0x000fea0003800000 */
.L_x_17:
[----:B-1----:R-:W-:Y:S02]  /*0fe0*/  UP2UR UR4, UPR, URZ, 0x1 ;  /* 0x00000001ff047883 */ /* 0x002fe40008000000 */
[----:B------:R-:W-:Y:S01]  /*0ff0*/  UPLOP3.LUT UP0, UPT, UPT, UPT, UPT, 0x40, 0x4 ;  /* 0x000000000004789c */ /* 0x000fe20003f0e870 */
[----:B------:R-:W-:-:S03]  /*1000*/  UMOV UR11, 0x2 ;  /* 0x00000002000b7882 */ /* 0x000fc60000000000 */
[----:B------:R-:W-:Y:S02]  /*1010*/  UP2UR UR42, UPR, URZ, 0x1 ;  /* 0x00000001ff2a7883 */ /* 0x000fe40008000000 */
[----:B------:R-:W-:Y:S02]  /*1020*/  UISETP.NE.AND UP0, UPT, UR4, URZ, UPT ;  /* 0x000000ff0400728c */ /* 0x000fe4000bf05270 */
.L_x_18:
[----:B------:R-:W1:Y:S02]  /*1030*/  SHFL.IDX PT, R0, R17, RZ, 0x1f ;  /* 0x00001fff11007589 */ /* 0x000e6400000e0000 */
        /* <DEDUP_REMOVED lines=13> */
[----:B------:R-:W-:Y:S01]  /*1110*/  NOP ;  /* 0x0000000000007918 */ /* 0x000fe20000000000 */
.L_x_19:
[----:B------:R-:W-:Y:S01]  /*1120*/  NOP ;  /* 0x0000000000007918 */ /* 0x000fe20000000000 */
[----:B------:R-:W-:Y:S05]  /*1130*/  @!P2 BRA `(.L_x_20) ;  /* 0x000000000024a947 */ /* 0x000fea0003800000 */
[----:B------:R-:W-:Y:S01]  /*1140*/  ISETP.NE.AND P1, PT, R2, 0x1, PT ;  /* 0x000000010200780c */ /* 0x000fe20003f25270 */
        /* <DEDUP_REMOVED lines=8> */
.L_x_20:
[----:B-1----:R-:W-:Y:S02]  /*11d0*/  UP2UR UR4, UPR, URZ, 0x1 ;  /* 0x00000001ff047883 */ /* 0x002fe40008000000 */
[----:B------:R-:W-:Y:S01]  /*11e0*/  UPLOP3.LUT UP0, UPT, UPT, UPT, UPT, 0x40, 0x4 ;  /* 0x000000000004789c */ /* 0x000fe20003f0e870 */
[----:B------:R-:W-:-:S03]  /*11f0*/  UMOV UR10, 0x2 ;  /* 0x00000002000a7882 */ /* 0x000fc60000000000 */
[----:B------:R-:W-:Y:S02]  /*1200*/  UP2UR UR45, UPR, URZ, 0x1 ;  /* 0x00000001ff2d7883 */ /* 0x000fe40008000000 */
[----:B------:R-:W-:Y:S02]  /*1210*/  UISETP.NE.AND UP0, UPT, UR4, URZ, UPT ;  /* 0x000000ff0400728c */ /* 0x000fe4000bf05270 */
.L_x_21:
[----:B------:R-:W1:Y:S01]  /*1220*/  SHFL.IDX PT, R0, R17, RZ, 0x1f ;  /* 0x00001fff11007589 */ /* 0x000e6200000e0000 */
[----:B------:R-:W-:Y:S02]  /*1230*/  USEL UR49, URZ, 0x1, !UP4 ;  /* 0x00000001ff317887 */ /* 0x000fe4000e000000 */
[----:B------:R-:W-:Y:S01]  /*1240*/  USEL UR44, URZ, 0x1, UP4 ;  /* 0x00000001ff2c7887 */ /* 0x000fe2000a000000 */
        /* <DEDUP_REMOVED lines=14> */
.L_x_22:
        /* <DEDUP_REMOVED lines=19> */
[----:B------:R1:W1:Y:S01]  /*1460*/  SYNCS.EXCH.64 URZ, [UR4+0x50098], UR8 ;  /* 0x0500980804ff75b2 */ /* 0x0002620008000100 */
[----:B------:R1:W1:Y:S01]  /*1470*/  SYNCS.EXCH.64 URZ, [UR4+0x500a8], UR6 ;  /* 0x0500a80604ff75b2 */ /* 0x0002620008000100 */
[----:B------:R-:W-:Y:S01]  /*1480*/  NOP ;  /* 0x0000000000007918 */ /* 0x000fe20000000000 */
.L_x_23:
        /* <DEDUP_REMOVED lines=22> */
.L_x_24:
[----:B------:R-:W5:Y:S01]  /*15f0*/  SHFL.IDX PT, R0, R17, RZ, 0x1f ;  /* 0x00001fff11007589 */ /* 0x000f6200000e0000 */
[----:B------:R-:W-:Y:S01]  /*1600*/  NOP ;  /* 0x0000000000007918 */ /* 0x000fe20000000000 */
        /* <DEDUP_REMOVED lines=14> */
.L_x_25:
[----:B------:R-:W-:Y:S01]  /*16f0*/  ISETP.GT.AND P1, PT, R2, 0x3, PT ;  /* 0x000000030200780c */ /* 0x000fe20003f24270 */
[----:B------:R-:W-:Y:S01]  /*1700*/  NOP ;  /* 0x0000000000007918 */ /* 0x000fe20000000000 */
[----:B-1234-:R-:W-:Y:S11]  /*1710*/  BAR.SYNC.DEFER_BLOCKING 0x0 ;  /* 0x0000000000007b1d */ /* 0x01eff60000010000 */
[----:B------:R-:W-:Y:S05]  /*1720*/  @P1 BRA `(.L_x_26) ;  /* 0x0000025400a41947 */ /* 0x000fea0003800000 */
[----:B------:R-:W-:-:S13]  /*1730*/  ISETP.GE.U32.AND P0, PT, R2, 0x2, PT ;  /* 0x000000020200780c */ /* 0x000fda0003f06070 */
[----:B------:R-:W-:Y:S05]  /*1740*/  @!P0 BRA `(.L_x_27) ;  /* 0x0000019c00048947 */ /* 0x000fea0003800000 */
[----:B------:R-:W-:Y:S05]  /*1750*/  @!P2 BRA `(.L_x_28) ;  /* 0x000000400004a947 */ /* 0x000fea0003800000 */
[----:B------:R-:W-:-:S08]  /*1760*/  NOP ;  /* 0x0000000000007918 */ /* 0x000fd00000000000 */
[----:B------:R-:W1:-:S00]  /*1770*/  USETMAXREG.DEALLOC.CTAPOOL 0x20 ;  /* 0x00000020000079c8 */ /* 0x000e4000080e0500 */
[----:B------:R-:W2:Y:S08]  /*1780*/  S2UR UR10, SR_CTAID.X ;  /* 0x00000000000a79c3 */ /* 0x000eb00000002500 */
[----:B-1----:R-:W1:Y:S01]  /*1790*/  LDC R0, c[0x0][0x380] ;  /* 0x0000e000ff007b82 */ /* 0x002e620000000800 */
[----:B--2---:R-:W-:-:S06]  /*17a0*/  USHF.L.U32 UR4, UR10, 0x8, URZ ;  /* 0x000000080a047899 */ /* 0x004fcc00080006ff */
[----:B-1----:R-:W-:-:S13]  /*17b0*/  ISETP.LE.U32.AND P0, PT, R0, UR4, PT ;  /* 0x0000000400007c0c */ /* 0x002fda000bf03070 */
[----:B------:R-:W-:Y:S05]  /*17c0*/  @P0 EXIT ;  /* 0x000000000000094d */ /* 0x000fea0003800000 */
[----:B------:R-:W1:Y:S01]  /*17d0*/  S2UR UR24, SR_CgaCtaId ;  /* 0x00000000001879c3 */ /* 0x000e620000008800 */
[----:B------:R-:W-:Y:S01]  /*17e0*/  UMOV UR4, 0x40 ;  /* 0x0000004000047882 */ /* 0x000fe20000000000 */
[----:B------:R-:W-:Y:S01]  /*17f0*/  NOP ;  /* 0x0000000000007918 */ /* 0x000fe20000000000 */
[----:B-1----:R-:W-:-:S03]  /*1800*/  ULEA UR5, UR24, UR4, 0x18 ;  /* 0x0000000418057291 */ /* 0x002fc6000f8ec0ff */
[----:B------:R-:W-:Y:S02]  /*1810*/  UMOV UR4, 0x400 ;  /* 0x0000040000047882 */ /* 0x000fe40000000000 */
[----:B------:R-:W-:-:S04]  /*1820*/  ULEA UR24, UR24, UR4, 0x18 ;  /* 0x0000000418187291 */ /* 0x000fc8000f8ec0ff */
[----:B------:R-:W1:Y:S02]  /*1830*/  LDS.U8 R0, [UR5+0x1c] ;  /* 0x00001c05ff007984 */ /* 0x000e640008000000 */
[----:B-1----:R-:W-:-:S13]  /*1840*/  ISETP.NE.AND P0, PT, R0, RZ, PT ;  /* 0x000000ff0000720c */ /* 0x002fda0003f05270 */
[----:B------:R-:W-:Y:S05]  /*1850*/  @P0 BRA `(.L_x_29) ;  /* 0x0000000000580947 */ /* 0x000fea0003800000 */
[----:B------:R-:W-:-:S13]  /*1860*/  ELECT P0, URZ, PT ;  /* 0x0000000000ff782f */ /* 0x000fda0003800000 */
[----:B------:R-:W-:Y:S05]  /*1870*/  @!P0 BRA `(.L_x_30) ;  /* 0x0000000000608947 */ /* 0x000fea0003800000 */
[----:B------:R-:W-:Y:S01]  /*1880*/  UMOV UR4, 0x10 ;  /* 0x0000001000047882 */ /* 0x000fe20000000000 */
[----:B------:R-:W-:Y:S01]  /*1890*/  HFMA2 R0, -RZ, RZ, 0, 5.9604644775390625e-08 ;  /* 0x00000001ff007431 */ /* 0x000fe200000001ff */
[----:B------:R-:W-:-:S03]  /*18a0*/  MOV R2, 0xffff ;  /* 0x0000ffff00027802 */ /* 0x000fc60000000f00 */
[----:B------:R-:W-:Y:S04]  /*18b0*/  DEPBAR.LE SB1, 0x36 ;  /* 0x00009d800000791a */ /* 0x000fe80000000000 */
[----:B------:R-:W1:Y:S02]  /*18c0*/  UTCATOMSWS.FIND_AND_SET.ALIGN UP0, UR4, UR4 ;  /* 0x00000004000475e3 */ /* 0x000e640008000800 */
[----:B-1----:R-:W-:Y:S01]  /*18d0*/  MOV R3, UR4 ;  /* 0x0000000400037c02 */ /* 0x002fe20008000f00 */
[----:B------:R-:W-:Y:S06]  /*18e0*/  BRA.U UP0, `(.L_x_31) ;  /* 0x0000000100187547 */ /* 0x000fec000b800000 */
.L_x_32:
[----:B------:R-:W-:Y:S05]  /*18f0*/  NANOSLEEP 0x64 ;  /* 0x000000640000795d */ /* 0x000fea0003800000 */
[----:B------:R-:W-:-:S05]  /*1900*/  UMOV UR4, 0x10 ;  /* 0x0000001000047882 */ /* 0x000fca0000000000 */
[----:B------:R-:W-:Y:S04]  /*1910*/  DEPBAR.LE SB1, 0x36 ;  /* 0x00009d800000791a */ /* 0x000fe80000000000 */
[----:B------:R-:W1:Y:S02]  /*1920*/  UTCATOMSWS.FIND_AND_SET.ALIGN UP0, UR4, UR4 ;  /* 0x00000004000475e3 */ /* 0x000e640008000800 */
[----:B-1----:R-:W-:Y:S01]  /*1930*/  MOV R3, UR4 ;  /* 0x0000000400037c02 */ /* 0x002fe20008000f00 */
[----:B------:R-:W-:Y:S05]  /*1940*/  BRA.U !UP0, `(.L_x_32) ;  /* 0xfffffffd08e87547 */ /* 0x000fea000b83ffff */
.L_x_31:
[-C--:B------:R-:W-:Y:S02]  /*1950*/  SHF.L.U32 R2, R2, R3.reuse, RZ ;  /* 0x0000000302027219 */ /* 0x080fe400000006ff */
[----:B------:R-:W-:Y:S01]  /*1960*/  SHF.L.U32 R0, R0, R3, RZ ;  /* 0x0000000300007219 */ /* 0x000fe200000006ff */
[----:B------:R-:W-:Y:S02]  /*1970*/  IMAD.SHL.U32 R3, R3, 0x20, RZ ;  /* 0x0000002003037824 */ /* 0x000fe400078e00ff */
[----:B------:R1:W-:Y:S04]  /*1980*/  ATOMS.OR RZ, [UR5+0x14], R2 ;  /* 0x00001402ffff798c */ /* 0x0003e8000b000005 */
[----:B------:R1:W-:Y:S04]  /*1990*/  ATOMS.OR RZ, [UR5+0x18], R0 ;  /* 0x00001800ffff798c */ /* 0x0003e8000b000005 */
[----:B------:R1:W-:Y:S01]  /*19a0*/  STS [UR24+0x500e0], R3 ;  /* 0x0500e003ff007988 */ /* 0x0003e20008000818 */
[----:B------:R-:W-:Y:S05]  /*19b0*/  BRA `(.L_x_30) ;  /* 0x0000000000107947 */ /* 0x000fea0003800000 */
.L_x_29:
[----:B------:R-:W-:Y:S02]  /*19c0*/  MOV R0, 0xffffffff ;  /* 0xffffffff00007802 */ /* 0x000fe40000000f00 */
[----:B------:R-:W-:-:S03]  /*19d0*/  MOV R2, 0x1a00 ;  /* 0x00001a0000027802 */ /* 0x000fc60000000f00 */
[----:B------:R1:W-:Y:S04]  /*19e0*/  STS [UR24+0x500e0], R0 ;  /* 0x0500e000ff007988 */ /* 0x0003e80008000818 */
[----:B-1----:R-:W-:Y:S05]  /*19f0*/  CALL.REL.NOINC `($__internal_1_$__cuda_sm10x_tcgen05_guardrail_trap_phase_invalid_during_alloc) ;  /* 0x000002bc00887944 */ /* 0x002fea0003c00000 */
.L_x_30:
[----:B------:R-:W-:Y:S05]  /*1a00*/  WARPSYNC.ALL ;  /* 0x0000000000007948 */ /* 0x000fea0003800000 */
[----:B------:R-:W2:Y:S02]  /*1a10*/  LDCU UR9, c[0x0][0x384] ;  /* 0x00007080ff0977ac */ /* 0x000ea40008000800 */
[----:B--2---:R-:W-:Y:S01]  /*1a20*/  ISETP.NE.AND P0, PT, RZ, UR9, PT ;  /* 0x00000009ff007c0c */ /* 0x004fe2000bf05270 */
[----:B------:R-:W-:-:S12]  /*1a30*/  NOP ;  /* 0x0000000000007918 */ /* 0x000fd80000000000 */
[----:B------:R-:W-:Y:S05]  /*1a40*/  @!P0 EXIT ;  /* 0x000000000000894d */ /* 0x000fea0003800000 */
[----:B------:R-:W-:Y:S01]  /*1a50*/  UIADD3 UR7, UPT, UPT, UR9, 0x7f, URZ ;  /* 0x0000007f09077890 */ /* 0x000fe2000fffe0ff */
[----:B------:R-:W-:Y:S01]  /*1a60*/  BSSY.RECONVERGENT B0, `(.L_x_33) ;  /* 0x0000014000007945 */ /* 0x000fe20003800200 */
[----:B------:R-:W-:Y:S02]  /*1a70*/  ULEA UR8, UR10, 0x2, 0x1 ;  /* 0x000000020a087891 */ /* 0x000fe4000f8e08ff */
[----:B------:R-:W-:Y:S02]  /*1a80*/  USHF.R.S32.HI UR5, URZ, 0x1f, UR7 ;  /* 0x0000001fff057899 */ /* 0x000fe40008011407 */
[----:B------:R-:W-:Y:S02]  /*1a90*/  UIADD3 UR4, UPT, UPT, UR24, 0x20000, URZ ;  /* 0x0002000018047890 */ /* 0x000fe4000fffe0ff */
[----:B------:R-:W-:Y:S02]  /*1aa0*/  ULEA.HI UR7, UR5, UR7, URZ, 0x7 ;  /* 0x0000000705077291 */ /* 0x000fe4000f8f38ff */
[----:B------:R-:W-:-:S02]  /*1ab0*/  ULOP3.LUT UR8, UR8, 0x1fffffe, URZ, 0xc0, !UPT ;  /* 0x01fffffe08087892 */ /* 0x000fc4000f8ec0ff */
[----:B------:R-:W-:Y:S02]  /*1ac0*/  USHF.R.S32.HI UR7, URZ, 0x7, UR7 ;  /* 0x00000007ff077899 */ /* 0x000fe40008011407 */
[----:B------:R-:W-:Y:S02]  /*1ad0*/  USHF.R.U32.HI UR4, URZ, 0x4, UR4 ;  /* 0x00000004ff047899 */ /* 0x000fe40008011604 */
[----:B------:R-:W-:Y:S02]  /*1ae0*/  UISETP.LT.AND UP0, UPT, UR7, UR8, UPT ;  /* 0x000000080700728c */ /* 0x000fe4000bf01270 */
[----:B------:R-:W-:Y:S02]  /*1af0*/  USHF.R.U32.HI UR6, URZ, 0x4, UR24 ;  /* 0x00000004ff067899 */ /* 0x000fe40008011618 */
[----:B------:R-:W-:Y:S02]  /*1b00*/  ULOP3.LUT UR5, UR4, 0x3fff, URZ, 0xc0, !UPT ;  /* 0x00003fff04057892 */ /* 0x000fe4000f8ec0ff */
[----:B------:R-:W-:-:S02]  /*1b10*/  USEL UR7, UR7, UR8, UP0 ;  /* 0x0000000807077287 */ /* 0x000fc40008000000 */
[----:B------:R-:W-:Y:S02]  /*1b20*/  ULOP3.LUT UR6, UR6, 0x3fff, URZ, 0xc0, !UPT ;  /* 0x00003fff06067892 */ /* 0x000fe4000f8ec0ff */
[----:B------:R-:W-:Y:S02]  /*1b30*/  ULOP3.LUT UR4, UR5, 0x10000, URZ, 0xfc, !UPT ;  /* 0x0001000005047892 */ /* 0x000fe4000f8efcff */
[----:B------:R-:W-:Y:S01]  /*1b40*/  ULOP3.LUT UR37, UR5, 0x4000000, URZ, 0xfc, !UPT ;  /* 0x0400000005257892 */ /* 0x000fe2000f8efcff */
[----:B------:R-:W-:Y:S01]  /*1b50*/  MOV R11, UR7 ;  /* 0x00000007000b7c02 */ /* 0x000fe20008000f00 */
[----:B------:R-:W-:Y:S01]  /*1b60*/  ULOP3.LUT UR6, UR6, 0x10000, URZ, 0xfc, !UPT ;  /* 0x0001000006067892 */ /* 0x000fe2000f8efcff */
[----:B------:R-:W-:Y:S01]  /*1b70*/  UMOV UR5, 0x40004040 ;  /* 0x4000404000057882 */ /* 0x000fe20000000000 */
[----:B------:R-:W-:Y:S06]  /*1b80*/  @!P4 BRA `(.L_x_34) ;  /* 0x000000000004c947 */ /* 0x000fec0003800000 */
[----:B------:R-:W-:Y:S05]  /*1b90*/  BPT.TRAP 0x1 ;  /* 0x000000040000795c */ /* 0x000fea0000300000 */
.L_x_34:
[----:B------:R-:W-:Y:S05]  /*1ba0*/  BSYNC.RECONVERGENT B0 ;  /* 0x0000000000007941 */ /* 0x000fea0003800200 */
.L_x_33:
[----:B------:R-:W-:-:S04]  /*1bb0*/  SHF.L.U32 R6, RZ, 0x1f, RZ ;  /* 0x0000001fff067819 */ /* 0x000fc800000006ff */
[----:B------:R-:W2:Y:S02]  /*1bc0*/  SYNCS.PHASECHK.TRANS64.TRYWAIT P0, [UR24+0x50000], R6 ;  /* 0x05000006ff0075a7 */ /* 0x000ea40008001118 */
[----:B--2---:R-:W-:Y:S05]  /*1bd0*/  @!P0 BRA `(.L_x_35) ;  /* 0x000002a800448947 */ /* 0x004fea0003800000 */
.L_x_425:
[----:B------:R-:W-:Y:S05]  /*1be0*/  BRA.U !UP1, `(.L_x_36) ;  /* 0x0000000109047547 */ /* 0x000fea000b800000 */
[----:B------:R-:W-:Y:S05]  /*1bf0*/  BPT.TRAP 0x1 ;  /* 0x000000040000795c */ /* 0x000fea0000300000 */
.L_x_36:
[----:B------:R-:W2:Y:S01]  /*1c00*/  SYNCS.PHASECHK.TRANS64.TRYWAIT P0, [UR24+0x50020], R6 ;  /* 0x05002006ff0075a7 */ /* 0x000ea20008001118 */
[----:B------:R-:W-:-:S06]  /*1c10*/  ULOP3.LUT UR7, UR51, 0x1, URZ, 0xc0, !UPT ;  /* 0x0000000133077892 */ /* 0x000fcc000f8ec0ff */
[----:B------:R-:W-:Y:S01]  /*1c20*/  MOV R10, UR7 ;  /* 0x00000007000a7c02 */ /* 0x000fe20008000f00 */
[----:B--2---:R-:W-:Y:S06]  /*1c30*/  @!P0 BRA `(.L_x_37) ;  /* 0x000002a800448947 */ /* 0x004fec0003800000 */
.L_x_427:
[----:B------:R-:W-:-:S13]  /*1c40*/  R2UR UR7, R10 ;  /* 0x000000000a0772ca */ /* 0x000fda00000e0000 */
[----:B------:R-:W-:-:S09]  /*1c50*/  UISETP.NE.U32.AND UP0, UPT, UR7, 0x1, UPT ;  /* 0x000000010700788c */ /* 0x000fd2000bf05070 */
[----:B------:R-:W-:Y:S05]  /*1c60*/  BRA.U !UP0, `(.L_x_38) ;  /* 0x0000000108047547 */ /* 0x000fea000b800000 */
[----:B------:R-:W-:Y:S05]  /*1c70*/  BPT.TRAP 0x1 ;  /* 0x000000040000795c */ /* 0x000fea0000300000 */
.L_x_38:
[----:B------:R-:W-:Y:S01]  /*1c80*/  IMAD.MOV.U32 R5, RZ, RZ, 0x1 ;  /* 0x00000001ff057424 */ /* 0x000fe200078e00ff */
[----:B-1----:R-:W-:Y:S01]  /*1c90*/  CS2R R2, SRZ ;  /* 0x0000000000027805 */ /* 0x002fe2000001ff00 */
[----:B------:R-:W-:-:S03]  /*1ca0*/  IMAD.MOV.U32 R0, RZ, RZ, RZ ;  /* 0x000000ffff007224 */ /* 0x000fc600078e00ff */
[----:B------:R-:W-:-:S04]  /*1cb0*/  SHF.L.U32 R5, R5, 0x1f, RZ ;  /* 0x0000001f05057819 */ /* 0x000fc800000006ff */
[----:B------:R-:W1:Y:S02]  /*1cc0*/  SYNCS.PHASECHK.TRANS64.TRYWAIT P0, [UR24+0x50058], R5 ;  /* 0x05005805ff0075a7 */ /* 0x000e640008001118 */
[----:B-1----:R-:W-:Y:S05]  /*1cd0*/  @!P0 BRA `(.L_x_39) ;  /* 0x000002a800348947 */ /* 0x002fea0003800000 */
.L_x_429:
[----:B------:R-:W-:Y:S01]  /*1ce0*/  R2UR UR9, R3 ;  /* 0x00000000030972ca */ /* 0x000fe200000e0000 */
[----:B------:R-:W-:Y:S01]  /*1cf0*/  IMAD.MOV.U32 R3, RZ, RZ, RZ ;  /* 0x000000ffff037224 */ /* 0x000fe200078e00ff */
[----:B------:R-:W-:Y:S01]  /*1d00*/  R2UR UR17, R0 ;  /* 0x00000000001172ca */ /* 0x000fe200000e0000 */
[----:B------:R-:W-:Y:S01]  /*1d10*/  IMAD.MOV.U32 R0, RZ, RZ, RZ ;  /* 0x000000ffff007224 */ /* 0x000fe200078e00ff */
[----:B------:R-:W-:Y:S01]  /*1d20*/  R2UR UR16, R2 ;  /* 0x00000000021072ca */ /* 0x000fe200000e0000 */
[----:B------:R-:W-:Y:S01]  /*1d30*/  IMAD.MOV.U32 R2, RZ, RZ, RZ ;  /* 0x000000ffff027224 */ /* 0x000fe200078e00ff */
[C---:B------:R-:W-:Y:S01]  /*1d40*/  R2UR UR23, R3.reuse ;  /* 0x00000000031772ca */ /* 0x040fe200000e0000 */
[----:B------:R-:W-:Y:S01]  /*1d50*/  UIADD3 UR42, UPT, UPT, UR4, 0x2, URZ ;  /* 0x00000002042a7890 */ /* 0x000fe2000fffe0ff */
[----:B------:R-:W-:Y:S01]  /*1d60*/  R2UR UR19, R0 ;  /* 0x00000000001372ca */ /* 0x000fe200000e0000 */
        /* <DEDUP_REMOVED lines=18> */
[----:B------:R-:W-:Y:S01]  /*1e90*/  UMOV UR26, 0x0 ;  /* 0x00000000001a7882 */ /* 0x000fe20000000000 */
[----:B------:R-:W-:Y:S01]  /*1ea0*/  UMOV UR27, 0x8200490 ;  /* 0x08200490001b7882 */ /* 0x000fe20000000000 */
[----:B------:R-:W-:Y:S01]  /*1eb0*/  UMOV UR7, 0x40004040 ;  /* 0x4000404000077882 */ /* 0x000fe20000000000 */
[----:B------:R-:W-:Y:S01]  /*1ec0*/  UIADD3 UR54, UPT, UPT, UR4, 0x404, URZ ;  /* 0x0000040404367890 */ /* 0x000fe2000fffe0ff */
[----:B------:R2:W-:Y:S01]  /*1ed0*/  UTCHMMA gdesc[UR6], gdesc[UR4], tmem[UR9], tmem[UR26], idesc[UR27], !UPT ;  /* 0x00ff1a04060075ea */ /* 0x0005e2000f800009 */
[----:B------:R-:W-:Y:S01]  /*1ee0*/  UMOV UR74, 0x0 ;  /* 0x00000000004a7882 */ /* 0x000fe20000000000 */
[----:B------:R-:W-:Y:S01]  /*1ef0*/  UMOV UR75, 0x8200490 ;  /* 0x08200490004b7882 */ /* 0x000fe20000000000 */
[----:B------:R-:W-:Y:S01]  /*1f00*/  UMOV UR43, 0x40004040 ;  /* 0x40004040002b7882 */ /* 0x000fe20000000000 */
[----:B------:R-:W-:Y:S01]  /*1f10*/  UIADD3 UR30, UPT, UPT, UR6, 0x404, URZ ;  /* 0x00000404061e7890 */ /* 0x000fe2000fffe0ff */
[----:B------:R-:W-:Y:S01]  /*1f20*/  R2UR UR40, R2 ;  /* 0x00000000022872ca */ /* 0x000fe200000e0000 */
[----:B------:R-:W-:Y:S01]  /*1f30*/  UMOV UR15, 0x40004040 ;  /* 0x40004040000f7882 */ /* 0x000fe20000000000 */
[----:B------:R-:W-:Y:S01]  /*1f40*/  UIADD3 UR56, UPT, UPT, UR4, 0x406, URZ ;  /* 0x0000040604387890 */ /* 0x000fe2000fffe0ff */
[----:B------:R3:W-:Y:S01]  /*1f50*/  UTCHMMA gdesc[UR14], gdesc[UR42], tmem[UR16], tmem[UR74], idesc[UR75], UPT ;  /* 0x00ff4a2a0e0075ea */ /* 0x0007e2000b800010 */
[----:B------:R-:W-:Y:S01]  /*1f60*/  UMOV UR76, 0x0 ;  /* 0x00000000004c7882 */ /* 0x000fe20000000000 */
[----:B------:R-:W-:Y:S01]  /*1f70*/  UMOV UR77, 0x8200490 ;  /* 0x08200490004d7882 */ /* 0x000fe20000000000 */
[----:B------:R-:W-:Y:S01]  /*1f80*/  UMOV UR45, 0x40004040 ;  /* 0x40004040002d7882 */ /* 0x000fe20000000000 */
[----:B------:R-:W-:Y:S01]  /*1f90*/  UIADD3 UR38, UPT, UPT, UR6, 0x406, URZ ;  /* 0x0000040606267890 */ /* 0x000fe2000fffe0ff */
[----:B------:R-:W-:Y:S01]  /*1fa0*/  R2UR UR36, R0 ;  /* 0x00000000002472ca */ /* 0x000fe200000e0000 */
[----:B------:R-:W-:Y:S01]  /*1fb0*/  UMOV UR13, 0x40004040 ;  /* 0x40004040000d7882 */ /* 0x000fe20000000000 */
[----:B------:R-:W-:Y:S01]  /*1fc0*/  UIADD3 UR58, UPT, UPT, UR4, 0x800, URZ ;  /* 0x00000800043a7890 */ /* 0x000fe2000fffe0ff */
[----:B------:R-:W-:Y:S01]  /*1fd0*/  UTCHMMA gdesc[UR12], gdesc[UR44], tmem[UR17], tmem[UR76], idesc[UR77], UPT ;  /* 0x00ff4c2c0c0075ea */ /* 0x000fe2000b800011 */
[----:B------:R-:W-:Y:S01]  /*1fe0*/  UMOV UR47, 0x40004040 ;  /* 0x40004040002f7882 */ /* 0x000fe20000000000 */
[----:B------:R-:W-:Y:S01]  /*1ff0*/  UIADD3 UR34, UPT, UPT, UR6, 0x800, URZ ;  /* 0x0000080006227890 */ /* 0x000fe2000fffe0ff */
[----:B------:R-:W-:Y:S01]  /*2000*/  UMOV UR11, 0x40004040 ;  /* 0x40004040000b7882 */ /* 0x000fe20000000000 */
[----:B------:R-:W-:Y:S01]  /*2010*/  UIADD3 UR60, UPT, UPT, UR4, 0x802, URZ ;  /* 0x00000802043c7890 */ /* 0x000fe2000fffe0ff */
[----:B------:R4:W-:Y:S01]  /*2020*/  UTCHMMA gdesc[UR10], gdesc[UR46], tmem[UR23], tmem[UR74], idesc[UR75], UPT ;  /* 0x00ff4a2e0a0075ea */ /* 0x0009e2000b800017 */
[----:B------:R-:W-:-:S02]  /*2030*/  UIADD3 UR32, UPT, UPT, UR6, 0x802, URZ ;  /* 0x0000080206207890 */ /* 0x000fc4000fffe0ff */
[----:B------:R-:W-:Y:S01]  /*2040*/  UIADD3 UR62, UPT, UPT, UR4, 0x804, URZ ;  /* 0x00000804043e7890 */ /* 0x000fe2000fffe0ff */
[----:B--2---:R-:W-:Y:S01]  /*2050*/  R2UR UR7, R10 ;  /* 0x000000000a0772ca */ /* 0x004fe200000e0000 */
[----:B------:R-:W-:Y:S01]  /*2060*/  UMOV UR49, 0x40004040 ;  /* 0x4000404000317882 */ /* 0x000fe20000000000 */
[----:B------:R-:W-:Y:S01]  /*2070*/  UIADD3 UR28, UPT, UPT, UR6, 0x804, URZ ;  /* 0x00000804061c7890 */ /* 0x000fe2000fffe0ff */
[----:B------:R-:W-:Y:S01]  /*2080*/  UMOV UR9, 0x40004040 ;  /* 0x4000404000097882 */ /* 0x000fe20000000000 */
[----:B------:R-:W-:Y:S01]  /*2090*/  UIADD3 UR64, UPT, UPT, UR4, 0x806, URZ ;  /* 0x0000080604407890 */ /* 0x000fe2000fffe0ff */
[----:B------:R2:W-:Y:S01]  /*20a0*/  UTCHMMA gdesc[UR8], gdesc[UR48], tmem[UR19], tmem[UR74], idesc[UR75], UPT ;  /* 0x00ff4a30080075ea */ /* 0x0005e2000b800013 */
[----:B------:R-:W-:Y:S01]  /*20b0*/  UMOV UR51, 0x40004040 ;  /* 0x4000404000337882 */ /* 0x000fe20000000000 */
[----:B------:R-:W-:Y:S02]  /*20c0*/  UIADD3 UR26, UPT, UPT, UR6, 0x806, URZ ;  /* 0x00000806061a7890 */ /* 0x000fe4000fffe0ff */
[----:B------:R-:W-:-:S02]  /*20d0*/  UIADD3 UR66, UPT, UPT, UR4, 0xc00, URZ ;  /* 0x00000c0004427890 */ /* 0x000fc4000fffe0ff */
[----:B------:R-:W-:Y:S01]  /*20e0*/  UIADD3 UR20, UPT, UPT, UR6, 0xc00, URZ ;  /* 0x00000c0006147890 */ /* 0x000fe2000fffe0ff */
[----:B------:R-:W-:Y:S01]  /*20f0*/  UMOV UR55, 0x40004040 ;  /* 0x4000404000377882 */ /* 0x000fe20000000000 */
[----:B------:R-:W-:Y:S02]  /*2100*/  UIADD3 UR18, UPT, UPT, UR4, 0xc02, URZ ;  /* 0x00000c0204127890 */ /* 0x000fe4000fffe0ff */
[----:B---3--:R-:W-:Y:S01]  /*2110*/  UIADD3 UR16, UPT, UPT, UR6, 0xc02, URZ ;  /* 0x00000c0206107890 */ /* 0x008fe2000fffe0ff */
[----:B------:R-:W-:Y:S01]  /*2120*/  UMOV UR31, 0x40004040 ;  /* 0x40004040001f7882 */ /* 0x000fe20000000000 */
[----:B------:R-:W-:Y:S01]  /*2130*/  UMOV UR57, 0x40004040 ;  /* 0x4000404000397882 */ /* 0x000fe20000000000 */
[----:B----4-:R-:W-:Y:S01]  /*2140*/  UMOV UR23, 0x40004040 ;  /* 0x4000404000177882 */ /* 0x010fe20000000000 */
[----:B------:R-:W-:Y:S01]  /*2150*/  UIADD3 UR14, UPT, UPT, UR4, 0xc04, URZ ;  /* 0x00000c04040e7890 */ /* 0x000fe2000fffe0ff */
[----:B------:R3:W-:Y:S01]  /*2160*/  UTCHMMA gdesc[UR22], gdesc[UR50], tmem[UR21], tmem[UR74], idesc[UR75], UPT ;  /* 0x00ff4a32160075ea */ /* 0x0007e2000b800015 */
[----:B------:R-:W-:Y:S01]  /*2170*/  UIADD3 UR12, UPT, UPT, UR6, 0xc04, URZ ;  /* 0x00000c04060c7890 */ /* 0x000fe2000fffe0ff */
[----:B------:R4:W-:Y:S01]  /*2180*/  UTCHMMA gdesc[UR30], gdesc[UR54], tmem[UR25], tmem[UR74], idesc[UR75], UPT ;  /* 0x00ff4a361e0075ea */ /* 0x0009e2000b800019 */
[----:B------:R-:W-:Y:S01]  /*2190*/  UMOV UR39, 0x40004040 ;  /* 0x4000404000277882 */ /* 0x000fe20000000000 */
[----:B------:R-:W-:Y:S01]  /*21a0*/  UMOV UR59, 0x40004040 ;  /* 0x40004040003b7882 */ /* 0x000fe20000000000 */
[----:B------:R-:W-:Y:S01]  /*21b0*/  UIADD3 UR10, UPT, UPT, UR4, 0xc06, URZ ;  /* 0x00000c06040a7890 */ /* 0x000fe2000fffe0ff */
[----:B------:R-:W-:Y:S01]  /*21c0*/  UMOV UR35, 0x40004040 ;  /* 0x4000404000237882 */ /* 0x000fe20000000000 */
[----:B--2---:R-:W-:Y:S01]  /*21d0*/  UIADD3 UR8, UPT, UPT, UR6, 0xc06, URZ ;  /* 0x00000c0606087890 */ /* 0x004fe2000fffe0ff */
[----:B------:R-:W-:Y:S01]  /*21e0*/  UMOV UR61, 0x40004040 ;  /* 0x40004040003d7882 */ /* 0x000fe20000000000 */
        /* <DEDUP_REMOVED lines=9> */
[----:B------:R-:W-:Y:S01]  /*2280*/  UISETP.NE.AND UP4, UPT, UR7, URZ, UPT ;  /* 0x000000ff0700728c */ /* 0x000fe2000bf85270 */
[----:B---3--:R-:W-:Y:S01]  /*2290*/  UMOV UR22, 0x0 ;  /* 0x0000000000167882 */ /* 0x008fe20000000000 */
[----:B------:R-:W-:Y:S01]  /*22a0*/  UMOV UR23, 0x8200490 ;  /* 0x0820049000177882 */ /* 0x000fe20000000000 */
[----:B------:R-:W-:Y:S01]  /*22b0*/  UMOV UR21, 0x40004040 ;  /* 0x4000404000157882 */ /* 0x000fe20000000000 */
[----:B------:R2:W-:Y:S01]  /*22c0*/  UTCHMMA gdesc[UR38], gdesc[UR56], tmem[UR72], tmem[UR22], idesc[UR23], UPT ;  /* 0x00ff1638260075ea */ /* 0x0005e2000b800048 */
[----:B------:R3:W-:Y:S01]  /*22d0*/  UTCHMMA gdesc[UR34], gdesc[UR58], tmem[UR71], tmem[UR22], idesc[UR23], UPT ;  /* 0x00ff163a220075ea */ /* 0x0007e2000b800047 */
[----:B------:R3:W-:Y:S01]  /*22e0*/  UTCHMMA gdesc[UR32], gdesc[UR60], tmem[UR70], tmem[UR22], idesc[UR23], UPT ;  /* 0x00ff163c200075ea */ /* 0x0007e2000b800046 */
[----:B----4-:R-:W-:Y:S01]  /*22f0*/  UMOV UR30, 0x0 ;  /* 0x00000000001e7882 */ /* 0x010fe20000000000 */
[----:B------:R-:W-:Y:S01]  /*2300*/  UMOV UR31, 0x8200490 ;  /* 0x08200490001f7882 */ /* 0x000fe20000000000 */
[----:B--2---:R-:W-:Y:S01]  /*2310*/  UMOV UR38, 0x0 ;  /* 0x0000000000267882 */ /* 0x004fe20000000000 */
[----:B------:R-:W-:Y:S01]  /*2320*/  UMOV UR39, 0x8200490 ;  /* 0x0820049000277882 */ /* 0x000fe20000000000 */
[----:B------:R-:W-:Y:S01]  /*2330*/  UMOV UR72, 0x0 ;  /* 0x0000000000487882 */ /* 0x000fe20000000000 */
[----:B------:R3:W-:Y:S01]  /*2340*/  UTCHMMA gdesc[UR28], gdesc[UR62], tmem[UR69], tmem[UR38], idesc[UR39], UPT ;  /* 0x00ff263e1c0075ea */ /* 0x0007e2000b800045 */
[----:B------:R3:W-:Y:S01]  /*2350*/  UTCHMMA gdesc[UR26], gdesc[UR64], tmem[UR68], tmem[UR72], idesc[UR73], UPT ;  /* 0x00ff48401a0075ea */ /* 0x0007e2000b800044 */
[----:B------:R3:W-:Y:S01]  /*2360*/  UTCHMMA gdesc[UR20], gdesc[UR66], tmem[UR53], tmem[UR30], idesc[UR31], UPT ;  /* 0x00ff1e42140075ea */ /* 0x0007e2000b800035 */
[----:B------:R3:W-:Y:S01]  /*2370*/  UTCHMMA gdesc[UR16], gdesc[UR18], tmem[UR41], tmem[UR22], idesc[UR23], UPT ;  /* 0x00ff1612100075ea */ /* 0x0007e2000b800029 */
[----:B------:R3:W-:Y:S01]  /*2380*/  UTCHMMA gdesc[UR12], gdesc[UR14], tmem[UR40], tmem[UR76], idesc[UR77], UPT ;  /* 0x00ff4c0e0c0075ea */ /* 0x0007e2000b800028 */
[----:B------:R3:W-:Y:S01]  /*2390*/  UTCHMMA gdesc[UR8], gdesc[UR10], tmem[UR36], tmem[UR74], idesc[UR75], UPT ;  /* 0x00ff4a0a080075ea */ /* 0x0007e2000b800024 */
[----:B------:R-:W-:Y:S05]  /*23a0*/  BRA.U UP4, `(.L_x_40) ;  /* 0x0000000104047547 */ /* 0x000fea000b800000 */
[----:B---3--:R-:W-:Y:S05]  /*23b0*/  BPT.TRAP 0x1 ;  /* 0x000000040000795c */ /* 0x008fea0000300000 */
.L_x_40:
[----:B------:R-:W-:Y:S01]  /*23c0*/  UIADD3 UR7, UPT, UPT, UR24, 0x50050, URZ ;  /* 0x0005005018077890 */ /* 0x000fe2000fffe0ff */
[----:B------:R-:W-:Y:S08]  /*23d0*/  BSSY.RECONVERGENT B0, `(.L_x_41) ;  /* 0x0000004000007945 */ /* 0x000ff00003800200 */
[----:B------:R2:W-:Y:S01]  /*23e0*/  UTCBAR [UR7], URZ ;  /* 0x000000ff070073e9 */ /* 0x0005e200080000ff */
[----:B------:R-:W-:Y:S05]  /*23f0*/  @!P4 BRA `(.L_x_42) ;  /* 0x000000000004c947 */ /* 0x000fea0003800000 */
[----:B--23--:R-:W-:Y:S05]  /*2400*/  BPT.TRAP 0x1 ;  /* 0x000000040000795c */ /* 0x00cfea0000300000 */
.L_x_42:
[----:B--23--:R-:W-:Y:S05]  /*2410*/  BSYNC.RECONVERGENT B0 ;  /* 0x0000000000007941 */ /* 0x00cfea0003800200 */
.L_x_41:
[----:B------:R-:W2:Y:S01]  /*2420*/  SYNCS.PHASECHK.TRANS64.TRYWAIT P0, [UR24+0x50008], R6 ;  /* 0x05000806ff0075a7 */ /* 0x000ea20008001118 */
[----:B------:R-:W-:-:S06]  /*2430*/  ULOP3.LUT UR7, UR52, 0x1, URZ, 0xc0, !UPT ;  /* 0x0000000134077892 */ /* 0x000fcc000f8ec0ff */
[----:B------:R-:W-:Y:S01]  /*2440*/  MOV R9, UR7 ;  /* 0x0000000700097c02 */ /* 0x000fe20008000f00 */
[----:B--2---:R-:W-:Y:S06]  /*2450*/  @!P0 BRA `(.L_x_43) ;  /* 0x000002a0006c8947 */ /* 0x004fec0003800000 */
.L_x_431:
[----:B------:R-:W-:-:S13]  /*2460*/  R2UR UR7, R9 ;  /* 0x00000000090772ca */ /* 0x000fda00000e0000 */
[----:B------:R-:W-:-:S09]  /*2470*/  UISETP.NE.U32.AND UP0, UPT, UR7, 0x1, UPT ;  /* 0x000000010700788c */ /* 0x000fd2000bf05070 */
[----:B------:R-:W-:Y:S05]  /*2480*/  BRA.U !UP0, `(.L_x_44) ;  /* 0x0000000108047547 */ /* 0x000fea000b800000 */
[----:B------:R-:W-:Y:S05]  /*2490*/  BPT.TRAP 0x1 ;  /* 0x000000040000795c */ /* 0x000fea0000300000 */
.L_x_44:
[----:B------:R-:W3:Y:S01]  /*24a0*/  SYNCS.PHASECHK.TRANS64.TRYWAIT P0, [UR24+0x50068], R5 ;  /* 0x05006805ff0075a7 */ /* 0x000ee20008001118 */
[----:B--2---:R-:W-:Y:S01]  /*24b0*/  HFMA2 R3, -RZ, RZ, 0, 7.62939453125e-06 ;  /* 0x00000080ff037431 */ /* 0x004fe200000001ff */
[----:B------:R-:W-:Y:S01]  /*24c0*/  MOV R2, 0x80 ;  /* 0x0000008000027802 */ /* 0x000fe20000000f00 */
[----:B------:R-:W-:Y:S01]  /*24d0*/  HFMA2 R0, -RZ, RZ, 0, 7.62939453125e-06 ;  /* 0x00000080ff007431 */ /* 0x000fe200000001ff */
[----:B---3--:R-:W-:Y:S06]  /*24e0*/  @!P0 BRA `(.L_x_45) ;  /* 0x000002a000608947 */ /* 0x008fec0003800000 */
.L_x_433:
[----:B------:R-:W-:Y:S01]  /*24f0*/  R2UR UR7, R3 ;  /* 0x00000000030772ca */ /* 0x000fe200000e0000 */
[----:B------:R-:W-:Y:S01]  /*2500*/  IMAD.MOV.U32 R3, RZ, RZ, 0x80 ;  /* 0x00000080ff037424 */ /* 0x000fe200078e00ff */
[----:B------:R-:W-:Y:S01]  /*2510*/  R2UR UR14, R2 ;  /* 0x00000000020e72ca */ /* 0x000fe200000e0000 */
[----:B------:R-:W-:Y:S01]  /*2520*/  IMAD.MOV.U32 R2, RZ, RZ, 0x80 ;  /* 0x00000080ff027424 */ /* 0x000fe200078e00ff */
[----:B------:R-:W-:Y:S01]  /*2530*/  R2UR UR19, R0 ;  /* 0x00000000001372ca */ /* 0x000fe200000e0000 */
[----:B------:R-:W-:Y:S01]  /*2540*/  IMAD.MOV.U32 R0, RZ, RZ, 0x80 ;  /* 0x00000080ff007424 */ /* 0x000fe200078e00ff */
[C---:B------:R-:W-:Y:S01]  /*2550*/  R2UR UR15, R3.reuse ;  /* 0x00000000030f72ca */ /* 0x040fe200000e0000 */
[----:B------:R-:W-:Y:S01]  /*2560*/  UIADD3 UR12, UPT, UPT, UR6, 0x1000, URZ ;  /* 0x00001000060c7890 */ /* 0x000fe2000fffe0ff */
[----:B------:R-:W-:Y:S01]  /*2570*/  R2UR UR74, R2 ;  /* 0x00000000024a72ca */ /* 0x000fe200000e0000 */
[----:B------:R-:W-:Y:S01]  /*2580*/  UIADD3 UR10, UPT, UPT, UR6, 0x1002, URZ ;  /* 0x00001002060a7890 */ /* 0x000fe2000fffe0ff */
[----:B------:R-:W-:Y:S01]  /*2590*/  R2UR UR73, R0 ;  /* 0x00000000004972ca */ /* 0x000fe200000e0000 */
[----:B------:R-:W-:Y:S01]  /*25a0*/  UIADD3 UR8, UPT, UPT, UR6, 0x1004, URZ ;  /* 0x0000100406087890 */ /* 0x000fe2000fffe0ff */
[C---:B------:R-:W-:Y:S01]  /*25b0*/  R2UR UR72, R3.reuse ;  /* 0x00000000034872ca */ /* 0x040fe200000e0000 */
[----:B------:R-:W-:Y:S01]  /*25c0*/  UIADD3 UR16, UPT, UPT, UR6, 0x1006, URZ ;  /* 0x0000100606107890 */ /* 0x000fe2000fffe0ff */
[----:B------:R-:W-:Y:S01]  /*25d0*/  R2UR UR71, R2 ;  /* 0x00000000024772ca */ /* 0x000fe200000e0000 */
[----:B------:R-:W-:Y:S01]  /*25e0*/  UIADD3 UR40, UPT, UPT, UR6, 0x1400, URZ ;  /* 0x0000140006287890 */ /* 0x000fe2000fffe0ff */
[----:B------:R-:W-:Y:S01]  /*25f0*/  R2UR UR70, R0 ;  /* 0x00000000004672ca */ /* 0x000fe200000e0000 */
[----:B------:R-:W-:Y:S01]  /*2600*/  UIADD3 UR38, UPT, UPT, UR6, 0x1402, URZ ;  /* 0x0000140206267890 */ /* 0x000fe2000fffe0ff */
[----:B------:R-:W-:Y:S01]  /*2610*/  R2UR UR69, R2 ;  /* 0x00000000024572ca */ /* 0x000fe200000e0000 */
[----:B------:R-:W-:Y:S01]  /*2620*/  UMOV UR76, 0x0 ;  /* 0x00000000004c7882 */ /* 0x000fe20000000000 */
[----:B------:R-:W-:Y:S01]  /*2630*/  R2UR UR68, R3 ;  /* 0x00000000034472ca */ /* 0x000fe200000e0000 */
[----:B------:R-:W-:Y:S01]  /*2640*/  UMOV UR77, 0x8200490 ;  /* 0x08200490004d7882 */ /* 0x000fe20000000000 */
[----:B------:R-:W-:Y:S01]  /*2650*/  UIADD3 UR34, UPT, UPT, UR6, 0x1404, URZ ;  /* 0x0000140406227890 */ /* 0x000fe2000fffe0ff */
[----:B------:R-:W-:Y:S01]  /*2660*/  R2UR UR67, R0 ;  /* 0x00000000004372ca */ /* 0x000fe200000e0000 */
[----:B------:R-:W-:Y:S01]  /*2670*/  UMOV UR13, 0x40004040 ;  /* 0x40004040000d7882 */ /* 0x000fe20000000000 */
[----:B------:R-:W-:Y:S01]  /*2680*/  UMOV UR20, 0x0 ;  /* 0x0000000000147882 */ /* 0x000fe20000000000 */
[----:B------:R-:W-:Y:S01]  /*2690*/  UMOV UR21, 0x8200490 ;  /* 0x0820049000157882 */ /* 0x000fe20000000000 */
[----:B------:R-:W-:Y:S01]  /*26a0*/  UMOV UR43, 0x40004040 ;  /* 0x40004040002b7882 */ /* 0x000fe20000000000 */
[----:B------:R-:W-:Y:S01]  /*26b0*/  UIADD3 UR32, UPT, UPT, UR6, 0x1406, URZ ;  /* 0x0000140606207890 */ /* 0x000fe2000fffe0ff */
[----:B------:R-:W-:Y:S01]  /*26c0*/  R2UR UR53, R2 ;  /* 0x00000000023572ca */ /* 0x000fe200000e0000 */
[----:B------:R-:W-:Y:S01]  /*26d0*/  UMOV UR11, 0x40004040 ;  /* 0x40004040000b7882 */ /* 0x000fe20000000000 */
[----:B------:R-:W-:Y:S01]  /*26e0*/  UMOV UR45, 0x40004040 ;  /* 0x40004040002d7882 */ /* 0x000fe20000000000 */
[----:B------:R-:W-:Y:S01]  /*26f0*/  UIADD3 UR30, UPT, UPT, UR6, 0x1800, URZ ;  /* 0x00001800061e7890 */ /* 0x000fe2000fffe0ff */
[----:B------:R2:W-:Y:S01]  /*2700*/  UTCHMMA gdesc[UR12], gdesc[UR4], tmem[UR7], tmem[UR76], idesc[UR77], !UPT ;  /* 0x00ff4c040c0075ea */ /* 0x0005e2000f800007 */
[----:B------:R-:W-:Y:S01]  /*2710*/  UMOV UR9, 0x40004040 ;  /* 0x4000404000097882 */ /* 0x000fe20000000000 */
[----:B------:R-:W-:Y:S01]  /*2720*/  R2UR UR52, R0 ;  /* 0x00000000003472ca */ /* 0x000fe200000e0000 */
[----:B------:R-:W-:Y:S01]  /*2730*/  UMOV UR47, 0x40004040 ;  /* 0x40004040002f7882 */ /* 0x000fe20000000000 */
[----:B------:R-:W-:Y:S01]  /*2740*/  UIADD3 UR28, UPT, UPT, UR6, 0x1802, URZ ;  /* 0x00001802061c7890 */ /* 0x000fe2000fffe0ff */
[----:B------:R3:W-:Y:S01]  /*2750*/  UTCHMMA gdesc[UR10], gdesc[UR42], tmem[UR14], tmem[UR20], idesc[UR21], UPT ;  /* 0x00ff142a0a0075ea */ /* 0x0007e2000b80000e */
[----:B------:R-:W-:Y:S01]  /*2760*/  UMOV UR17, 0x40004040 ;  /* 0x4000404000117882 */ /* 0x000fe20000000000 */
[----:B------:R-:W-:Y:S01]  /*2770*/  R2UR UR36, R2 ;  /* 0x00000000022472ca */ /* 0x000fe200000e0000 */
[----:B------:R-:W-:Y:S01]  /*2780*/  UMOV UR49, 0x40004040 ;  /* 0x4000404000317882 */ /* 0x000fe20000000000 */
[----:B------:R-:W-:Y:S01]  /*2790*/  UIADD3 UR26, UPT, UPT, UR6, 0x1804, URZ ;  /* 0x00001804061a7890 */ /* 0x000fe2000fffe0ff */
[----:B------:R-:W-:Y:S01]  /*27a0*/  UTCHMMA gdesc[UR8], gdesc[UR44], tmem[UR19], tmem[UR76], idesc[UR77], UPT ;  /* 0x00ff4c2c080075ea */ /* 0x000fe2000b800013 */
[----:B------:R-:W-:Y:S01]  /*27b0*/  UMOV UR41, 0x40004040 ;  /* 0x4000404000297882 */ /* 0x000fe20000000000 */
[----:B------:R-:W-:Y:S01]  /*27c0*/  R2UR UR25, R0 ;  /* 0x00000000001972ca */ /* 0x000fe200000e0000 */
[----:B------:R-:W-:Y:S01]  /*27d0*/  UIADD3 UR22, UPT, UPT, UR6, 0x1806, URZ ;  /* 0x0000180606167890 */ /* 0x000fe2000fffe0ff */
[----:B------:R4:W-:Y:S01]  /*27e0*/  UTCHMMA gdesc[UR16], gdesc[UR46], tmem[UR15], tmem[UR76], idesc[UR77], UPT ;  /* 0x00ff4c2e100075ea */ /* 0x0009e2000b80000f */
[----:B------:R-:W-:Y:S01]  /*27f0*/  UMOV UR51, 0x40004040 ;  /* 0x4000404000337882 */ /* 0x000fe20000000000 */
[----:B------:R-:W-:Y:S01]  /*2800*/  UMOV UR39, 0x40004040 ;  /* 0x4000404000277882 */ /* 0x000fe20000000000 */
[----:B------:R-:W-:Y:S01]  /*2810*/  UMOV UR55, 0x40004040 ;  /* 0x4000404000377882 */ /* 0x000fe20000000000 */
[----:B------:R-:W-:Y:S01]  /*2820*/  UIADD3 UR18, UPT, UPT, UR6, 0x1c02, URZ ;  /* 0x00001c0206127890 */ /* 0x000fe2000fffe0ff */
[----:B------:R-:W-:Y:S01]  /*2830*/  UMOV UR35, 0x40004040 ;  /* 0x4000404000237882 */ /* 0x000fe20000000000 */
[----:B------:R-:W-:Y:S01]  /*2840*/  UMOV UR57, 0x40004040 ;  /* 0x4000404000397882 */ /* 0x000fe20000000000 */
[----:B------:R-:W-:Y:S01]  /*2850*/  UMOV UR33, 0x40004040 ;  /* 0x4000404000217882 */ /* 0x000fe20000000000 */
[----:B------:R-:W-:Y:S01]  /*2860*/  UMOV UR75, 0x8200490 ;  /* 0x08200490004b7882 */ /* 0x000fe20000000000 */
[----:B------:R-:W-:Y:S01]  /*2870*/  UMOV UR59, 0x40004040 ;  /* 0x40004040003b7882 */ /* 0x000fe20000000000 */
[----:B--2---:R-:W-:Y:S01]  /*2880*/  UIADD3 UR12, UPT, UPT, UR4, 0xc02, URZ ;  /* 0x00000c02040c7890 */ /* 0x004fe2000fffe0ff */
[----:B------:R-:W-:Y:S01]  /*2890*/  UMOV UR31, 0x40004040 ;  /* 0x40004040001f7882 */ /* 0x000fe20000000000 */
[----:B------:R-:W-:Y:S01]  /*28a0*/  UMOV UR61, 0x40004040 ;  /* 0x40004040003d7882 */ /* 0x000fe20000000000 */
[----:B------:R-:W-:Y:S01]  /*28b0*/  UMOV UR29, 0x40004040 ;  /* 0x40004040001d7882 */ /* 0x000fe20000000000 */
[----:B---3--:R-:W-:Y:S01]  /*28c0*/  UMOV UR42, 0x0 ;  /* 0x00000000002a7882 */ /* 0x008fe20000000000 */
[----:B------:R-:W-:Y:S01]  /*28d0*/  UMOV UR43, 0x8200490 ;  /* 0x08200490002b7882 */ /* 0x000fe20000000000 */
[----:B------:R-:W-:Y:S01]  /*28e0*/  UIADD3 UR20, UPT, UPT, UR6, 0x1c00, URZ ;  /* 0x00001c0006147890 */ /* 0x000fe2000fffe0ff */
[----:B------:R2:W-:Y:S01]  /*28f0*/  UTCHMMA gdesc[UR40], gdesc[UR48], tmem[UR74], tmem[UR42], idesc[UR43], UPT ;  /* 0x00ff2a30280075ea */ /* 0x0005e2000b80004a */
[----:B------:R-:W-:-:S02]  /*2900*/  UIADD3 UR14, UPT, UPT, UR6, 0x1c04, URZ ;  /* 0x00001c04060e7890 */ /* 0x000fc4000fffe0ff */
[----:B------:R-:W-:Y:S02]  /*2910*/  UIADD3 UR10, UPT, UPT, UR4, 0xc04, URZ ;  /* 0x00000c04040a7890 */ /* 0x000fe4000fffe0ff */
[----:B------:R-:W-:Y:S01]  /*2920*/  UIADD3 UR6, UPT, UPT, UR6, 0x1c06, URZ ;  /* 0x00001c0606067890 */ /* 0x000fe2000fffe0ff */
[----:B----4-:R-:W-:Y:S01]  /*2930*/  R2UR UR16, R9 ;  /* 0x00000000091072ca */ /* 0x010fe200000e0000 */
[----:B------:R-:W-:Y:S01]  /*2940*/  UMOV UR46, 0x0 ;  /* 0x00000000002e7882 */ /* 0x000fe20000000000 */
[----:B------:R-:W-:Y:S01]  /*2950*/  UMOV UR47, 0x8200490 ;  /* 0x08200490002f7882 */ /* 0x000fe20000000000 */
[----:B------:R-:W-:Y:S01]  /*2960*/  UIADD3 UR4, UPT, UPT, UR4, 0xc06, URZ ;  /* 0x00000c0604047890 */ /* 0x000fe2000fffe0ff */
[----:B------:R3:W-:Y:S01]  /*2970*/  UTCHMMA gdesc[UR38], gdesc[UR50], tmem[UR73], tmem[UR46], idesc[UR47], UPT ;  /* 0x00ff2e32260075ea */ /* 0x0007e2000b800049 */
[----:B------:R-:W-:Y:S01]  /*2980*/  UMOV UR63, 0x40004040 ;  /* 0x40004040003f7882 */ /* 0x000fe20000000000 */
[----:B------:R-:W-:Y:S01]  /*2990*/  UMOV UR27, 0x40004040 ;  /* 0x40004040001b7882 */ /* 0x000fe20000000000 */
[----:B------:R-:W-:Y:S01]  /*29a0*/  UMOV UR65, 0x40004040 ;  /* 0x4000404000417882 */ /* 0x000fe20000000000 */
[----:B------:R-:W-:Y:S01]  /*29b0*/  UMOV UR23, 0x40004040 ;  /* 0x4000404000177882 */ /* 0x000fe20000000000 */
[----:B------:R-:W-:Y:S01]  /*29c0*/  UMOV UR8, UR66 ;  /* 0x0000004200087c82 */ /* 0x000fe20008000000 */
        /* <DEDUP_REMOVED lines=8> */
[----:B--2---:R-:W-:Y:S01]  /*2a50*/  UMOV UR48, 0x0 ;  /* 0x0000000000307882 */ /* 0x004fe20000000000 */
[----:B------:R-:W-:Y:S01]  /*2a60*/  UMOV UR49, 0x8200490 ;  /* 0x0820049000317882 */ /* 0x000fe20000000000 */
[----:B------:R-:W-:Y:S01]  /*2a70*/  UMOV UR74, 0x0 ;  /* 0x00000000004a7882 */ /* 0x000fe20000000000 */
[----:B------:R3:W-:Y:S01]  /*2a80*/  UTCHMMA gdesc[UR34], gdesc[UR54], tmem[UR72], tmem[UR48], idesc[UR49], UPT ;  /* 0x00ff3036220075ea */ /* 0x0007e2000b800048 */
[----:B------:R3:W-:Y:S01]  /*2a90*/  UTCHMMA gdesc[UR32], gdesc[UR56], tmem[UR71], tmem[UR74], idesc[UR75], UPT ;  /* 0x00ff4a38200075ea */ /* 0x0007e2000b800047 */
        /* <DEDUP_REMOVED lines=12> */
.L_x_46:
[----:B---3--:R-:W-:-:S09]  /*2b60*/  UIADD3 UR4, UPT, UPT, UR24, 0x50060, URZ ;  /* 0x0005006018047890 */ /* 0x008fd2000fffe0ff */
[----:B------:R2:W-:Y:S01]  /*2b70*/  UTCBAR [UR4], URZ ;  /* 0x000000ff040073e9 */ /* 0x0005e200080000ff */
[----:B------:R-:W-:Y:S05]  /*2b80*/  BRA.U !UP1, `(.L_x_47) ;  /* 0x0000000109047547 */ /* 0x000fea000b800000 */
[----:B--2---:R-:W-:Y:S05]  /*2b90*/  BPT.TRAP 0x1 ;  /* 0x000000040000795c */ /* 0x004fea0000300000 */
.L_x_47:
[----:B--2---:R-:W-:-:S09]  /*2ba0*/  UIADD3 UR4, UPT, UPT, UR24, 0x50038, URZ ;  /* 0x0005003818047890 */ /* 0x004fd2000fffe0ff */
[----:B------:R2:W-:Y:S01]  /*2bb0*/  UTCBAR [UR4], URZ ;  /* 0x000000ff040073e9 */ /* 0x0005e200080000ff */
[----:B------:R-:W-:Y:S05]  /*2bc0*/  BRA.U !UP1, `(.L_x_48) ;  /* 0x0000000109047547 */ /* 0x000fea000b800000 */
[----:B--2---:R-:W-:Y:S05]  /*2bd0*/  BPT.TRAP 0x1 ;  /* 0x000000040000795c */ /* 0x004fea0000300000 */
.L_x_48:
[----:B------:R-:W3:Y:S02]  /*2be0*/  SYNCS.PHASECHK.TRANS64.TRYWAIT P0, [UR24+0x50028], R6 ;  /* 0x05002806ff0075a7 */ /* 0x000ee40008001118 */
[----:B---3--:R-:W-:Y:S05]  /*2bf0*/  @!P0 BRA `(.L_x_49) ;  /* 0x0000029800b48947 */ /* 0x008fea0003800000 */
.L_x_435:
[----:B------:R-:W-:Y:S05]  /*2c00*/  BRA.U UP5, `(.L_x_50) ;  /* 0x0000000105047547 */ /* 0x000fea000b800000 */
[----:B--2---:R-:W-:Y:S05]  /*2c10*/  BPT.TRAP 0x1 ;  /* 0x000000040000795c */ /* 0x004fea0000300000 */
.L_x_50:
[----:B------:R-:W4:Y:S02]  /*2c20*/  SYNCS.PHASECHK.TRANS64.TRYWAIT P0, [UR24+0x500a0], R5 ;  /* 0x0500a005ff0075a7 */ /* 0x000f240008001118 */
[----:B----4-:R-:W-:Y:S05]  /*2c30*/  @!P0 BRA `(.L_x_51) ;  /* 0x0000029800bc8947 */ /* 0x010fea0003800000 */
.L_x_437:
[----:B------:R-:W-:Y:S05]  /*2c40*/  BRA.U UP4, `(.L_x_52) ;  /* 0x0000000104047547 */ /* 0x000fea000b800000 */
[----:B--2---:R-:W-:Y:S05]  /*2c50*/  BPT.TRAP 0x1 ;  /* 0x000000040000795c */ /* 0x004fea0000300000 */
.L_x_52:
[----:B------:R-:W5:Y:S01]  /*2c60*/  SYNCS.PHASECHK.TRANS64.TRYWAIT P0, [UR24+0x50058], R6 ;  /* 0x05005806ff0075a7 */ /* 0x000f620008001118 */
[----:B----4-:R-:W-:Y:S01]  /*2c70*/  HFMA2 R0, -RZ, RZ, 0, 1.52587890625e-05 ;  /* 0x00000100ff007431 */ /* 0x010fe200000001ff */
[----:B------:R-:W-:Y:S01]  /*2c80*/  MOV R2, 0x20 ;  /* 0x0000002000027802 */ /* 0x000fe20000000f00 */
[----:B-----5:R-:W-:Y:S06]  /*2c90*/  @!P0 BRA `(.L_x_53) ;  /* 0x0000029800bc8947 */ /* 0x020fec0003800000 */
.L_x_439:
[----:B------:R-:W-:Y:S01]  /*2ca0*/  R2UR UR35, R2 ;  /* 0x00000000022372ca */ /* 0x000fe200000e0000 */
[----:B------:R-:W-:Y:S01]  /*2cb0*/  IMAD.MOV.U32 R2, RZ, RZ, 0x38 ;  /* 0x00000038ff027424 */ /* 0x000fe200078e00ff */
[----:B------:R-:W-:Y:S01]  /*2cc0*/  R2UR UR36, R0 ;  /* 0x00000000002472ca */ /* 0x000fe200000e0000 */
[----:B-1----:R-:W-:Y:S01]  /*2cd0*/  IMAD.MOV.U32 R4, RZ, RZ, 0x28 ;  /* 0x00000028ff047424 */ /* 0x002fe200078e00ff */
[----:B------:R-:W-:Y:S01]  /*2ce0*/  UIADD3 UR18, UPT, UPT, UR37, 0x1000, URZ ;  /* 0x0000100025127890 */ /* 0x000fe2000fffe0ff */
[----:B---3--:R-:W-:Y:S01]  /*2cf0*/  IMAD.MOV.U32 R3, RZ, RZ, 0x100 ;  /* 0x00000100ff037424 */ /* 0x008fe200078e00ff */
[----:B------:R-:W-:Y:S01]  /*2d00*/  R2UR UR29, R2 ;  /* 0x00000000021d72ca */ /* 0x000fe200000e0000 */
[----:B------:R-:W-:Y:S01]  /*2d10*/  IMAD.MOV.U32 R2, RZ, RZ, 0x48 ;  /* 0x00000048ff027424 */ /* 0x000fe200078e00ff */
[----:B------:R-:W-:Y:S01]  /*2d20*/  R2UR UR33, R4 ;  /* 0x00000000042172ca */ /* 0x000fe200000e0000 */
[----:B------:R-:W-:Y:S01]  /*2d30*/  IMAD.MOV.U32 R4, RZ, RZ, 0x30 ;  /* 0x00000030ff047424 */ /* 0x000fe200078e00ff */
[C---:B------:R-:W-:Y:S01]  /*2d40*/  R2UR UR34, R3.reuse ;  /* 0x00000000032272ca */ /* 0x040fe200000e0000 */
        /* <DEDUP_REMOVED lines=8> */
[----:B------:R-:W-:Y:S01]  /*2dd0*/  IMAD.MOV.U32 R2, RZ, RZ, 0x58 ;  /* 0x00000058ff027424 */ /* 0x000fe200078e00ff */
[----:B------:R-:W-:Y:S01]  /*2de0*/  R2UR UR30, R0 ;  /* 0x00000000001e72ca */ /* 0x000fe200000e0000 */
        /* <DEDUP_REMOVED lines=10> */
[----:B------:R-:W-:Y:S01]  /*2e90*/  UMOV UR52, 0x0 ;  /* 0x0000000000347882 */ /* 0x000fe20000000000 */
[----:B------:R-:W-:Y:S01]  /*2ea0*/  R2UR UR21, R0 ;  /* 0x00000000001572ca */ /* 0x000fe200000e0000 */
        /* <DEDUP_REMOVED lines=9> */
[----:B------:R1:W-:Y:S01]  /*2f40*/  UTCHMMA tmem[UR35], gdesc[UR18], tmem[UR36], tmem[UR52], idesc[UR53], !UPT ;  /* 0x00ff3412230079ea */ /* 0x0003e2000f800024 */
[----:B------:R-:W-:Y:S01]  /*2f50*/  UMOV UR46, 0x0 ;  /* 0x00000000002e7882 */ /* 0x000fe20000000000 */
[----:B------:R-:W-:Y:S01]  /*2f60*/  UMOV UR47, 0x8410490 ;  /* 0x08410490002f7882 */ /* 0x000fe20000000000 */
[----:B------:R-:W-:Y:S01]  /*2f70*/  UMOV UR13, 0x40004040 ;  /* 0x40004040000d7882 */ /* 0x000fe20000000000 */
[----:B------:R1:W-:Y:S01]  /*2f80*/  UTCHMMA tmem[UR33], gdesc[UR16], tmem[UR34], tmem[UR50], idesc[UR51], UPT ;  /* 0x00ff3210210079ea */ /* 0x0003e2000b800022 */
        /* <DEDUP_REMOVED lines=16> */
[----:B------:R1:W-:Y:S01]  /*3090*/  UTCHMMA tmem[UR22], gdesc[UR6], tmem[UR23], tmem[UR40], idesc[UR41], UPT ;  /* 0x00ff2806160079ea */ /* 0x0003e2000b800017 */
[----:B------:R1:W-:Y:S01]  /*30a0*/  UTCHMMA tmem[UR20], gdesc[UR4], tmem[UR21], tmem[UR38], idesc[UR39], UPT ;  /* 0x00ff2604140079ea */ /* 0x0003e2000b800015 */
[----:B------:R-:W-:Y:S05]  /*30b0*/  BRA.U UP5, `(.L_x_54) ;  /* 0x0000000105047547 */ /* 0x000fea000b800000 */
[----:B-1----:R-:W-:Y:S05]  /*30c0*/  BPT.TRAP 0x1 ;  /* 0x000000040000795c */ /* 0x002fea0000300000 */
.L_x_54:
[----:B-1----:R-:W-:Y:S01]  /*30d0*/  R2UR UR5, R11 ;  /* 0x000000000b0572ca */ /* 0x002fe200000e0000 */
[----:B------:R-:W-:Y:S01]  /*30e0*/  UIADD3 UR4, UPT, UPT, UR24, 0x50090, URZ ;  /* 0x0005009018047890 */ /* 0x000fe2000fffe0ff */
[----:B------:R-:W-:Y:S02]  /*30f0*/  HFMA2 R7, -RZ, RZ, 0, 0 ;  /* 0x00000000ff077431 */ /* 0x000fe400000001ff */
[----:B------:R-:W-:Y:S01]  /*3100*/  IMAD.MOV.U32 R8, RZ, RZ, 0x1 ;  /* 0x00000001ff087424 */ /* 0x000fe200078e00ff */
[----:B------:R-:W-:Y:S01]  /*3110*/  UMOV UR71, URZ ;  /* 0x000000ff00477c82 */ /* 0x000fe20008000000 */
[----:B------:R-:W-:-:S04]  /*3120*/  UMOV UR20, 0x1000 ;  /* 0x0000100000147882 */ /* 0x000fc80000000000 */
[----:B------:R1:W-:Y:S03]  /*3130*/  UTCBAR [UR4], URZ ;  /* 0x000000ff040073e9 */ /* 0x0003e600080000ff */
[----:B------:R-:W-:Y:S01]  /*3140*/  UISETP.GE.AND UP0, UPT, UR5, 0x2, UPT ;  /* 0x000000020500788c */ /* 0x000fe2000bf06270 */
[----:B-1----:R-:W-:Y:S02]  /*3150*/  UMOV UR4, 0x1 ;  /* 0x0000000100047882 */ /* 0x002fe40000000000 */
[----:B------:R-:W-:-:S06]  /*3160*/  IMAD.U32 R0, RZ, RZ, UR4 ;  /* 0x00000004ff007e24 */ /* 0x000fcc000f8e00ff */
[----:B------:R-:W-:Y:S05]  /*3170*/  BRA.U !UP0, `(.L_x_55) ;  /* 0x0000001d08987547 */ /* 0x000fea000b800000 */
[----:B------:R-:W-:Y:S01]  /*3180*/  UMOV UR4, 0x1 ;  /* 0x0000000100047882 */ /* 0x000fe20000000000 */
[----:B------:R-:W-:Y:S01]  /*3190*/  CS2R R6, SRZ ;  /* 0x0000000000067805 */ /* 0x000fe2000001ff00 */
[----:B------:R-:W-:Y:S01]  /*31a0*/  IMAD.MOV.U32 R8, RZ, RZ, 0x1 ;  /* 0x00000001ff087424 */ /* 0x000fe200078e00ff */
[----:B------:R-:W-:Y:S01]  /*31b0*/  MOV R0, UR4 ;  /* 0x0000000400007c02 */ /* 0x000fe20008000f00 */
[----:B------:R-:W-:Y:S01]  /*31c0*/  IMAD.MOV.U32 R12, RZ, RZ, RZ ;  /* 0x000000ffff0c7224 */ /* 0x000fe200078e00ff */
[----:B------:R-:W-:Y:S01]  /*31d0*/  UMOV UR39, 0x2 ;  /* 0x0000000200277882 */ /* 0x000fe20000000000 */
[----:B------:R-:W-:Y:S01]  /*31e0*/  UMOV UR71, URZ ;  /* 0x000000ff00477c82 */ /* 0x000fe20008000000 */
[----:B------:R-:W-:Y:S01]  /*31f0*/  UMOV UR70, 0x1 ;  /* 0x0000000100467882 */ /* 0x000fe20000000000 */
.L_x_74:
[----:B-1----:R-:W-:Y:S05]  /*3200*/  BRA.U !UP1, `(.L_x_56) ;  /* 0x0000000109047547 */ /* 0x002fea000b800000 */
[----:B------:R-:W-:Y:S05]  /*3210*/  BPT.TRAP 0x1 ;  /* 0x000000040000795c */ /* 0x000fea0000300000 */
.L_x_56:
[----:B------:R-:W1:Y:S01]  /*3220*/  S2UR UR4, SR_CgaCtaId ;  /* 0x00000000000479c3 */ /* 0x000e620000008800 */
[----:B------:R-:W-:Y:S01]  /*3230*/  UMOV UR38, 0x400 ;  /* 0x0000040000267882 */ /* 0x000fe20000000000 */
[----:B------:R-:W-:Y:S02]  /*3240*/  SHF.L.U32 R5, R12, 0x1f, RZ ;  /* 0x0000001f0c057819 */ /* 0x000fe400000006ff */
[----:B------:R-:W-:Y:S01]  /*3250*/  CS2R R2, SRZ ;  /* 0x0000000000027805 */ /* 0x000fe2000001ff00 */
[----:B-1----:R-:W-:Y:S04]  /*3260*/  ULEA UR38, UR4, UR38, 0x18 ;  /* 0x0000002604267291 */ /* 0x002fe8000f8ec0ff */
[----:B------:R-:W-:Y:S02]  /*3270*/  ULEA UR5, UR39, UR38, 0x3 ;  /* 0x0000002627057291 */ /* 0x000fe4000f8e18ff */
[----:B------:R-:W-:Y:S04]  /*3280*/  USHF.R.U32.HI UR4, URZ, 0x4, UR38 ;  /* 0x00000004ff047899 */ /* 0x000fe80008011626 */
[----:B------:R-:W-:Y:S03]  /*3290*/  ULOP3.LUT UR4, UR4, 0x3fff, URZ, 0xc0, !UPT ;  /* 0x00003fff04047892 */ /* 0x000fe6000f8ec0ff */
[----:B------:R-:W1:Y:S01]  /*32a0*/  SYNCS.PHASECHK.TRANS64.TRYWAIT P0, [UR5+0x50020], R5 ;  /* 0x05002005ff0075a7 */ /* 0x000e620008001105 */
[----:B------:R-:W-:Y:S01]  /*32b0*/  ULOP3.LUT UR6, UR4, 0x10000, URZ, 0xfc, !UPT ;  /* 0x0001000004067892 */ /* 0x000fe2000f8efcff */
[----:B-1----:R-:W-:Y:S11]  /*32c0*/  @!P0 BRA `(.L_x_57) ;  /* 0x0000029400488947 */ /* 0x002ff60003800000 */
.L_x_441:
[----:B------:R-:W-:Y:S01]  /*32d0*/  UIADD3 UR4, UPT, UPT, UR38, 0x20000, URZ ;  /* 0x0002000026047890 */ /* 0x000fe2000fffe0ff */
[----:B------:R-:W-:Y:S01]  /*32e0*/  R2UR UR13, R3 ;  /* 0x00000000030d72ca */ /* 0x000fe200000e0000 */
[----:B------:R-:W-:Y:S01]  /*32f0*/  UIADD3 UR36, UPT, UPT, UR6, 0x2, URZ ;  /* 0x0000000206247890 */ /* 0x000fe2000fffe0ff */
[----:B------:R-:W-:Y:S01]  /*3300*/  R2UR UR15, R2 ;  /* 0x00000000020f72ca */ /* 0x000fe200000e0000 */
[----:B------:R-:W-:Y:S01]  /*3310*/  USHF.R.U32.HI UR4, URZ, 0x4, UR4 ;  /* 0x00000004ff047899 */ /* 0x000fe20008011604 */
[----:B-1----:R-:W-:Y:S01]  /*3320*/  CS2R R4, SRZ ;  /* 0x0000000000047805 */ /* 0x002fe2000001ff00 */
[----:B------:R-:W-:Y:S01]  /*3330*/  UIADD3 UR34, UPT, UPT, UR6, 0x4, URZ ;  /* 0x0000000406227890 */ /* 0x000fe2000fffe0ff */
[----:B------:R-:W-:Y:S01]  /*3340*/  CS2R R2, SRZ ;  /* 0x0000000000027805 */ /* 0x000fe2000001ff00 */
[----:B------:R-:W-:Y:S02]  /*3350*/  ULOP3.LUT UR73, UR4, 0x3fff, URZ, 0xc0, !UPT ;  /* 0x00003fff04497892 */ /* 0x000fe4000f8ec0ff */
[----:B------:R-:W-:Y:S01]  /*3360*/  UIADD3 UR32, UPT, UPT, UR6, 0x6, URZ ;  /* 0x0000000606207890 */ /* 0x000fe2000fffe0ff */
[----:B------:R-:W-:Y:S01]  /*3370*/  R2UR UR9, R5 ;  /* 0x00000000050972ca */ /* 0x000fe200000e0000 */
[----:B------:R-:W-:Y:S01]  /*3380*/  ULOP3.LUT UR4, UR73, 0x10000, URZ, 0xfc, !UPT ;  /* 0x0001000049047892 */ /* 0x000fe2000f8efcff */
[----:B------:R-:W-:Y:S01]  /*3390*/  R2UR UR11, R4 ;  /* 0x00000000040b72ca */ /* 0x000fe200000e0000 */
[----:B------:R-:W-:Y:S01]  /*33a0*/  UIADD3 UR30, UPT, UPT, UR6, 0x400, URZ ;  /* 0x00000400061e7890 */ /* 0x000fe2000fffe0ff */
[C---:B------:R-:W-:Y:S01]  /*33b0*/  R2UR UR54, R3.reuse ;  /* 0x00000000033672ca */ /* 0x040fe200000e0000 */
[----:B------:R-:W-:Y:S01]  /*33c0*/  ULEA UR4, UR39, UR4, 0xc ;  /* 0x0000000427047291 */ /* 0x000fe2000f8e60ff */
[C---:B------:R-:W-:Y:S01]  /*33d0*/  R2UR UR68, R2.reuse ;  /* 0x00000000024472ca */ /* 0x040fe200000e0000 */
[----:B------:R-:W-:Y:S01]  /*33e0*/  UIADD3 UR28, UPT, UPT, UR6, 0x402, URZ ;  /* 0x00000402061c7890 */ /* 0x000fe2000fffe0ff */
        /* <DEDUP_REMOVED lines=12> */
[----:B------:R-:W-:Y:S01]  /*34b0*/  R2UR UR75, R3 ;  /* 0x00000000034b72ca */ /* 0x000fe200000e0000 */
[----:B------:R-:W-:Y:S01]  /*34c0*/  UIADD3 UR66, UPT, UPT, UR4, 0x406, URZ ;  /* 0x0000040604427890 */ /* 0x000fe2000fffe0ff */
[----:B------:R-:W-:Y:S01]  /*34d0*/  R2UR UR74, R2 ;  /* 0x00000000024a72ca */ /* 0x000fe200000e0000 */
[----:B------:R-:W-:Y:S02]  /*34e0*/  UIADD3 UR22, UPT, UPT, UR6, 0x800, URZ ;  /* 0x0000080006167890 */ /* 0x000fe4000fffe0ff */
        /* <DEDUP_REMOVED lines=9> */
[----:B------:R-:W-:Y:S01]  /*3580*/  UIADD3 UR8, UPT, UPT, UR6, 0xc06, URZ ;  /* 0x00000c0606087890 */ /* 0x000fe2000fffe0ff */
[----:B------:R-:W-:Y:S01]  /*3590*/  UMOV UR46, 0x0 ;  /* 0x00000000002e7882 */ /* 0x000fe20000000000 */
[----:B------:R-:W-:Y:S01]  /*35a0*/  UMOV UR47, 0x8200490 ;  /* 0x08200490002f7882 */ /* 0x000fe20000000000 */
[----:B------:R-:W-:Y:S01]  /*35b0*/  UMOV UR7, 0x40004040 ;  /* 0x4000404000077882 */ /* 0x000fe20000000000 */
[----:B------:R-:W-:Y:S01]  /*35c0*/  UMOV UR5, 0x40004040 ;  /* 0x4000404000057882 */ /* 0x000fe20000000000 */
[----:B------:R-:W-:Y:S01]  /*35d0*/  UMOV UR48, 0x0 ;  /* 0x0000000000307882 */ /* 0x000fe20000000000 */
[----:B------:R1:W-:Y:S01]  /*35e0*/  UTCHMMA gdesc[UR6], gdesc[UR4], tmem[UR13], tmem[UR46], idesc[UR47], !UPT ;  /* 0x00ff2e04060075ea */ /* 0x0003e2000f80000d */
[----:B------:R-:W-:Y:S01]  /*35f0*/  UMOV UR49, 0x8200490 ;  /* 0x0820049000317882 */ /* 0x000fe20000000000 */
[----:B------:R-:W-:Y:S01]  /*3600*/  UMOV UR37, 0x40004040 ;  /* 0x4000404000257882 */ /* 0x000fe20000000000 */
[----:B------:R-:W-:Y:S01]  /*3610*/  UMOV UR41, 0x40004040 ;  /* 0x4000404000297882 */ /* 0x000fe20000000000 */
[----:B------:R-:W-:Y:S01]  /*3620*/  UMOV UR56, 0x0 ;  /* 0x0000000000387882 */ /* 0x000fe20000000000 */
[----:B------:R2:W-:Y:S01]  /*3630*/  UTCHMMA gdesc[UR36], gdesc[UR40], tmem[UR15], tmem[UR48], idesc[UR49], UPT ;  /* 0x00ff3028240075ea */ /* 0x0005e2000b80000f */
        /* <DEDUP_REMOVED lines=19> */
[----:B-1----:R-:W-:Y:S01]  /*3770*/  UIADD3 UR46, UPT, UPT, UR4, 0x402, URZ ;  /* 0x00000402042e7890 */ /* 0x002fe2000fffe0ff */
[----:B------:R-:W-:Y:S01]  /*3780*/  R2UR UR7, R5 ;  /* 0x00000000050772ca */ /* 0x000fe200000e0000 */
[----:B------:R-:W-:Y:S01]  /*3790*/  UMOV UR47, 0x40004040 ;  /* 0x40004040002f7882 */ /* 0x000fe20000000000 */
[----:B------:R-:W-:Y:S01]  /*37a0*/  UMOV UR21, 0x40004040 ;  /* 0x4000404000157882 */ /* 0x000fe20000000000 */
[----:B------:R-:W-:Y:S01]  /*37b0*/  UMOV UR19, 0x40004040 ;  /* 0x4000404000137882 */ /* 0x000fe20000000000 */
[----:B--2---:R-:W-:Y:S01]  /*37c0*/  UIADD3 UR48, UPT, UPT, UR4, 0x400, URZ ;  /* 0x0000040004307890 */ /* 0x004fe2000fffe0ff */
[----:B------:R-:W-:Y:S01]  /*37d0*/  UMOV UR49, 0x40004040 ;  /* 0x4000404000317882 */ /* 0x000fe20000000000 */
[----:B------:R-:W-:Y:S01]  /*37e0*/  UMOV UR17, 0x40004040 ;  /* 0x4000404000117882 */ /* 0x000fe20000000000 */
[----:B------:R-:W-:Y:S01]  /*37f0*/  UMOV UR15, 0x40004040 ;  /* 0x40004040000f7882 */ /* 0x000fe20000000000 */
[----:B---3--:R-:W-:Y:S01]  /*3800*/  UIADD3 UR56, UPT, UPT, UR4, 0xc02, URZ ;  /* 0x00000c0204387890 */ /* 0x008fe2000fffe0ff */
[----:B------:R-:W-:Y:S01]  /*3810*/  UMOV UR34, 0x0 ;  /* 0x0000000000227882 */ /* 0x000fe20000000000 */
[----:B------:R-:W-:Y:S03]  /*3820*/  UMOV UR35, 0x8200490 ;  /* 0x0820049000237882 */ /* 0x000fe60000000000 */
[----:B------:R1:W-:Y:S01]  /*3830*/  UTCHMMA gdesc[UR30], gdesc[UR48], tmem[UR54], tmem[UR60], idesc[UR61], UPT ;  /* 0x00ff3c301e0075ea */ /* 0x0003e2000b800036 */
[----:B----4-:R-:W-:Y:S01]  /*3840*/  UIADD3 UR58, UPT, UPT, UR4, 0x804, URZ ;  /* 0x00000804043a7890 */ /* 0x010fe2000fffe0ff */
[----:B------:R-:W-:Y:S01]  /*3850*/  UTCHMMA gdesc[UR28], gdesc[UR46], tmem[UR68], tmem[UR34], idesc[UR35], UPT ;  /* 0x00ff222e1c0075ea */ /* 0x000fe2000b800044 */
[----:B------:R2:W-:Y:S01]  /*3860*/  UTCHMMA gdesc[UR26], gdesc[UR64], tmem[UR72], tmem[UR34], idesc[UR35], UPT ;  /* 0x00ff22401a0075ea */ /* 0x0005e2000b800048 */
[----:B------:R3:W-:Y:S01]  /*3870*/  UTCHMMA gdesc[UR24], gdesc[UR66], tmem[UR45], tmem[UR34], idesc[UR35], UPT ;  /* 0x00ff2242180075ea */ /* 0x0007e2000b80002d */
        /* <DEDUP_REMOVED lines=11> */
[----:B-1----:R-:W-:Y:S02]  /*3930*/  UIADD3 UR60, UPT, UPT, UR4, 0x802, URZ ;  /* 0x00000802043c7890 */ /* 0x002fe4000fffe0ff */
[----:B------:R-:W-:Y:S01]  /*3940*/  UIADD3 UR54, UPT, UPT, UR4, 0xc04, URZ ;  /* 0x00000c0404367890 */ /* 0x000fe2000fffe0ff */
[----:B--2---:R-:W-:Y:S01]  /*3950*/  R2UR UR26, R10 ;  /* 0x000000000a1a72ca */ /* 0x004fe200000e0000 */
[----:B------:R-:W-:Y:S01]  /*3960*/  UIADD3 UR68, UPT, UPT, UR4, 0xc06, URZ ;  /* 0x00000c0604447890 */ /* 0x000fe2000fffe0ff */
[----:B------:R-:W-:Y:S01]  /*3970*/  UMOV UR61, 0x40004040 ;  /* 0x40004040003d7882 */ /* 0x000fe20000000000 */
[----:B---3--:R-:W-:Y:S01]  /*3980*/  UMOV UR45, 0x40004040 ;  /* 0x40004040002d7882 */ /* 0x008fe20000000000 */
[----:B------:R-:W-:Y:S02]  /*3990*/  UMOV UR28, 0x0 ;  /* 0x00000000001c7882 */ /* 0x000fe40000000000 */
[----:B------:R1:W-:Y:S01]  /*39a0*/  UTCHMMA gdesc[UR20], gdesc[UR60], tmem[UR69], tmem[UR32], idesc[UR33], UPT ;  /* 0x00ff203c140075ea */ /* 0x0003e2000b800045 */
[----:B------:R2:W-:Y:S01]  /*39b0*/  UTCHMMA gdesc[UR18], gdesc[UR58], tmem[UR7], tmem[UR34], idesc[UR35], UPT ;  /* 0x00ff223a120075ea */ /* 0x0005e2000b800007 */
[----:B------:R-:W-:Y:S01]  /*39c0*/  UMOV UR29, 0x8200490 ;  /* 0x08200490001d7882 */ /* 0x000fe20000000000 */
[----:B----4-:R-:W-:Y:S01]  /*39d0*/  UMOV UR43, 0x40004040 ;  /* 0x40004040002b7882 */ /* 0x010fe20000000000 */
[----:B------:R-:W-:Y:S01]  /*39e0*/  UMOV UR30, 0x0 ;  /* 0x00000000001e7882 */ /* 0x000fe20000000000 */
[----:B------:R-:W-:Y:S02]  /*39f0*/  UMOV UR31, 0x8200490 ;  /* 0x08200490001f7882 */ /* 0x000fe40000000000 */
[----:B------:R-:W-:Y:S01]  /*3a00*/  UISETP.NE.AND UP4, UPT, UR26, URZ, UPT ;  /* 0x000000ff1a00728c */ /* 0x000fe2000bf85270 */
[----:B-1----:R-:W-:Y:S01]  /*3a10*/  UMOV UR69, 0x40004040 ;  /* 0x4000404000457882 */ /* 0x002fe20000000000 */
[----:B--2---:R-:W-:Y:S11]  /*3a20*/  R2UR UR7, R4 ;  /* 0x00000000040772ca */ /* 0x004ff600000e0000 */
[----:B------:R-:W-:Y:S02]  /*3a30*/  @!UPT UIADD3 URZ, UPT, UPT, URZ, URZ, URZ ;  /* 0x000000fffffff290 */ /* 0x000fe4000fffe0ff */
[----:B------:R1:W-:Y:S01]  /*3a40*/  UTCHMMA gdesc[UR16], gdesc[UR44], tmem[UR7], tmem[UR28], idesc[UR29], UPT ;  /* 0x00ff1c2c100075ea */ /* 0x0003e2000b800007 */
[----:B------:R2:W-:Y:S01]  /*3a50*/  UTCHMMA gdesc[UR14], gdesc[UR42], tmem[UR77], tmem[UR30], idesc[UR31], UPT ;  /* 0x00ff1e2a0e0075ea */ /* 0x0005e2000b80004d */
[----:B------:R2:W-:Y:S01]  /*3a60*/  UTCHMMA gdesc[UR12], gdesc[UR56], tmem[UR76], tmem[UR32], idesc[UR33], UPT ;  /* 0x00ff20380c0075ea */ /* 0x0005e2000b80004c */
[----:B------:R2:W-:Y:S01]  /*3a70*/  UTCHMMA gdesc[UR10], gdesc[UR54], tmem[UR75], tmem[UR34], idesc[UR35], UPT ;  /* 0x00ff22360a0075ea */ /* 0x0005e2000b80004b */
[----:B------:R2:W-:Y:S01]  /*3a80*/  UTCHMMA gdesc[UR8], gdesc[UR68], tmem[UR74], tmem[UR36], idesc[UR37], UPT ;  /* 0x00ff2444080075ea */ /* 0x0005e2000b80004a */
[----:B-1----:R-:W-:Y:S04]  /*3a90*/  UIADD3 UR7, UPT, UPT, UR39, 0x1, URZ ;  /* 0x0000000127077890 */ /* 0x002fe8000fffe0ff */
[----:B------:R-:W-:Y:S04]  /*3aa0*/  UISETP.NE.AND UP0, UPT, UR7, 0x3, UPT ;  /* 0x000000030700788c */ /* 0x000fe8000bf05270 */
[----:B------:R-:W-:Y:S02]  /*3ab0*/  USEL UR22, URZ, 0x1, UP0 ;  /* 0x00000001ff167887 */ /* 0x000fe40008000000 */
[----:B------:R-:W-:Y:S04]  /*3ac0*/  USEL UR72, UR7, URZ, UP0 ;  /* 0x000000ff07487287 */ /* 0x000fe80008000000 */
[----:B------:R-:W-:Y:S01]  /*3ad0*/  LOP3.LUT R5, R12, UR22, RZ, 0x3c, !PT ;  /* 0x000000160c057c12 */ /* 0x000fe2000f8e3cff */
[----:B------:R-:W-:Y:S07]  /*3ae0*/  BRA.U UP4, `(.L_x_58) ;  /* 0x0000000104047547 */ /* 0x000fee000b800000 */
[----:B--2---:R-:W-:Y:S05]  /*3af0*/  BPT.TRAP 0x1 ;  /* 0x000000040000795c */ /* 0x004fea0000300000 */
.L_x_58:
[----:B------:R-:W-:Y:S01]  /*3b00*/  LOP3.LUT R6, R6, 0x1, RZ, 0x3c, !PT ;  /* 0x0000000106067812 */ /* 0x000fe200078e3cff */
[----:B------:R-:W-:Y:S09]  /*3b10*/  UIADD3 UR7, UPT, UPT, UR38, 0x50050, URZ ;  /* 0x0005005026077890 */ /* 0x000ff2000fffe0ff */
[----:B------:R1:W-:Y:S01]  /*3b20*/  UTCBAR [UR7], URZ ;  /* 0x000000ff070073e9 */ /* 0x0003e200080000ff */
[----:B------:R-:W-:Y:S05]  /*3b30*/  BRA.U UP5, `(.L_x_59) ;  /* 0x0000000105047547 */ /* 0x000fea000b800000 */
[----:B-12---:R-:W-:Y:S05]  /*3b40*/  BPT.TRAP 0x1 ;  /* 0x000000040000795c */ /* 0x006fea0000300000 */
.L_x_59:
[----:B------:R-:W-:Y:S02]  /*3b50*/  SHF.L.U32 R3, R8, 0x1f, RZ ;  /* 0x0000001f08037819 */ /* 0x000fe400000006ff */
[----:B-1----:R-:W-:Y:S02]  /*3b60*/  R2UR UR7, R9 ;  /* 0x00000000090772ca */ /* 0x002fe400000e0000 */
[----:B------:R-:W1:Y:S11]  /*3b70*/  SYNCS.PHASECHK.TRANS64.TRYWAIT P0, [UR38+0x500a8], R3 ;  /* 0x0500a803ff0075a7 */ /* 0x000e760008001126 */
[----:B------:R-:W-:Y:S01]  /*3b80*/  UISETP.NE.AND UP3, UPT, UR7, URZ, UPT ;  /* 0x000000ff0700728c */ /* 0x000fe2000bf65270 */
[----:B-1----:R-:W-:Y:S10]  /*3b90*/  @!P0 BRA `(.L_x_60) ;  /* 0x0000028c002c8947 */ /* 0x002ff40003800000 */
.L_x_443:
[----:B------:R-:W-:Y:S05]  /*3ba0*/  BRA.U UP3, `(.L_x_61) ;  /* 0x0000000103047547 */ /* 0x000fea000b800000 */
[----:B--2---:R-:W-:Y:S05]  /*3bb0*/  BPT.TRAP 0x1 ;  /* 0x000000040000795c */ /* 0x004fea0000300000 */
.L_x_61:
[----:B------:R-:W-:Y:S01]  /*3bc0*/  SHF.L.U32 R12, R7, 0x1f, RZ ;  /* 0x0000001f070c7819 */ /* 0x000fe200000006ff */
[----:B------:R-:W-:Y:S02]  /*3bd0*/  HFMA2 R4, -RZ, RZ, 0, 2.288818359375e-05 ;  /* 0x00000180ff047431 */ /* 0x000fe400000001ff */
[----:B-1----:R-:W-:Y:S01]  /*3be0*/  IMAD.MOV.U32 R2, RZ, RZ, 0xa0 ;  /* 0x000000a0ff027424 */ /* 0x002fe200078e00ff */
[----:B------:R-:W1:Y:S02]  /*3bf0*/  SYNCS.PHASECHK.TRANS64.TRYWAIT P0, [UR38+0x50068], R12 ;  /* 0x0500680cff0075a7 */ /* 0x000e640008001126 */
[----:B-1----:R-:W-:Y:S05]  /*3c00*/  @!P0 BRA `(.L_x_62) ;  /* 0x0000028c00288947 */ /* 0x002fea0003800000 */
.L_x_445:
[----:B------:R-:W-:Y:S01]  /*3c10*/  ULEA UR7, UR70, UR73, 0xc ;  /* 0x0000004946077291 */ /* 0x000fe2000f8e60ff */
[----:B------:R-:W-:Y:S01]  /*3c20*/  R2UR UR39, R2 ;  /* 0x00000000022772ca */ /* 0x000fe200000e0000 */
[----:B------:R-:W-:Y:S01]  /*3c30*/  UISETP.NE.U32.AND UP0, UPT, UR71, URZ, UPT ;  /* 0x000000ff4700728c */ /* 0x000fe2000bf05070 */
[----:B--2---:R-:W-:Y:S01]  /*3c40*/  R2UR UR74, R4 ;  /* 0x00000000044a72ca */ /* 0x004fe200000e0000 */
[----:B------:R-:W-:Y:S01]  /*3c50*/  UIADD3 UR22, UPT, UPT, UR7, 0x4000000, URZ ;  /* 0x0400000007167890 */ /* 0x000fe2000fffe0ff */
[----:B------:R-:W-:Y:S01]  /*3c60*/  MOV.SPILL R13, UR5 ;  /* 0x00000005000d7c02 */ /* 0x000fe20009000f00 */
[----:B------:R-:W-:Y:S01]  /*3c70*/  UIADD3 UR20, UPT, UPT, UR7, 0x4000080, URZ ;  /* 0x0400008007147890 */ /* 0x000fe2000fffe0ff */
[----:B-1----:R-:W-:Y:S01]  /*3c80*/  MOV.SPILL R12, UR4 ;  /* 0x00000004000c7c02 */ /* 0x002fe20009000f00 */
[----:B------:R-:W-:Y:S01]  /*3c90*/  UIADD3 UR18, UPT, UPT, UR7, 0x4000100, URZ ;  /* 0x0400010007127890 */ /* 0x000fe2000fffe0ff */
[----:B------:R-:W-:Y:S01]  /*3ca0*/  IMAD.MOV.U32 R3, RZ, RZ, 0xa8 ;  /* 0x000000a8ff037424 */ /* 0x000fe200078e00ff */
[----:B------:R-:W-:Y:S01]  /*3cb0*/  UIADD3 UR16, UPT, UPT, UR7, 0x4000180, URZ ;  /* 0x0400018007107890 */ /* 0x000fe2000fffe0ff */
[----:B------:R-:W-:Y:S01]  /*3cc0*/  IMAD.MOV.U32 R2, RZ, RZ, 0x180 ;  /* 0x00000180ff027424 */ /* 0x000fe200078e00ff */
[----:B------:R-:W-:Y:S01]  /*3cd0*/  UMOV UR4, 0x0 ;  /* 0x0000000000047882 */ /* 0x000fe20000000000 */
[----:B------:R-:W-:Y:S01]  /*3ce0*/  UMOV UR5, 0x8410490 ;  /* 0x0841049000057882 */ /* 0x000fe20000000000 */
[----:B------:R-:W-:Y:S01]  /*3cf0*/  R2UR UR36, R3 ;  /* 0x00000000032472ca */ /* 0x000fe200000e0000 */
[----:B------:R-:W-:Y:S01]  /*3d00*/  UMOV UR23, 0x40004040 ;  /* 0x4000404000177882 */ /* 0x000fe20000000000 */
[----:B------:R-:W-:Y:S01]  /*3d10*/  R2UR UR37, R2 ;  /* 0x00000000022572ca */ /* 0x000fe200000e0000 */
[----:B------:R1:W-:Y:S01]  /*3d20*/  UTCHMMA tmem[UR39], gdesc[UR22], tmem[UR74], tmem[UR4], idesc[UR5], UP0 ;  /* 0x00ff0416270079ea */ /* 0x0003e2000800004a */
[----:B------:R-:W-:Y:S01]  /*3d30*/  IMAD.MOV.U32 R3, RZ, RZ, 0xb0 ;  /* 0x000000b0ff037424 */ /* 0x000fe200078e00ff */
[----:B------:R-:W-:Y:S01]  /*3d40*/  UMOV UR21, 0x40004040 ;  /* 0x4000404000157882 */ /* 0x000fe20000000000 */
[----:B------:R-:W-:Y:S01]  /*3d50*/  UMOV UR75, 0x8410490 ;  /* 0x08410490004b7882 */ /* 0x000fe20000000000 */
[----:B------:R-:W-:Y:S01]  /*3d60*/  UIADD3 UR14, UPT, UPT, UR7, 0x4000200, URZ ;  /* 0x04000200070e7890 */ /* 0x000fe2000fffe0ff */
[----:B------:R-:W-:Y:S01]  /*3d70*/  IMAD.MOV.U32 R2, RZ, RZ, 0xb8 ;  /* 0x000000b8ff027424 */ /* 0x000fe200078e00ff */
[----:B------:R-:W-:Y:S01]  /*3d80*/  R2UR UR34, R3 ;  /* 0x00000000032272ca */ /* 0x000fe200000e0000 */
[----:B------:R-:W-:Y:S01]  /*3d90*/  IMAD.MOV.U32 R3, RZ, RZ, 0x180 ;  /* 0x00000180ff037424 */ /* 0x000fe200078e00ff */
[----:B------:R-:W-:Y:S01]  /*3da0*/  UIADD3 UR12, UPT, UPT, UR7, 0x4000280, URZ ;  /* 0x04000280070c7890 */ /* 0x000fe2000fffe0ff */
[----:B------:R-:W-:Y:S01]  /*3db0*/  IMAD.MOV.U32 R4, RZ, RZ, 0x180 ;  /* 0x00000180ff047424 */ /* 0x000fe200078e00ff */
[----:B------:R-:W-:Y:S01]  /*3dc0*/  R2UR UR32, R2 ;  /* 0x00000000022072ca */ /* 0x000fe200000e0000 */
[----:B------:R-:W-:Y:S01]  /*3dd0*/  UIADD3 UR10, UPT, UPT, UR7, 0x4000300, URZ ;  /* 0x04000300070a7890 */ /* 0x000fe2000fffe0ff */
[----:B------:R-:W-:Y:S01]  /*3de0*/  R2UR UR33, R3 ;  /* 0x00000000032172ca */ /* 0x000fe200000e0000 */
[----:B------:R-:W-:Y:S01]  /*3df0*/  IMAD.MOV.U32 R3, RZ, RZ, 0xc8 ;  /* 0x000000c8ff037424 */ /* 0x000fe200078e00ff */
[C---:B------:R-:W-:Y:S01]  /*3e00*/  R2UR UR35, R4.reuse ;  /* 0x00000000042372ca */ /* 0x040fe200000e0000 */
[----:B------:R-:W-:Y:S01]  /*3e10*/  IMAD.MOV.U32 R2, RZ, RZ, 0xc0 ;  /* 0x000000c0ff027424 */ /* 0x000fe200078e00ff */
[----:B------:R-:W-:Y:S01]  /*3e20*/  R2UR UR31, R4 ;  /* 0x00000000041f72ca */ /* 0x000fe200000e0000 */
[----:B------:R-:W-:Y:S01]  /*3e30*/  UIADD3 UR8, UPT, UPT, UR7, 0x4000380, URZ ;  /* 0x0400038007087890 */ /* 0x000fe2000fffe0ff */
[----:B------:R-:W-:Y:S01]  /*3e40*/  R2UR UR29, R3 ;  /* 0x00000000031d72ca */ /* 0x000fe200000e0000 */
[----:B------:R-:W-:Y:S01]  /*3e50*/  UMOV UR19, 0x40004040 ;  /* 0x4000404000137882 */ /* 0x000fe20000000000 */
[----:B------:R-:W-:Y:S01]  /*3e60*/  R2UR UR30, R2 ;  /* 0x00000000021e72ca */ /* 0x000fe200000e0000 */
[----:B------:R-:W-:Y:S01]  /*3e70*/  UMOV UR17, 0x40004040 ;  /* 0x4000404000117882 */ /* 0x000fe20000000000 */
[----:B------:R-:W-:Y:S01]  /*3e80*/  UMOV UR15, 0x40004040 ;  /* 0x40004040000f7882 */ /* 0x000fe20000000000 */
[----:B------:R-:W-:Y:S01]  /*3e90*/  UMOV UR13, 0x40004040 ;  /* 0x40004040000d7882 */ /* 0x000fe20000000000 */
[----:B------:R-:W-:Y:S01]  /*3ea0*/  IMAD.MOV.U32 R3, RZ, RZ, 0xd0 ;  /* 0x000000d0ff037424 */ /* 0x000fe200078e00ff */
[----:B-1----:R-:W-:Y:S01]  /*3eb0*/  R2UR.FILL UR5, R13 ;  /* 0x000000000d0572ca */ /* 0x002fe200004e0000 */
[----:B------:R-:W-:Y:S01]  /*3ec0*/  UMOV UR74, 0x0 ;  /* 0x00000000004a7882 */ /* 0x000fe20000000000 */
[----:B------:R-:W-:Y:S01]  /*3ed0*/  IMAD.MOV.U32 R2, RZ, RZ, 0x180 ;  /* 0x00000180ff027424 */ /* 0x000fe200078e00ff */
[----:B------:R1:W-:Y:S01]  /*3ee0*/  UTCHMMA tmem[UR36], gdesc[UR20], tmem[UR37], tmem[UR74], idesc[UR75], UPT ;  /* 0x00ff4a14240079ea */ /* 0x0003e2000b800025 */
[----:B------:R-:W-:Y:S01]  /*3ef0*/  R2UR UR26, R3 ;  /* 0x00000000031a72ca */ /* 0x000fe200000e0000 */
[----:B------:R-:W-:Y:S01]  /*3f00*/  IMAD.MOV.U32 R3, RZ, RZ, 0xd8 ;  /* 0x000000d8ff037424 */ /* 0x000fe200078e00ff */
[----:B------:R-:W-:Y:S01]  /*3f10*/  UMOV UR22, 0x0 ;  /* 0x0000000000167882 */ /* 0x000fe20000000000 */
[C---:B------:R-:W-:Y:S01]  /*3f20*/  R2UR UR28, R2.reuse ;  /* 0x00000000021c72ca */ /* 0x040fe200000e0000 */
[----:B------:R-:W-:Y:S01]  /*3f30*/  UMOV UR23, 0x8410490 ;  /* 0x0841049000177882 */ /* 0x000fe20000000000 */
[C---:B------:R-:W-:Y:S01]  /*3f40*/  R2UR UR27, R2.reuse ;  /* 0x00000000021b72ca */ /* 0x040fe200000e0000 */
[----:B------:R-:W-:Y:S01]  /*3f50*/  UMOV UR76, 0x0 ;  /* 0x00000000004c7882 */ /* 0x000fe20000000000 */
[----:B------:R-:W-:Y:S01]  /*3f60*/  R2UR UR24, R3 ;  /* 0x00000000031872ca */ /* 0x000fe200000e0000 */
[----:B------:R-:W-:Y:S01]  /*3f70*/  UMOV UR77, 0x8410490 ;  /* 0x08410490004d7882 */ /* 0x000fe20000000000 */
[----:B------:R-:W-:Y:S01]  /*3f80*/  R2UR UR25, R2 ;  /* 0x00000000021972ca */ /* 0x000fe200000e0000 */
[----:B------:R-:W-:Y:S01]  /*3f90*/  UMOV UR11, 0x40004040 ;  /* 0x40004040000b7882 */ /* 0x000fe20000000000 */
[----:B------:R-:W-:Y:S01]  /*3fa0*/  UMOV UR70, 0x0 ;  /* 0x0000000000467882 */ /* 0x000fe20000000000 */
[----:B------:R-:W-:Y:S01]  /*3fb0*/  UMOV UR71, 0x8410490 ;  /* 0x0841049000477882 */ /* 0x000fe20000000000 */
[----:B------:R-:W-:Y:S01]  /*3fc0*/  UMOV UR9, 0x40004040 ;  /* 0x4000404000097882 */ /* 0x000fe20000000000 */
[----:B------:R-:W-:Y:S01]  /*3fd0*/  R2UR.FILL UR4, R12 ;  /* 0x000000000c0472ca */ /* 0x000fe200004e0000 */
[----:B-1----:R-:W-:Y:S01]  /*3fe0*/  UMOV UR36, 0x0 ;  /* 0x0000000000247882 */ /* 0x002fe20000000000 */
[----:B------:R-:W-:Y:S01]  /*3ff0*/  UMOV UR37, 0x8410490 ;  /* 0x0841049000257882 */ /* 0x000fe20000000000 */
[----:B------:R-:W-:Y:S01]  /*4000*/  UMOV UR20, 0x0 ;  /* 0x0000000000147882 */ /* 0x000fe20000000000 */
[----:B------:R-:W-:Y:S01]  /*4010*/  UMOV UR21, 0x8410490 ;  /* 0x0841049000157882 */ /* 0x000fe20000000000 */
[----:B------:R1:W-:Y:S01]  /*4020*/  UTCHMMA tmem[UR34], gdesc[UR18], tmem[UR35], tmem[UR36], idesc[UR37], UPT ;  /* 0x00ff2412220079ea */ /* 0x0003e2000b800023 */
[----:B------:R1:W-:Y:S01]  /*4030*/  UTCHMMA tmem[UR32], gdesc[UR16], tmem[UR33], tmem[UR20], idesc[UR21], UPT ;  /* 0x00ff1410200079ea */ /* 0x0003e2000b800021 */
[----:B------:R1:W-:Y:S01]  /*4040*/  UTCHMMA tmem[UR30], gdesc[UR14], tmem[UR31], tmem[UR22], idesc[UR23], UPT ;  /* 0x00ff160e1e0079ea */ /* 0x0003e2000b80001f */
[----:B------:R1:W-:Y:S01]  /*4050*/  UTCHMMA tmem[UR29], gdesc[UR12], tmem[UR28], tmem[UR74], idesc[UR75], UPT ;  /* 0x00ff4a0c1d0079ea */ /* 0x0003e2000b80001c */
[----:B------:R1:W-:Y:S01]  /*4060*/  UTCHMMA tmem[UR26], gdesc[UR10], tmem[UR27], tmem[UR76], idesc[UR77], UPT ;  /* 0x00ff4c0a1a0079ea */ /* 0x0003e2000b80001b */
[----:B------:R1:W-:Y:S01]  /*4070*/  UTCHMMA tmem[UR24], gdesc[UR8], tmem[UR25], tmem[UR70], idesc[UR71], UPT ;  /* 0x00ff4608180079ea */ /* 0x0003e2000b800019 */
[----:B------:R-:W-:Y:S05]  /*4080*/  BRA.U UP5, `(.L_x_63) ;  /* 0x0000000105047547 */ /* 0x000fea000b800000 */
[----:B-1----:R-:W-:Y:S05]  /*4090*/  BPT.TRAP 0x1 ;  /* 0x000000040000795c */ /* 0x002fea0000300000 */
.L_x_63:
[----:B------:R-:W-:Y:S01]  /*40a0*/  LOP3.LUT R8, R8, 0x1, RZ, 0x3c, !PT ;  /* 0x0000000108087812 */ /* 0x000fe200078e3cff */
[----:B------:R-:W-:Y:S09]  /*40b0*/  UIADD3 UR7, UPT, UPT, UR38, 0x50098, URZ ;  /* 0x0005009826077890 */ /* 0x000ff2000fffe0ff */
[----:B------:R2:W-:Y:S01]  /*40c0*/  UTCBAR [UR7], URZ ;  /* 0x000000ff070073e9 */ /* 0x0005e200080000ff */
[----:B------:R-:W-:Y:S05]  /*40d0*/  BRA.U !UP1, `(.L_x_64) ;  /* 0x0000000109047547 */ /* 0x000fea000b800000 */
[----:B-12---:R-:W-:Y:S05]  /*40e0*/  BPT.TRAP 0x1 ;  /* 0x000000040000795c */ /* 0x006fea0000300000 */
.L_x_64:
[----:B-1----:R-:W-:Y:S01]  /*40f0*/  UIADD3 UR10, UPT, UPT, UR6, 0x1000, URZ ;  /* 0x00001000060a7890 */ /* 0x002fe2000fffe0ff */
[----:B------:R-:W-:Y:S01]  /*4100*/  R2UR UR8, R0 ;  /* 0x00000000000872ca */ /* 0x000fe200000e0000 */
[----:B------:R-:W-:Y:S01]  /*4110*/  UIADD3 UR36, UPT, UPT, UR6, 0x1002, URZ ;  /* 0x0000100206247890 */ /* 0x000fe2000fffe0ff */
[----:B------:R-:W-:Y:S01]  /*4120*/  IMAD.MOV.U32 R2, RZ, RZ, 0x80 ;  /* 0x00000080ff027424 */ /* 0x000fe200078e00ff */
[----:B------:R-:W-:Y:S01]  /*4130*/  UIADD3 UR34, UPT, UPT, UR6, 0x1004, URZ ;  /* 0x0000100406227890 */ /* 0x000fe2000fffe0ff */
[----:B------:R-:W-:Y:S01]  /*4140*/  MOV.SPILL R13, UR73 ;  /* 0x00000049000d7c02 */ /* 0x000fe20009000f00 */
[----:B------:R-:W-:Y:S01]  /*4150*/  UIADD3 UR32, UPT, UPT, UR6, 0x1006, URZ ;  /* 0x0000100606207890 */ /* 0x000fe2000fffe0ff */
[----:B------:R-:W-:Y:S01]  /*4160*/  MOV.SPILL R12, UR72 ;  /* 0x00000048000c7c02 */ /* 0x000fe20009000f00 */
[----:B------:R-:W-:Y:S01]  /*4170*/  UIADD3 UR30, UPT, UPT, UR6, 0x1400, URZ ;  /* 0x00001400061e7890 */ /* 0x000fe2000fffe0ff */
[C---:B------:R-:W-:Y:S01]  /*4180*/  R2UR UR21, R2.reuse ;  /* 0x00000000021572ca */ /* 0x040fe200000e0000 */
[----:B------:R-:W-:Y:S01]  /*4190*/  UIADD3 UR28, UPT, UPT, UR6, 0x1402, URZ ;  /* 0x00001402061c7890 */ /* 0x000fe2000fffe0ff */
[C---:B------:R-:W-:Y:S01]  /*41a0*/  R2UR UR17, R2.reuse ;  /* 0x00000000021172ca */ /* 0x040fe200000e0000 */
[----:B------:R-:W-:Y:S01]  /*41b0*/  UIADD3 UR26, UPT, UPT, UR6, 0x1404, URZ ;  /* 0x00001404061a7890 */ /* 0x000fe2000fffe0ff */
[C---:B------:R-:W-:Y:S01]  /*41c0*/  R2UR UR77, R2.reuse ;  /* 0x00000000024d72ca */ /* 0x040fe200000e0000 */
[----:B------:R-:W-:Y:S01]  /*41d0*/  ULEA UR5, UR8, UR38, 0x3 ;  /* 0x0000002608057291 */ /* 0x000fe2000f8e18ff */
[C---:B------:R-:W-:Y:S01]  /*41e0*/  R2UR UR75, R2.reuse ;  /* 0x00000000024b72ca */ /* 0x040fe200000e0000 */
[----:B------:R-:W-:Y:S01]  /*41f0*/  UIADD3 UR24, UPT, UPT, UR6, 0x1406, URZ ;  /* 0x0000140606187890 */ /* 0x000fe2000fffe0ff */
[C---:B------:R-:W-:Y:S01]  /*4200*/  R2UR UR69, R2.reuse ;  /* 0x00000000024572ca */ /* 0x040fe200000e0000 */
[----:B--2---:R-:W-:Y:S01]  /*4210*/  UIADD3 UR7, UPT, UPT, UR5, 0x50038, URZ ;  /* 0x0005003805077890 */ /* 0x004fe2000fffe0ff */
[----:B------:R-:W-:Y:S01]  /*4220*/  R2UR UR55, R2 ;  /* 0x00000000023772ca */ /* 0x000fe200000e0000 */
[----:B------:R-:W-:Y:S01]  /*4230*/  UIADD3 UR22, UPT, UPT, UR6, 0x1800, URZ ;  /* 0x0000180006167890 */ /* 0x000fe2000fffe0ff */
[----:B------:R-:W-:Y:S01]  /*4240*/  IMAD.MOV.U32 R0, RZ, RZ, 0x80 ;  /* 0x00000080ff007424 */ /* 0x000fe200078e00ff */
[----:B------:R-:W-:Y:S01]  /*4250*/  UIADD3 UR20, UPT, UPT, UR6, 0x1802, URZ ;  /* 0x0000180206147890 */ /* 0x000fe2000fffe0ff */
[----:B------:R-:W-:Y:S01]  /*4260*/  IMAD.MOV.U32 R4, RZ, RZ, 0x80 ;  /* 0x00000080ff047424 */ /* 0x000fe200078e00ff */
[----:B------:R-:W-:Y:S01]  /*4270*/  UIADD3 UR18, UPT, UPT, UR6, 0x1804, URZ ;  /* 0x0000180406127890 */ /* 0x000fe2000fffe0ff */
[----:B------:R-:W-:Y:S01]  /*4280*/  IMAD.MOV.U32 R3, RZ, RZ, 0x80 ;  /* 0x00000080ff037424 */ /* 0x000fe200078e00ff */
[----:B------:R-:W-:Y:S01]  /*4290*/  UIADD3 UR16, UPT, UPT, UR6, 0x1806, URZ ;  /* 0x0000180606107890 */ /* 0x000fe2000fffe0ff */
[----:B------:R1:W-:Y:S01]  /*42a0*/  UTCBAR [UR7], URZ ;  /* 0x000000ff070073e9 */ /* 0x0003e200080000ff */
[----:B------:R-:W-:Y:S01]  /*42b0*/  UIADD3 UR14, UPT, UPT, UR6, 0x1c00, URZ ;  /* 0x00001c00060e7890 */ /* 0x000fe2000fffe0ff */
[----:B------:R-:W-:Y:S01]  /*42c0*/  R2UR UR13, R0 ;  /* 0x00000000000d72ca */ /* 0x000fe200000e0000 */
[----:B------:R-:W-:Y:S01]  /*42d0*/  UIADD3 UR12, UPT, UPT, UR6, 0x1c02, URZ ;  /* 0x00001c02060c7890 */ /* 0x000fe2000fffe0ff */
[----:B------:R-:W-:Y:S01]  /*42e0*/  R2UR UR9, R4 ;  /* 0x00000000040972ca */ /* 0x000fe200000e0000 */
[----:B------:R-:W-:Y:S01]  /*42f0*/  UMOV UR72, 0x0 ;  /* 0x0000000000487882 */ /* 0x000fe20000000000 */
[----:B------:R-:W-:Y:S01]  /*4300*/  UMOV UR73, 0x8200490 ;  /* 0x0820049000497882 */ /* 0x000fe20000000000 */
[----:B------:R-:W-:Y:S01]  /*4310*/  UMOV UR70, UR4 ;  /* 0x0000000400467c82 */ /* 0x000fe20008000000 */
[----:B------:R-:W-:Y:S01]  /*4320*/  UIADD3 UR4, UPT, UPT, UR6, 0x1c06, URZ ;  /* 0x00001c0606047890 */ /* 0x000fe2000fffe0ff */
[----:B------:R-:W-:Y:S01]  /*4330*/  R2UR UR15, R3 ;  /* 0x00000000030f72ca */ /* 0x000fe200000e0000 */
        /* <DEDUP_REMOVED lines=8> */
[----:B------:R-:W-:Y:S01]  /*43c0*/  UMOV UR33, 0x40004040 ;  /* 0x4000404000217882 */ /* 0x000fe20000000000 */
[----:B------:R-:W-:Y:S01]  /*43d0*/  UMOV UR49, 0x40004040 ;  /* 0x4000404000317882 */ /* 0x000fe20000000000 */
[----:B------:R-:W-:Y:S01]  /*43e0*/  UMOV UR31, 0x40004040 ;  /* 0x40004040001f7882 */ /* 0x000fe20000000000 */
[C---:B------:R-:W-:Y:S01]  /*43f0*/  R2UR UR19, R0.reuse ;  /* 0x00000000001372ca */ /* 0x040fe200000e0000 */
[----:B------:R-:W-:Y:S01]  /*4400*/  UMOV UR47, 0x40004040 ;  /* 0x40004040002f7882 */ /* 0x000fe20000000000 */
[----:B------:R-:W-:Y:S01]  /*4410*/  UMOV UR29, 0x40004040 ;  /* 0x40004040001d7882 */ /* 0x000fe20000000000 */
[----:B------:R-:W-:Y:S01]  /*4420*/  UMOV UR65, 0x40004040 ;  /* 0x4000404000417882 */ /* 0x000fe20000000000 */
[----:B------:R-:W-:Y:S01]  /*4430*/  UMOV UR27, 0x40004040 ;  /* 0x40004040001b7882 */ /* 0x000fe20000000000 */
[C---:B------:R-:W-:Y:S01]  /*4440*/  R2UR UR76, R0.reuse ;  /* 0x00000000004c72ca */ /* 0x040fe200000e0000 */
[----:B------:R-:W-:Y:S01]  /*4450*/  UMOV UR67, 0x40004040 ;  /* 0x4000404000437882 */ /* 0x000fe20000000000 */
[C---:B------:R-:W-:Y:S01]  /*4460*/  R2UR UR74, R0.reuse ;  /* 0x00000000004a72ca */ /* 0x040fe200000e0000 */
[----:B------:R-:W-:Y:S01]  /*4470*/  UMOV UR25, 0x40004040 ;  /* 0x4000404000197882 */ /* 0x000fe20000000000 */
[C---:B------:R-:W-:Y:S01]  /*4480*/  R2UR UR57, R0.reuse ;  /* 0x00000000003972ca */ /* 0x040fe200000e0000 */
[----:B------:R-:W-:Y:S01]  /*4490*/  UMOV UR63, 0x40004040 ;  /* 0x40004040003f7882 */ /* 0x000fe20000000000 */
[----:B------:R-:W-:Y:S01]  /*44a0*/  UMOV UR23, 0x40004040 ;  /* 0x4000404000177882 */ /* 0x000fe20000000000 */
[----:B------:R-:W-:Y:S01]  /*44b0*/  UMOV UR61, 0x40004040 ;  /* 0x40004040003d7882 */ /* 0x000fe20000000000 */
[----:B------:R-:W-:Y:S01]  /*44c0*/  R2UR UR39, R0 ;  /* 0x00000000002772ca */ /* 0x000fe200000e0000 */
[----:B------:R-:W-:Y:S01]  /*44d0*/  UMOV UR59, 0x40004040 ;  /* 0x40004040003b7882 */ /* 0x000fe20000000000 */
[----:B------:R-:W-:Y:S01]  /*44e0*/  UMOV UR45, 0x40004040 ;  /* 0x40004040002d7882 */ /* 0x000fe20000000000 */
[----:B-1----:R-:W-:Y:S01]  /*44f0*/  UMOV UR7, 0x8200490 ;  /* 0x0820049000077882 */ /* 0x002fe20000000000 */
[----:B--2---:R-:W-:Y:S01]  /*4500*/  UMOV UR10, 0x0 ;  /* 0x00000000000a7882 */ /* 0x004fe20000000000 */
[----:B------:R-:W-:Y:S01]  /*4510*/  UMOV UR11, 0x8200490 ;  /* 0x08200490000b7882 */ /* 0x000fe20000000000 */
[----:B------:R-:W-:Y:S01]  /*4520*/  UMOV UR21, 0x40004040 ;  /* 0x4000404000157882 */ /* 0x000fe20000000000 */
[----:B------:R1:W-:Y:S01]  /*4530*/  UTCHMMA gdesc[UR36], gdesc[UR40], tmem[UR13], tmem[UR10], idesc[UR11], UPT ;  /* 0x00ff0a28240075ea */ /* 0x0003e2000b80000d */
[----:B------:R-:W-:Y:S01]  /*4540*/  UTCHMMA gdesc[UR34], gdesc[UR52], tmem[UR9], tmem[UR10], idesc[UR11], UPT ;  /* 0x00ff0a34220075ea */ /* 0x000fe2000b800009 */
[----:B------:R2:W-:Y:S01]  /*4550*/  UTCHMMA gdesc[UR32], gdesc[UR50], tmem[UR15], tmem[UR10], idesc[UR11], UPT ;  /* 0x00ff0a32200075ea */ /* 0x0005e2000b80000f */
[----:B------:R3:W-:Y:S01]  /*4560*/  UTCHMMA gdesc[UR30], gdesc[UR48], tmem[UR17], tmem[UR10], idesc[UR11], UPT ;  /* 0x00ff0a301e0075ea */ /* 0x0007e2000b800011 */
[----:B------:R-:W-:Y:S01]  /*4570*/  UMOV UR43, 0x40004040 ;  /* 0x40004040002b7882 */ /* 0x000fe20000000000 */
[----:B------:R-:W-:Y:S01]  /*4580*/  UMOV UR70, 0x0 ;  /* 0x0000000000467882 */ /* 0x000fe20000000000 */
[----:B------:R-:W-:Y:S01]  /*4590*/  UMOV UR5, 0x40004040 ;  /* 0x4000404000057882 */ /* 0x000fe20000000000 */
[----:B------:R-:W-:Y:S01]  /*45a0*/  UMOV UR71, UR8 ;  /* 0x0000000800477c82 */ /* 0x000fe20008000000 */
[----:B------:R-:W-:Y:S01]  /*45b0*/  UIADD3 UR8, UPT, UPT, UR6, 0x1c04, URZ ;  /* 0x00001c0406087890 */ /* 0x000fe2000fffe0ff */
[----:B------:R-:W-:Y:S02]  /*45c0*/  R2UR.FILL UR73, R13 ;  /* 0x000000000d4972ca */ /* 0x000fe400004e0000 */
[----:B------:R-:W-:Y:S01]  /*45d0*/  UMOV UR6, 0x0 ;  /* 0x0000000000067882 */ /* 0x000fe20000000000 */
[----:B------:R-:W-:Y:S01]  /*45e0*/  R2UR.FILL UR72, R12 ;  /* 0x000000000c4872ca */ /* 0x000fe200004e0000 */
[----:B-1----:R-:W-:Y:S01]  /*45f0*/  UMOV UR36, UR56 ;  /* 0x0000003800247c82 */ /* 0x002fe20008000000 */
[----:B------:R-:W-:Y:S01]  /*4600*/  UMOV UR13, 0x40004040 ;  /* 0x40004040000d7882 */ /* 0x000fe20000000000 */
[----:B--2---:R-:W-:Y:S01]  /*4610*/  R2UR UR50, R4 ;  /* 0x00000000043272ca */ /* 0x004fe200000e0000 */
[----:B---3--:R-:W-:Y:S01]  /*4620*/  UMOV UR48, 0x0 ;  /* 0x0000000000307882 */ /* 0x008fe20000000000 */
        /* <DEDUP_REMOVED lines=8> */
[----:B------:R-:W-:Y:S01]  /*46b0*/  UMOV UR34, UR54 ;  /* 0x0000003600227c82 */ /* 0x000fe20008000000 */
[----:B------:R-:W-:Y:S01]  /*46c0*/  UMOV UR52, 0x0 ;  /* 0x0000000000347882 */ /* 0x000fe20000000000 */
[----:B------:R-:W-:Y:S01]  /*46d0*/  UMOV UR53, 0x8200490 ;  /* 0x0820049000357882 */ /* 0x000fe20000000000 */
[----:B------:R2:W-:Y:S01]  /*46e0*/  UTCHMMA gdesc[UR26], gdesc[UR64], tmem[UR50], tmem[UR48], idesc[UR49], UPT ;  /* 0x00ff30401a0075ea */ /* 0x0005e2000b800032 */
[----:B------:R-:W-:Y:S01]  /*46f0*/  UMOV UR9, 0x40004040 ;  /* 0x4000404000097882 */ /* 0x000fe20000000000 */
[----:B------:R-:W-:Y:S01]  /*4700*/  UMOV UR10, UR68 ;  /* 0x00000044000a7c82 */ /* 0x000fe20008000000 */
[----:B------:R-:W-:Y:S01]  /*4710*/  UMOV UR11, 0x40004040 ;  /* 0x40004040000b7882 */ /* 0x000fe20000000000 */
[----:B------:R-:W-:Y:S01]  /*4720*/  UMOV UR40, 0x0 ;  /* 0x0000000000287882 */ /* 0x000fe20000000000 */
[----:B------:R-:W-:Y:S01]  /*4730*/  UMOV UR41, 0x8200490 ;  /* 0x0820049000297882 */ /* 0x000fe20000000000 */
[----:B------:R-:W-:Y:S01]  /*4740*/  UMOV UR51, UR71 ;  /* 0x0000004700337c82 */ /* 0x000fe20008000000 */
[----:B------:R-:W-:Y:S01]  /*4750*/  UMOV UR71, 0x8200490 ;  /* 0x0820049000477882 */ /* 0x000fe20000000000 */
[----:B-1----:R-:W-:Y:S01]  /*4760*/  UMOV UR28, 0x0 ;  /* 0x00000000001c7882 */ /* 0x002fe20000000000 */
[----:B------:R-:W-:Y:S01]  /*4770*/  UMOV UR29, 0x8200490 ;  /* 0x08200490001d7882 */ /* 0x000fe20000000000 */
[----:B------:R-:W-:Y:S01]  /*4780*/  UMOV UR46, 0x0 ;  /* 0x00000000002e7882 */ /* 0x000fe20000000000 */
[----:B------:R-:W-:Y:S01]  /*4790*/  UMOV UR47, 0x8200490 ;  /* 0x08200490002f7882 */ /* 0x000fe20000000000 */
[----:B------:R-:W-:Y:S01]  /*47a0*/  UMOV UR19, 0x40004040 ;  /* 0x4000404000137882 */ /* 0x000fe20000000000 */
[----:B--2---:R-:W-:Y:S11]  /*47b0*/  R2UR UR50, R3 ;  /* 0x00000000033272ca */ /* 0x004ff600000e0000 */
[----:B------:R-:W-:Y:S02]  /*47c0*/  @!UPT UIADD3 URZ, UPT, UPT, URZ, URZ, URZ ;  /* 0x000000fffffff290 */ /* 0x000fe4000fffe0ff */
[----:B------:R-:W-:Y:S01]  /*47d0*/  UTCHMMA gdesc[UR24], gdesc[UR66], tmem[UR50], tmem[UR28], idesc[UR29], UPT ;  /* 0x00ff1c42180075ea */ /* 0x000fe2000b800032 */
[----:B------:R-:W-:Y:S01]  /*47e0*/  UTCHMMA gdesc[UR22], gdesc[UR62], tmem[UR77], tmem[UR46], idesc[UR47], UPT ;  /* 0x00ff2e3e160075ea */ /* 0x000fe2000b80004d */
[----:B------:R-:W-:Y:S01]  /*47f0*/  UTCHMMA gdesc[UR20], gdesc[UR60], tmem[UR76], tmem[UR30], idesc[UR31], UPT ;  /* 0x00ff1e3c140075ea */ /* 0x000fe2000b80004c */
[----:B------:R-:W-:Y:S01]  /*4800*/  UTCHMMA gdesc[UR18], gdesc[UR58], tmem[UR75], tmem[UR48], idesc[UR49], UPT ;  /* 0x00ff303a120075ea */ /* 0x000fe2000b80004b */
[----:B------:R1:W-:Y:S01]  /*4810*/  UTCHMMA gdesc[UR16], gdesc[UR44], tmem[UR74], tmem[UR6], idesc[UR7], UPT ;  /* 0x00ff062c100075ea */ /* 0x0003e2000b80004a */
[----:B------:R2:W-:Y:S01]  /*4820*/  UTCHMMA gdesc[UR14], gdesc[UR42], tmem[UR69], tmem[UR32], idesc[UR33], UPT ;  /* 0x00ff202a0e0075ea */ /* 0x0005e2000b800045 */
[----:B------:R2:W-:Y:S01]  /*4830*/  UTCHMMA gdesc[UR12], gdesc[UR36], tmem[UR57], tmem[UR70], idesc[UR71], UPT ;  /* 0x00ff46240c0075ea */ /* 0x0005e2000b800039 */
[----:B------:R2:W-:Y:S01]  /*4840*/  UTCHMMA gdesc[UR8], gdesc[UR34], tmem[UR55], tmem[UR52], idesc[UR53], UPT ;  /* 0x00ff3422080075ea */ /* 0x0005e2000b800037 */
[----:B------:R2:W-:Y:S01]  /*4850*/  UTCHMMA gdesc[UR4], gdesc[UR10], tmem[UR39], tmem[UR40], idesc[UR41], UPT ;  /* 0x00ff280a040075ea */ /* 0x0005e2000b800027 */
[----:B-1----:R-:W-:Y:S04]  /*4860*/  UIADD3 UR6, UPT, UPT, UR51, 0x1, URZ ;  /* 0x0000000133067890 */ /* 0x002fe8000fffe0ff */
[----:B------:R-:W-:Y:S04]  /*4870*/  UISETP.NE.AND UP0, UPT, UR6, 0x3, UPT ;  /* 0x000000030600788c */ /* 0x000fe8000bf05270 */
[----:B------:R-:W-:Y:S01]  /*4880*/  USEL UR6, UR6, URZ, UP0 ;  /* 0x000000ff06067287 */ /* 0x000fe20008000000 */
[----:B------:R-:W-:Y:S11]  /*4890*/  BRA.U UP3, `(.L_x_65) ;  /* 0x0000000103047547 */ /* 0x000ff6000b800000 */
[----:B--2---:R-:W-:Y:S05]  /*48a0*/  BPT.TRAP 0x1 ;  /* 0x000000040000795c */ /* 0x004fea0000300000 */
.L_x_65:
[----:B--2---:R-:W-:Y:S09]  /*48b0*/  UIADD3 UR4, UPT, UPT, UR38, 0x50060, URZ ;  /* 0x0005006026047890 */ /* 0x004ff2000fffe0ff */
[----:B------:R1:W-:Y:S01]  /*48c0*/  UTCBAR [UR4], URZ ;  /* 0x000000ff040073e9 */ /* 0x0003e200080000ff */
[----:B------:R-:W-:Y:S05]  /*48d0*/  BRA.U !UP1, `(.L_x_66) ;  /* 0x0000000109047547 */ /* 0x000fea000b800000 */
[----:B-1----:R-:W-:Y:S05]  /*48e0*/  BPT.TRAP 0x1 ;  /* 0x000000040000795c */ /* 0x002fea0000300000 */
.L_x_66:
[----:B-1----:R-:W-:Y:S04]  /*48f0*/  ULEA UR4, UR6, UR38, 0x3 ;  /* 0x0000002606047291 */ /* 0x002fe8000f8e18ff */
[----:B------:R-:W-:Y:S02]  /*4900*/  UIADD3 UR5, UPT, UPT, UR4, 0x50038, URZ ;  /* 0x0005003804057890 */ /* 0x000fe4000fffe0ff */
[----:B------:R-:W-:Y:S04]  /*4910*/  UIADD3 UR4, UPT, UPT, UR6, 0x1, URZ ;  /* 0x0000000106047890 */ /* 0x000fe8000fffe0ff */
[----:B------:R-:W-:Y:S03]  /*4920*/  UISETP.NE.AND UP0, UPT, UR4, 0x3, UPT ;  /* 0x000000030400788c */ /* 0x000fe6000bf05270 */
[----:B------:R1:W-:Y:S01]  /*4930*/  UTCBAR [UR5], URZ ;  /* 0x000000ff050073e9 */ /* 0x0003e200080000ff */
[----:B------:R-:W-:Y:S06]  /*4940*/  USEL UR4, UR4, URZ, UP0 ;  /* 0x000000ff04047287 */ /* 0x000fec0008000000 */
[----:B------:R-:W-:Y:S01]  /*4950*/  MOV R0, UR4 ;  /* 0x0000000400007c02 */ /* 0x000fe20008000f00 */
[----:B------:R-:W-:Y:S06]  /*4960*/  BRA.U !UP1, `(.L_x_67) ;  /* 0x0000000109047547 */ /* 0x000fec000b800000 */
[----:B-1----:R-:W-:Y:S05]  /*4970*/  BPT.TRAP 0x1 ;  /* 0x000000040000795c */ /* 0x002fea0000300000 */
.L_x_67:
[----:B------:R-:W-:Y:S01]  /*4980*/  ULEA UR4, UR72, UR38, 0x3 ;  /* 0x0000002648047291 */ /* 0x000fe2000f8e18ff */
[----:B------:R-:W-:Y:S08]  /*4990*/  SHF.L.U32 R3, R5, 0x1f, RZ ;  /* 0x0000001f05037819 */ /* 0x000ff000000006ff */
[----:B------:R-:W2:Y:S02]  /*49a0*/  SYNCS.PHASECHK.TRANS64.TRYWAIT P0, [UR4+0x50020], R3 ;  /* 0x05002003ff0075a7 */ /* 0x000ea40008001104 */
[----:B--2---:R-:W-:Y:S05]  /*49b0*/  @!P0 BRA `(.L_x_68) ;  /* 0x0000027c00d48947 */ /* 0x004fea0003800000 */
.L_x_447:
[----:B------:R-:W-:Y:S05]  /*49c0*/  BRA.U UP5, `(.L_x_69) ;  /* 0x0000000105047547 */ /* 0x000fea000b800000 */
[----:B-1----:R-:W-:Y:S05]  /*49d0*/  BPT.TRAP 0x1 ;  /* 0x000000040000795c */ /* 0x002fea0000300000 */
.L_x_69:
[----:B--2---:R-:W-:Y:S04]  /*49e0*/  SHF.L.U32 R3, R8, 0x1f, RZ ;  /* 0x0000001f08037819 */ /* 0x004fe800000006ff */
[----:B------:R-:W2:Y:S02]  /*49f0*/  SYNCS.PHASECHK.TRANS64.TRYWAIT P0, [UR38+0x500a0], R3 ;  /* 0x0500a003ff0075a7 */ /* 0x000ea40008001126 */
[----:B--2---:R-:W-:Y:S05]  /*4a00*/  @!P0 BRA `(.L_x_70) ;  /* 0x0000027c00d88947 */ /* 0x004fea0003800000 */
.L_x_449:
[----:B------:R-:W-:Y:S05]  /*4a10*/  BRA.U UP4, `(.L_x_71) ;  /* 0x0000000104047547 */ /* 0x000fea000b800000 */
[----:B-1----:R-:W-:Y:S05]  /*4a20*/  BPT.TRAP 0x1 ;  /* 0x000000040000795c */ /* 0x002fea0000300000 */
.L_x_71:
[----:B------:R-:W-:Y:S01]  /*4a30*/  SHF.L.U32 R4, R6, 0x1f, RZ ;  /* 0x0000001f06047819 */ /* 0x000fe200000006ff */
[----:B------:R-:W-:Y:S02]  /*4a40*/  HFMA2 R12, -RZ, RZ, 0, 1.52587890625e-05 ;  /* 0x00000100ff0c7431 */ /* 0x000fe400000001ff */
[----:B--2---:R-:W-:Y:S01]  /*4a50*/  IMAD.MOV.U32 R2, RZ, RZ, 0x20 ;  /* 0x00000020ff027424 */ /* 0x004fe200078e00ff */
[----:B------:R-:W2:Y:S02]  /*4a60*/  SYNCS.PHASECHK.TRANS64.TRYWAIT P0, [UR38+0x50058], R4 ;  /* 0x05005804ff0075a7 */ /* 0x000ea40008001126 */
[----:B--2---:R-:W-:Y:S05]  /*4a70*/  @!P0 BRA `(.L_x_72) ;  /* 0x0000027c00d48947 */ /* 0x004fea0003800000 */
.L_x_451:
[----:B------:R-:W-:Y:S01]  /*4a80*/  USHF.L.U32 UR20, UR72, 0xc, URZ ;  /* 0x0000000c48147899 */ /* 0x000fe200080006ff */
[----:B--2---:R-:W-:Y:S01]  /*4a90*/  IMAD.MOV.U32 R3, RZ, RZ, 0x100 ;  /* 0x00000100ff037424 */ /* 0x004fe200078e00ff */
[----:B------:R-:W-:Y:S01]  /*4aa0*/  ULOP3.LUT UR37, UR73, 0x4000000, URZ, 0xfc, !UPT ;  /* 0x0400000049257892 */ /* 0x000fe2000f8efcff */
[----:B------:R-:W-:Y:S01]  /*4ab0*/  R2UR UR35, R2 ;  /* 0x00000000022372ca */ /* 0x000fe200000e0000 */
[----:B------:R-:W-:Y:S01]  /*4ac0*/  IMAD.MOV.U32 R4, RZ, RZ, 0x28 ;  /* 0x00000028ff047424 */ /* 0x000fe200078e00ff */
[----:B------:R-:W-:Y:S01]  /*4ad0*/  R2UR UR36, R12 ;  /* 0x000000000c2472ca */ /* 0x000fe200000e0000 */
[----:B------:R-:W-:Y:S01]  /*4ae0*/  UIADD3 UR4, UPT, UPT, UR20, UR37, URZ ;  /* 0x0000002514047290 */ /* 0x000fe2000fffe0ff */
[----:B------:R-:W-:Y:S01]  /*4af0*/  IMAD.MOV.U32 R2, RZ, RZ, 0x30 ;  /* 0x00000030ff027424 */ /* 0x000fe200078e00ff */
[C---:B------:R-:W-:Y:S01]  /*4b00*/  R2UR UR34, R3.reuse ;  /* 0x00000000032272ca */ /* 0x040fe200000e0000 */
[----:B------:R-:W-:Y:S01]  /*4b10*/  IMAD.MOV.U32 R12, RZ, RZ, 0x100 ;  /* 0x00000100ff0c7424 */ /* 0x000fe200078e00ff */
[----:B------:R-:W-:Y:S01]  /*4b20*/  UIADD3 UR18, UPT, UPT, UR4, 0x80, URZ ;  /* 0x0000008004127890 */ /* 0x000fe2000fffe0ff */
[----:B------:R-:W-:Y:S01]  /*4b30*/  R2UR UR30, R3 ;  /* 0x00000000031e72ca */ /* 0x000fe200000e0000 */
[----:B------:R-:W-:Y:S01]  /*4b40*/  UIADD3 UR16, UPT, UPT, UR4, 0x100, URZ ;  /* 0x0000010004107890 */ /* 0x000fe2000fffe0ff */
[----:B------:R-:W-:Y:S01]  /*4b50*/  IMAD.MOV.U32 R3, RZ, RZ, 0x48 ;  /* 0x00000048ff037424 */ /* 0x000fe200078e00ff */
[----:B------:R-:W-:Y:S01]  /*4b60*/  UIADD3 UR14, UPT, UPT, UR4, 0x180, URZ ;  /* 0x00000180040e7890 */ /* 0x000fe2000fffe0ff */
[----:B------:R-:W-:Y:S01]  /*4b70*/  R2UR UR33, R4 ;  /* 0x00000000042172ca */ /* 0x000fe200000e0000 */
[----:B------:R-:W-:Y:S01]  /*4b80*/  UIADD3 UR12, UPT, UPT, UR4, 0x200, URZ ;  /* 0x00000200040c7890 */ /* 0x000fe2000fffe0ff */
[----:B------:R-:W-:Y:S01]  /*4b90*/  R2UR UR31, R2 ;  /* 0x00000000021f72ca */ /* 0x000fe200000e0000 */
[----:B------:R-:W-:Y:S01]  /*4ba0*/  UIADD3 UR10, UPT, UPT, UR4, 0x280, URZ ;  /* 0x00000280040a7890 */ /* 0x000fe2000fffe0ff */
[----:B------:R-:W-:Y:S01]  /*4bb0*/  IMAD.MOV.U32 R4, RZ, RZ, 0x38 ;  /* 0x00000038ff047424 */ /* 0x000fe200078e00ff */
[----:B------:R-:W-:Y:S01]  /*4bc0*/  UIADD3 UR8, UPT, UPT, UR4, 0x300, URZ ;  /* 0x0000030004087890 */ /* 0x000fe2000fffe0ff */
[----:B------:R-:W-:Y:S01]  /*4bd0*/  IMAD.MOV.U32 R2, RZ, RZ, 0x40 ;  /* 0x00000040ff027424 */ /* 0x000fe200078e00ff */
[----:B------:R-:W-:Y:S01]  /*4be0*/  UIADD3 UR6, UPT, UPT, UR4, 0x380, URZ ;  /* 0x0000038004067890 */ /* 0x000fe2000fffe0ff */
[----:B------:R-:W-:Y:S01]  /*4bf0*/  R2UR UR25, R3 ;  /* 0x00000000031972ca */ /* 0x000fe200000e0000 */
[----:B------:R-:W-:Y:S01]  /*4c00*/  IMAD.MOV.U32 R3, RZ, RZ, 0x50 ;  /* 0x00000050ff037424 */ /* 0x000fe200078e00ff */
[----:B------:R-:W-:Y:S01]  /*4c10*/  R2UR UR29, R4 ;  /* 0x00000000041d72ca */ /* 0x000fe200000e0000 */
[----:B------:R-:W-:Y:S01]  /*4c20*/  IMAD.MOV.U32 R4, RZ, RZ, 0x100 ;  /* 0x00000100ff047424 */ /* 0x000fe200078e00ff */
[----:B------:R-:W-:Y:S01]  /*4c30*/  R2UR UR27, R2 ;  /* 0x00000000021b72ca */ /* 0x000fe200000e0000 */
[----:B------:R-:W-:Y:S01]  /*4c40*/  IMAD.MOV.U32 R2, RZ, RZ, 0x100 ;  /* 0x00000100ff027424 */ /* 0x000fe200078e00ff */
[----:B------:R-:W-:Y:S01]  /*4c50*/  R2UR UR23, R3 ;  /* 0x00000000031772ca */ /* 0x000fe200000e0000 */
[----:B------:R-:W-:Y:S01]  /*4c60*/  IMAD.MOV.U32 R3, RZ, RZ, 0x58 ;  /* 0x00000058ff037424 */ /* 0x000fe200078e00ff */
[----:B------:R-:W-:Y:S01]  /*4c70*/  R2UR UR32, R12 ;  /* 0x000000000c2072ca */ /* 0x000fe200000e0000 */
[----:B------:R-:W-:Y:S01]  /*4c80*/  UMOV UR54, 0x0 ;  /* 0x0000000000367882 */ /* 0x000fe20000000000 */
[----:B------:R-:W-:Y:S01]  /*4c90*/  R2UR UR28, R4 ;  /* 0x00000000041c72ca */ /* 0x000fe200000e0000 */
[----:B------:R-:W-:Y:S01]  /*4ca0*/  UMOV UR55, 0x8410490 ;  /* 0x0841049000377882 */ /* 0x000fe20000000000 */
[C---:B------:R-:W-:Y:S01]  /*4cb0*/  R2UR UR26, R2.reuse ;  /* 0x00000000021a72ca */ /* 0x040fe200000e0000 */
[----:B-1----:R-:W-:Y:S01]  /*4cc0*/  UMOV UR5, 0x40004040 ;  /* 0x4000404000057882 */ /* 0x002fe20000000000 */
[C---:B------:R-:W-:Y:S01]  /*4cd0*/  R2UR UR24, R2.reuse ;  /* 0x00000000021872ca */ /* 0x040fe200000e0000 */
[----:B------:R1:W-:Y:S01]  /*4ce0*/  UTCHMMA tmem[UR35], gdesc[UR4], tmem[UR36], tmem[UR54], idesc[UR55], UPT ;  /* 0x00ff3604230079ea */ /* 0x0003e2000b800024 */
[----:B------:R-:W-:Y:S01]  /*4cf0*/  R2UR UR21, R3 ;  /* 0x00000000031572ca */ /* 0x000fe200000e0000 */
[----:B------:R-:W-:Y:S01]  /*4d00*/  UMOV UR52, 0x0 ;  /* 0x0000000000347882 */ /* 0x000fe20000000000 */
[----:B------:R-:W-:Y:S01]  /*4d10*/  R2UR UR22, R2 ;  /* 0x00000000021672ca */ /* 0x000fe200000e0000 */
        /* <DEDUP_REMOVED lines=25> */
[----:B------:R-:W-:Y:S02]  /*4eb0*/  UMOV UR7, 0x40004040 ;  /* 0x4000404000077882 */ /* 0x000fe40000000000 */
[----:B------:R1:W-:Y:S01]  /*4ec0*/  UTCHMMA tmem[UR21], gdesc[UR6], tmem[UR22], tmem[UR40], idesc[UR41], UPT ;  /* 0x00ff2806150079ea */ /* 0x0003e2000b800016 */
[----:B------:R-:W-:Y:S05]  /*4ed0*/  BRA.U UP5, `(.L_x_73) ;  /* 0x0000000105047547 */ /* 0x000fea000b800000 */
[----:B-1----:R-:W-:Y:S05]  /*4ee0*/  BPT.TRAP 0x1 ;  /* 0x000000040000795c */ /* 0x002fea0000300000 */
.L_x_73:
[----:B-1----:R-:W-:Y:S01]  /*4ef0*/  UIADD3 UR4, UPT, UPT, UR38, 0x50090, URZ ;  /* 0x0005009026047890 */ /* 0x002fe2000fffe0ff */
[----:B------:R-:W-:Y:S01]  /*4f00*/  R2UR UR6, R11 ;  /* 0x000000000b0672ca */ /* 0x000fe200000e0000 */
[----:B------:R-:W-:Y:S01]  /*4f10*/  UIADD3 UR5, UPT, UPT, UR72, 0x1, URZ ;  /* 0x0000000148057890 */ /* 0x000fe2000fffe0ff */
[----:B------:R-:W-:Y:S01]  /*4f20*/  LOP3.LUT R7, R7, 0x1, RZ, 0x3c, !PT ;  /* 0x0000000107077812 */ /* 0x000fe200078e3cff */
[----:B------:R-:W-:Y:S01]  /*4f30*/  UMOV UR71, 0x1 ;  /* 0x0000000100477882 */ /* 0x000fe20000000000 */
[----:B------:R-:W-:Y:S01]  /*4f40*/  UMOV UR70, UR72 ;  /* 0x0000004800467c82 */ /* 0x000fe20008000000 */
[----:B------:R-:W-:Y:S03]  /*4f50*/  UISETP.NE.AND UP2, UPT, UR5, 0x3, UPT ;  /* 0x000000030500788c */ /* 0x000fe6000bf45270 */
[----:B------:R1:W-:Y:S01]  /*4f60*/  UTCBAR [UR4], URZ ;  /* 0x000000ff040073e9 */ /* 0x0003e200080000ff */
[----:B------:R-:W-:Y:S04]  /*4f70*/  USEL UR39, UR5, URZ, UP2 ;  /* 0x000000ff05277287 */ /* 0x000fe80009000000 */
[----:B------:R-:W-:Y:S02]  /*4f80*/  UISETP.GT.U32.AND UP0, UPT, UR6, 0x2, UPT ;  /* 0x000000020600788c */ /* 0x000fe4000bf04070 */
[----:B------:R-:W-:Y:S06]  /*4f90*/  UIADD3 UR6, UPT, UPT, UR6, -0x1, URZ ;  /* 0xffffffff06067890 */ /* 0x000fec000fffe0ff */
[----:B------:R-:W-:Y:S01]  /*4fa0*/  IMAD.U32 R11, RZ, RZ, UR6 ;  /* 0x00000006ff0b7e24 */ /* 0x000fe2000f8e00ff */
[----:B------:R-:W-:Y:S06]  /*4fb0*/  USEL UR6, URZ, 0x1, UP2 ;  /* 0x00000001ff067887 */ /* 0x000fec0009000000 */
[----:B------:R-:W-:Y:S01]  /*4fc0*/  LOP3.LUT R12, R5, UR6, RZ, 0x3c, !PT ;  /* 0x00000006050c7c12 */ /* 0x000fe2000f8e3cff */
[----:B------:R-:W-:Y:S05]  /*4fd0*/  BRA.U UP0, `(.L_x_74) ;  /* 0xffffffe100887547 */ /* 0x000fea000b83ffff */
.L_x_55:
[----:B------:R-:W-:Y:S04]  /*4fe0*/  BSSY.RECONVERGENT B0, `(.L_x_75) ;  /* 0x0000003000007945 */ /* 0x000fe80003800200 */
[----:B------:R-:W-:Y:S05]  /*4ff0*/  @!P4 BRA `(.L_x_76) ;  /* 0x000000000004c947 */ /* 0x000fea0003800000 */
[----:B-1----:R-:W-:Y:S05]  /*5000*/  BPT.TRAP 0x1 ;  /* 0x000000040000795c */ /* 0x002fea0000300000 */
.L_x_76:
[----:B-1----:R-:W-:Y:S05]  /*5010*/  BSYNC.RECONVERGENT B0 ;  /* 0x0000000000007941 */ /* 0x002fea0003800200 */
.L_x_75:
[----:B------:R-:W1:Y:S01]  /*5020*/  S2UR UR4, SR_CgaCtaId ;  /* 0x00000000000479c3 */ /* 0x000e620000008800 */
[----:B------:R-:W-:Y:S01]  /*5030*/  UMOV UR5, 0x400 ;  /* 0x0000040000057882 */ /* 0x000fe20000000000 */
[----:B------:R-:W-:Y:S01]  /*5040*/  BSSY.RECONVERGENT B0, `(.L_x_77) ;  /* 0x0000006000007945 */ /* 0x000fe20003800200 */
[----:B-1----:R-:W-:-:S04]  /*5050*/  ULEA UR4, UR4, UR5, 0x18 ;  /* 0x0000000504047291 */ /* 0x002fc8000f8ec0ff */
[----:B------:R-:W-:-:S09]  /*5060*/  UIADD3 UR4, UPT, UPT, UR4, 0x50010, URZ ;  /* 0x0005001004047890 */ /* 0x000fd2000fffe0ff */
[----:B------:R1:W-:Y:S01]  /*5070*/  UTCBAR [UR4], URZ ;  /* 0x000000ff040073e9 */ /* 0x0003e200080000ff */
[----:B------:R-:W-:Y:S05]  /*5080*/  @!P4 BRA `(.L_x_78) ;  /* 0x000000000004c947 */ /* 0x000fea0003800000 */
[----:B-1----:R-:W-:Y:S05]  /*5090*/  BPT.TRAP 0x1 ;  /* 0x000000040000795c */ /* 0x002fea0000300000 */
.L_x_78:
[----:B-1----:R-:W-:Y:S05]  /*50a0*/  BSYNC.RECONVERGENT B0 ;  /* 0x0000000000007941 */ /* 0x002fea0003800200 */
.L_x_77:
[----:B------:R-:W1:Y:S01]  /*50b0*/  S2UR UR4, SR_CgaCtaId ;  /* 0x00000000000479c3 */ /* 0x000e620000008800 */
[----:B------:R-:W-:Y:S02]  /*50c0*/  UMOV UR5, 0x400 ;  /* 0x0000040000057882 */ /* 0x000fe40000000000 */
[----:B-1----:R-:W-:-:S04]  /*50d0*/  ULEA UR4, UR4, UR5, 0x18 ;  /* 0x0000000504047291 */ /* 0x002fc8000f8ec0ff */
[----:B------:R-:W-:-:S09]  /*50e0*/  UIADD3 UR4, UPT, UPT, UR4, 0x50018, URZ ;  /* 0x0005001804047890 */ /* 0x000fd2000fffe0ff */
[----:B------:R1:W-:Y:S01]  /*50f0*/  UTCBAR [UR4], URZ ;  /* 0x000000ff040073e9 */ /* 0x0003e200080000ff */
[----:B------:R-:W-:Y:S05]  /*5100*/  BRA.U UP5, `(.L_x_79) ;  /* 0x0000000105047547 */ /* 0x000fea000b800000 */
[----:B-1----:R-:W-:Y:S05]  /*5110*/  BPT.TRAP 0x1 ;  /* 0x000000040000795c */ /* 0x002fea0000300000 */
.L_x_79:
[----:B------:R-:W2:Y:S01]  /*5120*/  S2UR UR21, SR_CgaCtaId ;  /* 0x00000000001579c3 */ /* 0x000ea20000008800 */
[----:B-1----:R-:W-:Y:S01]  /*5130*/  UMOV UR4, 0x400 ;  /* 0x0000040000047882 */ /* 0x002fe20000000000 */
[----:B------:R-:W-:Y:S01]  /*5140*/  SHF.L.U32 R3, R8, 0x1f, RZ ;  /* 0x0000001f08037819 */ /* 0x000fe200000006ff */
[----:B--2---:R-:W-:-:S09]  /*5150*/  ULEA UR21, UR21, UR4, 0x18 ;  /* 0x0000000415157291 */ /* 0x004fd2000f8ec0ff */
[----:B------:R-:W1:Y:S02]  /*5160*/  SYNCS.PHASECHK.TRANS64.TRYWAIT P0, [UR21+0x500a8], R3 ;  /* 0x0500a803ff0075a7 */ /* 0x000e640008001115 */
[----:B-1----:R-:W-:Y:S05]  /*5170*/  @!P0 BRA `(.L_x_80) ;  /* 0x00000278002c8947 */ /* 0x002fea0003800000 */
.L_x_453:
[----:B------:R-:W-:Y:S05]  /*5180*/  BRA.U UP3, `(.L_x_81) ;  /* 0x0000000103047547 */ /* 0x000fea000b800000 */
[----:B------:R-:W-:Y:S05]  /*5190*/  BPT.TRAP 0x1 ;  /* 0x000000040000795c */ /* 0x000fea0000300000 */
.L_x_81:
[----:B------:R-:W-:Y:S01]  /*51a0*/  SHF.L.U32 R7, R7, 0x1f, RZ ;  /* 0x0000001f07077819 */ /* 0x000fe200000006ff */
[----:B------:R-:W-:Y:S02]  /*51b0*/  HFMA2 R4, -RZ, RZ, 0, 2.288818359375e-05 ;  /* 0x00000180ff047431 */ /* 0x000fe400000001ff */
[----:B------:R-:W-:Y:S01]  /*51c0*/  IMAD.MOV.U32 R5, RZ, RZ, 0xa0 ;  /* 0x000000a0ff057424 */ /* 0x000fe200078e00ff */
[----:B------:R-:W2:Y:S02]  /*51d0*/  SYNCS.PHASECHK.TRANS64.TRYWAIT P0, [UR21+0x50068], R7 ;  /* 0x05006807ff0075a7 */ /* 0x000ea40008001115 */
[----:B--2---:R-:W-:Y:S05]  /*51e0*/  @!P0 BRA `(.L_x_82) ;  /* 0x0000027800288947 */ /* 0x004fea0003800000 */
.L_x_455:
[----:B-1----:R-:W-:Y:S01]  /*51f0*/  IMAD.MOV.U32 R3, RZ, RZ, 0xa8 ;  /* 0x000000a8ff037424 */ /* 0x002fe200078e00ff */
        /* <DEDUP_REMOVED lines=12> */
[----:B------:R-:W-:Y:S01]  /*52c0*/  UIADD3 UR4, UPT, UPT, UR20, UR37, URZ ;  /* 0x0000002514047290 */ /* 0x000fe2000fffe0ff */
[----:B------:R-:W-:Y:S01]  /*52d0*/  R2UR UR32, R4 ;  /* 0x00000000042072ca */ /* 0x000fe200000e0000 */
[----:B------:R-:W-:Y:S01]  /*52e0*/  UISETP.NE.U32.AND UP0, UPT, UR71, URZ, UPT ;  /* 0x000000ff4700728c */ /* 0x000fe2000bf05070 */
[----:B------:R-:W-:Y:S01]  /*52f0*/  R2UR UR30, R2 ;  /* 0x00000000021e72ca */ /* 0x000fe200000e0000 */
        /* <DEDUP_REMOVED lines=8> */
[----:B------:R-:W-:Y:S01]  /*5380*/  IMAD.MOV.U32 R3, RZ, RZ, 0xd8 ;  /* 0x000000d8ff037424 */ /* 0x000fe200078e00ff */
[C---:B------:R-:W-:Y:S01]  /*5390*/  R2UR UR26, R2.reuse ;  /* 0x00000000021a72ca */ /* 0x040fe200000e0000 */
[----:B------:R-:W-:Y:S01]  /*53a0*/  UIADD3 UR12, UPT, UPT, UR4, 0x200, URZ ;  /* 0x00000200040c7890 */ /* 0x000fe2000fffe0ff */
[C---:B------:R-:W-:Y:S01]  /*53b0*/  R2UR UR24, R2.reuse ;  /* 0x00000000021872ca */ /* 0x040fe200000e0000 */
        /* <DEDUP_REMOVED lines=8> */
[----:B------:R1:W-:Y:S01]  /*5440*/  UTCHMMA tmem[UR35], gdesc[UR4], tmem[UR36], tmem[UR52], idesc[UR53], UP0 ;  /* 0x00ff3404230079ea */ /* 0x0003e20008000024 */
        /* <DEDUP_REMOVED lines=30> */
.L_x_83:
[----:B-1----:R-:W-:-:S09]  /*5630*/  UIADD3 UR4, UPT, UPT, UR21, 0x50098, URZ ;  /* 0x0005009815047890 */ /* 0x002fd2000fffe0ff */
[----:B------:R1:W-:Y:S01]  /*5640*/  UTCBAR [UR4], URZ ;  /* 0x000000ff040073e9 */ /* 0x0003e200080000ff */
[----:B------:R-:W-:Y:S05]  /*5650*/  BRA.U !UP1, `(.L_x_84) ;  /* 0x0000000109047547 */ /* 0x000fea000b800000 */
[----:B-1----:R-:W-:Y:S05]  /*5660*/  BPT.TRAP 0x1 ;  /* 0x000000040000795c */ /* 0x002fea0000300000 */
.L_x_84:
[----:B-1----:R-:W-:-:S13]  /*5670*/  R2UR UR4, R0 ;  /* 0x00000000000472ca */ /* 0x002fda00000e0000 */
[----:B------:R-:W-:-:S04]  /*5680*/  ULEA UR4, UR4, UR21, 0x3 ;  /* 0x0000001504047291 */ /* 0x000fc8000f8e18ff */
[----:B------:R-:W-:-:S09]  /*5690*/  UIADD3 UR4, UPT, UPT, UR4, 0x50038, URZ ;  /* 0x0005003804047890 */ /* 0x000fd2000fffe0ff */
[----:B------:R1:W-:Y:S01]  /*56a0*/  UTCBAR [UR4], URZ ;  /* 0x000000ff040073e9 */ /* 0x0003e200080000ff */
[----:B------:R-:W-:Y:S05]  /*56b0*/  BRA.U UP4, `(.L_x_85) ;  /* 0x0000000104047547 */ /* 0x000fea000b800000 */
[----:B-1----:R-:W-:Y:S05]  /*56c0*/  BPT.TRAP 0x1 ;  /* 0x000000040000795c */ /* 0x002fea0000300000 */
.L_x_85:
[----:B-1----:R-:W-:-:S09]  /*56d0*/  UIADD3 UR4, UPT, UPT, UR21, 0x50050, URZ ;  /* 0x0005005015047890 */ /* 0x002fd2000fffe0ff */
[----:B------:R1:W-:Y:S01]  /*56e0*/  UTCBAR [UR4], URZ ;  /* 0x000000ff040073e9 */ /* 0x0003e200080000ff */
[----:B------:R-:W-:Y:S05]  /*56f0*/  BRA.U UP3, `(.L_x_86) ;  /* 0x0000000103047547 */ /* 0x000fea000b800000 */
[----:B-1----:R-:W-:Y:S05]  /*5700*/  BPT.TRAP 0x1 ;  /* 0x000000040000795c */ /* 0x002fea0000300000 */
.L_x_86:
[----:B------:R-:W-:-:S13]  /*5710*/  ELECT P0, URZ, PT ;  /* 0x0000000000ff782f */ /* 0x000fda0003800000 */
[----:B-1----:R-:W-:Y:S05]  /*5720*/  @!P0 EXIT ;  /* 0x000000000000894d */ /* 0x002fea0003800000 */
[----:B------:R-:W-:-:S09]  /*5730*/  UIADD3 UR4, UPT, UPT, UR21, 0x50060, URZ ;  /* 0x0005006015047890 */ /* 0x000fd2000fffe0ff */
[----:B------:R1:W-:Y:S01]  /*5740*/  UTCBAR [UR4], URZ ;  /* 0x000000ff040073e9 */ /* 0x0003e200080000ff */
[----:B------:R-:W-:Y:S01]  /*5750*/  NOP ;  /* 0x0000000000007918 */ /* 0x000fe20000000000 */
[----:B-1----:R-:W-:Y:S05]  /*5760*/  EXIT ;  /* 0x000000000000794d */ /* 0x002fea0003800000 */
.L_x_28:
[----:B------:R-:W-:-:S08]  /*5770*/  NOP ;  /* 0x0000000000007918 */ /* 0x000fd00000000000 */
[----:B------:R-:W1:-:S00]  /*5780*/  USETMAXREG.DEALLOC.CTAPOOL 0x60 ;  /* 0x00000060000079c8 */ /* 0x000e4000080e0500 */
[----:B------:R-:W2:Y:S01]  /*5790*/  S2UR UR36, SR_CTAID.X ;  /* 0x00000000002479c3 */ /* 0x000ea20000002500 */
[----:B------:R-:W3:Y:S01]  /*57a0*/  LDCU UR4, c[0x0][0x380] ;  /* 0x00007000ff0477ac */ /* 0x000ee20008000800 */
[----:B--2---:R-:W-:-:S04]  /*57b0*/  USHF.L.U32 UR37, UR36, 0x8, URZ ;  /* 0x0000000824257899 */ /* 0x004fc800080006ff */
[----:B---3--:R-:W-:-:S06]  /*57c0*/  UISETP.GE.U32.AND UP0, UPT, UR37, UR4, UPT ;  /* 0x000000042500728c */ /* 0x008fcc000bf06070 */
[----:B------:R-:W-:-:S13]  /*57d0*/  PLOP3.LUT P0, PT, PT, PT, UP0, 0x80, 0x8 ;  /* 0x000000000008781c */ /* 0x000fda0003f0f008 */
[----:B-1----:R-:W-:Y:S05]  /*57e0*/  @P0 EXIT ;  /* 0x000000000000094d */ /* 0x002fea0003800000 */
[----:B------:R-:W1:Y:S01]  /*57f0*/  LDCU UR4, c[0x0][0x384] ;  /* 0x00007080ff0477ac */ /* 0x000e620008000800 */
[----:B------:R-:W2:Y:S01]  /*5800*/  LDCU.64 UR46, c[0x0][0x358] ;  /* 0x00006b00ff2e77ac */ /* 0x000ea20008000a00 */
[----:B-1----:R-:W-:-:S09]  /*5810*/  UISETP.NE.AND UP0, UPT, UR4, URZ, UPT ;  /* 0x000000ff0400728c */ /* 0x002fd2000bf05270 */
[----:B--2---:R-:W-:Y:S05]  /*5820*/  BRA.U UP0, `(.L_x_87) ;  /* 0x0000007d00d47547 */ /* 0x004fea000b800000 */
[----:B------:R-:W-:-:S09]  /*5830*/  UISETP.NE.AND UP0, UPT, UR41, URZ, UPT ;  /* 0x000000ff2900728c */ /* 0x000fd2000bf05270 */
[----:B------:R-:W-:Y:S05]  /*5840*/  BRA.U UP0, `(.L_x_88) ;  /* 0x0000000100047547 */ /* 0x000fea000b800000 */
[----:B------:R-:W-:Y:S05]  /*5850*/  BPT.TRAP 0x1 ;  /* 0x000000040000795c */ /* 0x000fea0000300000 */
.L_x_88:
[----:B------:R-:W1:Y:S01]  /*5860*/  S2R R17, SR_CgaCtaId ;  /* 0x0000000000117919 */ /* 0x000e620000008800 */
[----:B------:R-:W-:Y:S01]  /*5870*/  IMAD.MOV.U32 R0, RZ, RZ, 0x1 ;  /* 0x00000001ff007424 */ /* 0x000fe200078e00ff */
[----:B------:R-:W-:Y:S02]  /*5880*/  MOV R2, 0x400 ;  /* 0x0000040000027802 */ /* 0x000fe40000000f00 */
[----:B------:R-:W-:Y:S02]  /*5890*/  LOP3.LUT P1, R18, R16, 0x7f, RZ, 0xc0, !PT ;  /* 0x0000007f10127812 */ /* 0x000fe4000782c0ff */
[----:B------:R-:W-:Y:S02]  /*58a0*/  SHF.L.U32 R0, R0, 0x1f, RZ ;  /* 0x0000001f00007819 */ /* 0x000fe400000006ff */
[----:B-1----:R-:W-:-:S04]  /*58b0*/  LEA R17, R17, R2, 0x18 ;  /* 0x0000000211117211 */ /* 0x002fc800078ec0ff */
[----:B------:R-:W1:Y:S02]  /*58c0*/  SYNCS.PHASECHK.TRANS64.TRYWAIT P0, [R17+URZ+0x500c0], R0 ;  /* 0x0500c000110075a7 */ /* 0x000e6400080011ff */
[----:B-1----:R-:W-:Y:S05]  /*58d0*/  @!P0 BRA `(.L_x_89) ;  /* 0x0000027000848947 */ /* 0x002fea0003800000 */
.L_x_456:
[----:B------:R-:W-:Y:S04]  /*58e0*/  BSSY.RECONVERGENT B6, `(.L_x_90) ;  /* 0x000023d000067945 */ /* 0x000fe80003800200 */
[----:B------:R-:W-:Y:S05]  /*58f0*/  @P1 BRA `(.L_x_91) ;  /* 0x0000002000ec1947 */ /* 0x000fea0003800000 */
[----:B------:R-:W2:Y:S01]  /*5900*/  S2UR UR4, SR_CTAID.Z ;  /* 0x00000000000479c3 */ /* 0x000ea20000002700 */
[----:B------:R-:W2:Y:S01]  /*5910*/  LDCU UR5, c[0x0][0x370] ;  /* 0x00006e00ff0577ac */ /* 0x000ea20008000800 */
[----:B------:R-:W3:Y:S06]  /*5920*/  LDCU UR6, c[0x0][0x374] ;  /* 0x00006e80ff0677ac */ /* 0x000eec0008000800 */
[----:B------:R-:W4:Y:S01]  /*5930*/  S2UR UR7, SR_CTAID.Y ;  /* 0x00000000000779c3 */ /* 0x000f220000002600 */
[----:B--2---:R-:W-:-:S04]  /*5940*/  UIMAD UR4, UR5, UR4, URZ ;  /* 0x00000004050472a4 */ /* 0x004fc8000f8e02ff */
[----:B------:R-:W-:Y:S02]  /*5950*/  UIADD3 UR4, UPT, UPT, URZ, -UR4, URZ ;  /* 0x80000004ff047290 */ /* 0x000fe4000fffe0ff */
[----:B----4-:R-:W-:Y:S02]  /*5960*/  UIMAD UR5, UR5, UR7, UR36 ;  /* 0x00000007050572a4 */ /* 0x010fe4000f8e0224 */
[----:B---3--:R-:W-:-:S04]  /*5970*/  UIMAD UR4, UR4, UR6, URZ ;  /* 0x00000006040472a4 */ /* 0x008fc8000f8e02ff */
[----:B------:R-:W-:-:S09]  /*5980*/  UISETP.NE.AND UP0, UPT, UR5, UR4, UPT ;  /* 0x000000040500728c */ /* 0x000fd2000bf05270 */
[----:B------:R-:W-:Y:S05]  /*5990*/  BRA.U UP0, `(.L_x_91) ;  /* 0x0000002100c47547 */ /* 0x000fea000b800000 */
[----:B------:R-:W2:Y:S01]  /*59a0*/  LDC.64 R8, c[0x4][0xa0] ;  /* 0x01002800ff087b82 */ /* 0x000ea20000000a00 */
[----:B------:R-:W-:Y:S01]  /*59b0*/  MOV R25, 0x0 ;  /* 0x0000000000197802 */ /* 0x000fe20000000f00 */
[----:B------:R-:W3:Y:S01]  /*59c0*/  LDCU.64 UR4, c[0x4][0xd0] ;  /* 0x01001a00ff0477ac */ /* 0x000ee20008000a00 */
[----:B------:R-:W-:Y:S01]  /*59d0*/  IADD3 R24, P0, PT, R22, 0x8, RZ ;  /* 0x0000000816187810 */ /* 0x000fe20007f1e0ff */
[----:B------:R-:W-:Y:S01]  /*59e0*/  IMAD.MOV.U32 R6, RZ, RZ, R22 ;  /* 0x000000ffff067224 */ /* 0x000fe200078e0016 */
[----:B------:R-:W-:-:S03]  /*59f0*/  MOV R7, R19 ;  /* 0x0000001300077202 */ /* 0x000fc60000000f00 */
[----:B------:R4:W1:Y:S01]  /*5a00*/  LDC.64 R2, c[0x4][R25] ;  /* 0x0100000019027b82 */ /* 0x0008620000000a00 */
[----:B------:R-:W-:Y:S02]  /*5a10*/  IMAD.X R23, RZ, RZ, R19, P0 ;  /* 0x000000ffff177224 */ /* 0x000fe400000e0613 */
[----:B---3--:R-:W-:Y:S01]  /*5a20*/  IMAD.U32 R4, RZ, RZ, UR4 ;  /* 0x00000004ff047e24 */ /* 0x008fe2000f8e00ff */
[----:B------:R-:W-:Y:S01]  /*5a30*/  MOV R5, UR5 ;  /* 0x0000000500057c02 */ /* 0x000fe20008000f00 */
[----:B--2---:R4:W-:Y:S04]  /*5a40*/  STL.64 [R1], R8 ;  /* 0x0000000801007387 */ /* 0x0049e80000100a00 */
[----:B------:R-:W-:-:S07]  /*5a50*/  LEPC R20, `(.L_x_92) ;  /* 0x000000001014794e */ /* 0x000fce0000000000 */
[----:B-1--4-:R-:W-:Y:S05]  /*5a60*/  CALL.ABS.NOINC R2 ;  /* 0x0000000002007343 */ /* 0x012fea0003c00000 */
.L_x_92:
[----:B------:R-:W-:Y:S01]  /*5a70*/  IMAD.MOV.U32 R2, RZ, RZ, 0x3 ;  /* 0x00000003ff027424 */ /* 0x000fe200078e00ff */
[----:B------:R1:W2:Y:S01]  /*5a80*/  LDC.64 R8, c[0x4][R25] ;  /* 0x0100000019087b82 */ /* 0x0002a20000000a00 */
[----:B------:R-:W-:Y:S01]  /*5a90*/  IMAD.MOV.U32 R3, RZ, RZ, 0x4 ;  /* 0x00000004ff037424 */ /* 0x000fe200078e00ff */
[----:B------:R-:W3:Y:S01]  /*5aa0*/  LDCU.64 UR4, c[0x4][0xe8] ;  /* 0x01001d00ff0477ac */ /* 0x000ee20008000a00 */
[----:B------:R-:W-:Y:S01]  /*5ab0*/  MOV R6, R24 ;  /* 0x0000001800067202 */ /* 0x000fe20000000f00 */
[----:B------:R1:W-:Y:S01]  /*5ac0*/  STL [R1+0x10], R2 ;  /* 0x0000100201007387 */ /* 0x0003e20000100800 */
[----:B------:R-:W-:-:S03]  /*5ad0*/  MOV R7, R23 ;  /* 0x0000001700077202 */ /* 0x000fc60000000f00 */
[----:B------:R1:W-:Y:S01]  /*5ae0*/  STL.64 [R1+0x8], R2 ;  /* 0x0000080201007387 */ /* 0x0003e20000100a00 */
[----:B---3--:R-:W-:Y:S01]  /*5af0*/  MOV R4, UR4 ;  /* 0x0000000400047c02 */ /* 0x008fe20008000f00 */
[----:B------:R-:W-:Y:S02]  /*5b00*/  IMAD.U32 R5, RZ, RZ, UR5 ;  /* 0x00000005ff057e24 */ /* 0x000fe4000f8e00ff */
[----:B------:R-:W-:-:S07]  /*5b10*/  LEPC R20, `(.L_x_93) ;  /* 0x000000001014794e */ /* 0x000fce0000000000 */
[----:B-12---:R-:W-:Y:S05]  /*5b20*/  CALL.ABS.NOINC R8 ;  /* 0x0000000008007343 */ /* 0x006fea0003c00000 */
.L_x_93:
[----:B------:R1:W2:Y:S01]  /*5b30*/  LDC.64 R2, c[0x4][R25] ;  /* 0x0100000019027b82 */ /* 0x0002a20000000a00 */
[----:B------:R-:W3:Y:S01]  /*5b40*/  LDCU.64 UR4, c[0x4][0xe0] ;  /* 0x01001c00ff0477ac */ /* 0x000ee20008000a00 */
[----:B------:R-:W-:Y:S01]  /*5b50*/  CS2R R6, SRZ ;  /* 0x0000000000067805 */ /* 0x000fe2000001ff00 */
[----:B---3--:R-:W-:Y:S01]  /*5b60*/  IMAD.U32 R4, RZ, RZ, UR4 ;  /* 0x00000004ff047e24 */ /* 0x008fe2000f8e00ff */
[----:B------:R-:W-:-:S04]  /*5b70*/  MOV R5, UR5 ;  /* 0x0000000500057c02 */ /* 0x000fc80008000f00 */
[----:B------:R-:W-:-:S07]  /*5b80*/  LEPC R20, `(.L_x_94) ;  /* 0x000000001014794e */ /* 0x000fce0000000000 */
[----:B-12---:R-:W-:Y:S05]  /*5b90*/  CALL.ABS.NOINC R2 ;  /* 0x0000000002007343 */ /* 0x006fea0003c00000 */
.L_x_94:
[----:B------:R1:W2:Y:S01]  /*5ba0*/  LDC.64 R2, c[0x4][R25] ;  /* 0x0100000019027b82 */ /* 0x0002a20000000a00 */
[----:B------:R-:W3:Y:S01]  /*5bb0*/  LDCU.64 UR4, c[0x4][0xf0] ;  /* 0x01001e00ff0477ac */ /* 0x000ee20008000a00 */
[----:B------:R-:W-:Y:S01]  /*5bc0*/  CS2R R6, SRZ ;  /* 0x0000000000067805 */ /* 0x000fe2000001ff00 */
[----:B---3--:R-:W-:Y:S01]  /*5bd0*/  IMAD.U32 R4, RZ, RZ, UR4 ;  /* 0x00000004ff047e24 */ /* 0x008fe2000f8e00ff */
[----:B------:R-:W-:-:S04]  /*5be0*/  MOV R5, UR5 ;  /* 0x0000000500057c02 */ /* 0x000fc80008000f00 */
[----:B------:R-:W-:-:S07]  /*5bf0*/  LEPC R20, `(.L_x_95) ;  /* 0x000000001014794e */ /* 0x000fce0000000000 */
[----:B-12---:R-:W-:Y:S05]  /*5c00*/  CALL.ABS.NOINC R2 ;  /* 0x0000000002007343 */ /* 0x006fea0003c00000 */
.L_x_95:
[----:B------:R1:W2:Y:S01]  /*5c10*/  LDC.64 R2, c[0x4][R25] ;  /* 0x0100000019027b82 */ /* 0x0002a20000000a00 */
[----:B------:R-:W3:Y:S01]  /*5c20*/  LDCU.64 UR4, c[0x4][0xf8] ;  /* 0x01001f00ff0477ac */ /* 0x000ee20008000a00 */
[----:B------:R-:W-:Y:S01]  /*5c30*/  CS2R R6, SRZ ;  /* 0x0000000000067805 */ /* 0x000fe2000001ff00 */
[----:B---3--:R-:W-:Y:S01]  /*5c40*/  IMAD.U32 R4, RZ, RZ, UR4 ;  /* 0x00000004ff047e24 */ /* 0x008fe2000f8e00ff */
[----:B------:R-:W-:-:S04]  /*5c50*/  MOV R5, UR5 ;  /* 0x0000000500057c02 */ /* 0x000fc80008000f00 */
[----:B------:R-:W-:-:S07]  /*5c60*/  LEPC R20, `(.L_x_96) ;  /* 0x000000001014794e */ /* 0x000fce0000000000 */
[----:B-12---:R-:W-:Y:S05]  /*5c70*/  CALL.ABS.NOINC R2 ;  /* 0x0000000002007343 */ /* 0x006fea0003c00000 */
.L_x_96:
[----:B------:R-:W-:Y:S01]  /*5c80*/  HFMA2 R0, -RZ, RZ, 0, 9.5367431640625e-07 ;  /* 0x00000010ff007431 */ /* 0x000fe200000001ff */
[----:B------:R1:W2:Y:S01]  /*5c90*/  LDC.64 R2, c[0x4][R25] ;  /* 0x0100000019027b82 */ /* 0x0002a20000000a00 */
[----:B------:R-:W3:Y:S01]  /*5ca0*/  LDCU.64 UR4, c[0x4][0xc8] ;  /* 0x01001900ff0477ac */ /* 0x000ee20008000a00 */
[----:B------:R-:W-:Y:S01]  /*5cb0*/  MOV R6, R22 ;  /* 0x0000001600067202 */ /* 0x000fe20000000f00 */
[----:B------:R-:W-:Y:S01]  /*5cc0*/  IMAD.MOV.U32 R7, RZ, RZ, R19 ;  /* 0x000000ffff077224 */ /* 0x000fe200078e0013 */
[----:B------:R1:W-:Y:S01]  /*5cd0*/  STL [R1], R0 ;  /* 0x0000000001007387 */ /* 0x0003e20000100800 */
[----:B---3--:R-:W-:Y:S01]  /*5ce0*/  MOV R4, UR4 ;  /* 0x0000000400047c02 */ /* 0x008fe20008000f00 */
[----:B------:R-:W-:-:S04]  /*5cf0*/  IMAD.U32 R5, RZ, RZ, UR5 ;  /* 0x00000005ff057e24 */ /* 0x000fc8000f8e00ff */
[----:B------:R-:W-:-:S07]  /*5d00*/  LEPC R20, `(.L_x_97) ;  /* 0x000000001014794e */ /* 0x000fce0000000000 */
[----:B-12---:R-:W-:Y:S05]  /*5d10*/  CALL.ABS.NOINC R2 ;  /* 0x0000000002007343 */ /* 0x006fea0003c00000 */
.L_x_97:
[----:B------:R-:W1:Y:S01]  /*5d20*/  S2R R0, SR_SWINHI ;  /* 0x0000000000007919 */ /* 0x000e620000002f00 */
[----:B------:R2:W3:Y:S01]  /*5d30*/  LDC.64 R2, c[0x4][R25] ;  /* 0x0100000019027b82 */ /* 0x0004e20000000a00 */
[----:B------:R-:W4:Y:S01]  /*5d40*/  LDCU.64 UR4, c[0x4][0x100] ;  /* 0x01002000ff0477ac */ /* 0x000f220008000a00 */
[----:B------:R-:W-:Y:S02]  /*5d50*/  MOV R6, R22 ;  /* 0x0000001600067202 */ /* 0x000fe40000000f00 */
[----:B------:R-:W-:Y:S01]  /*5d60*/  MOV R7, R19 ;  /* 0x0000001300077202 */ /* 0x000fe20000000f00 */
[----:B----4-:R-:W-:Y:S02]  /*5d70*/  IMAD.U32 R4, RZ, RZ, UR4 ;  /* 0x00000004ff047e24 */ /* 0x010fe4000f8e00ff */
[----:B------:R-:W-:Y:S01]  /*5d80*/  IMAD.U32 R5, RZ, RZ, UR5 ;  /* 0x00000005ff057e24 */ /* 0x000fe2000f8e00ff */
[----:B------:R-:W-:Y:S02]  /*5d90*/  MOV R8, R17 ;  /* 0x0000001100087202 */ /* 0x000fe40000000f00 */
[----:B-1----:R-:W-:-:S05]  /*5da0*/  MOV R9, R0 ;  /* 0x0000000000097202 */ /* 0x002fca0000000f00 */
[----:B------:R2:W-:Y:S02]  /*5db0*/  STL.64 [R1], R8 ;  /* 0x0000000801007387 */ /* 0x0005e40000100a00 */
[----:B------:R-:W-:-:S07]  /*5dc0*/  LEPC R20, `(.L_x_98) ;  /* 0x000000001014794e */ /* 0x000fce0000000000 */
[----:B--23--:R-:W-:Y:S05]  /*5dd0*/  CALL.ABS.NOINC R2 ;  /* 0x0000000002007343 */ /* 0x00cfea0003c00000 */
.L_x_98:
[----:B------:R-:W1:Y:S01]  /*5de0*/  LDC.64 R8, c[0x4][0xd8] ;  /* 0x01003600ff087b82 */ /* 0x000e620000000a00 */
[----:B------:R-:W2:Y:S01]  /*5df0*/  LDCU.64 UR4, c[0x4][0xd0] ;  /* 0x01001a00ff0477ac */ /* 0x000ea20008000a00 */
[----:B------:R-:W-:Y:S02]  /*5e00*/  MOV R6, R22 ;  /* 0x0000001600067202 */ /* 0x000fe40000000f00 */
[----:B------:R-:W-:-:S04]  /*5e10*/  MOV R7, R19 ;  /* 0x0000001300077202 */ /* 0x000fc80000000f00 */
[----:B------:R3:W4:Y:S01]  /*5e20*/  LDC.64 R2, c[0x4][R25] ;  /* 0x0100000019027b82 */ /* 0x0007220000000a00 */
[----:B--2---:R-:W-:Y:S02]  /*5e30*/  IMAD.U32 R4, RZ, RZ, UR4 ;  /* 0x00000004ff047e24 */ /* 0x004fe4000f8e00ff */
[----:B------:R-:W-:Y:S01]  /*5e40*/  IMAD.U32 R5, RZ, RZ, UR5 ;  /* 0x00000005ff057e24 */ /* 0x000fe2000f8e00ff */
[----:B-1----:R3:W-:Y:S04]  /*5e50*/  STL.64 [R1], R8 ;  /* 0x0000000801007387 */ /* 0x0027e80000100a00 */
[----:B------:R-:W-:-:S07]  /*5e60*/  LEPC R20, `(.L_x_99) ;  /* 0x000000001014794e */ /* 0x000fce0000000000 */
[----:B---34-:R-:W-:Y:S05]  /*5e70*/  CALL.ABS.NOINC R2 ;  /* 0x0000000002007343 */ /* 0x018fea0003c00000 */
.L_x_99:
[----:B------:R-:W-:Y:S01]  /*5e80*/  HFMA2 R0, -RZ, RZ, 0, 2.384185791015625e-06 ;  /* 0x00000028ff007431 */ /* 0x000fe200000001ff */
        /* <DEDUP_REMOVED lines=9> */
.L_x_100:
        /* <DEDUP_REMOVED lines=10> */
.L_x_101:
[----:B------:R1:W2:Y:S01]  /*5fc0*/  LDC.64 R2, c[0x4][R25] ;  /* 0x0100000019027b82 */ /* 0x0002a20000000a00 */
[----:B------:R-:W3:Y:S01]  /*5fd0*/  LDCU.64 UR4, c[0x4][0xe0] ;  /* 0x01001c00ff0477ac */ /* 0x000ee20008000a00 */
[----:B------:R-:W-:Y:S01]  /*5fe0*/  CS2R R6, SRZ ;  /* 0x0000000000067805 */ /* 0x000fe2000001ff00 */
[----:B---3--:R-:W-:Y:S01]  /*5ff0*/  IMAD.U32 R4, RZ, RZ, UR4 ;  /* 0x00000004ff047e24 */ /* 0x008fe2000f8e00ff */
[----:B------:R-:W-:-:S04]  /*6000*/  MOV R5, UR5 ;  /* 0x0000000500057c02 */ /* 0x000fc80008000f00 */
[----:B------:R-:W-:-:S07]  /*6010*/  LEPC R20, `(.L_x_102) ;  /* 0x000000001014794e */ /* 0x000fce0000000000 */
[----:B-12---:R-:W-:Y:S05]  /*6020*/  CALL.ABS.NOINC R2 ;  /* 0x0000000002007343 */ /* 0x006fea0003c00000 */
.L_x_102:
[----:B------:R-:W-:Y:S01]  /*6030*/  HFMA2 R0, -RZ, RZ, 0, 4.76837158203125e-07 ;  /* 0x00000008ff007431 */ /* 0x000fe200000001ff */
        /* <DEDUP_REMOVED lines=9> */
.L_x_103:
[----:B------:R-:W-:Y:S01]  /*60d0*/  HFMA2 R0, -RZ, RZ, 0, 2.6226043701171875e-06 ;  /* 0x0000002cff007431 */ /* 0x000fe200000001ff */
        /* <DEDUP_REMOVED lines=9> */
.L_x_104:
[----:B------:R1:W2:Y:S01]  /*6170*/  LDC.64 R2, c[0x4][R25] ;  /* 0x0100000019027b82 */ /* 0x0002a20000000a00 */
[----:B------:R-:W3:Y:S01]  /*6180*/  LDCU.64 UR4, c[0x4][0xe0] ;  /* 0x01001c00ff0477ac */ /* 0x000ee20008000a00 */
[----:B------:R-:W-:Y:S01]  /*6190*/  CS2R R6, SRZ ;  /* 0x0000000000067805 */ /* 0x000fe2000001ff00 */
[----:B---3--:R-:W-:Y:S01]  /*61a0*/  IMAD.U32 R4, RZ, RZ, UR4 ;  /* 0x00000004ff047e24 */ /* 0x008fe2000f8e00ff */
[----:B------:R-:W-:-:S04]  /*61b0*/  MOV R5, UR5 ;  /* 0x0000000500057c02 */ /* 0x000fc80008000f00 */
[----:B------:R-:W-:-:S07]  /*61c0*/  LEPC R20, `(.L_x_105) ;  /* 0x000000001014794e */ /* 0x000fce0000000000 */
[----:B-12---:R-:W-:Y:S05]  /*61d0*/  CALL.ABS.NOINC R2 ;  /* 0x0000000002007343 */ /* 0x006fea0003c00000 */
.L_x_105:
        /* <DEDUP_REMOVED lines=10> */
.L_x_106:
[----:B------:R-:W-:Y:S01]  /*6280*/  HFMA2 R0, -RZ, RZ, 0, 2.443790435791015625e-06 ;  /* 0x00000029ff007431 */ /* 0x000fe200000001ff */
        /* <DEDUP_REMOVED lines=9> */
.L_x_107:
        /* <DEDUP_REMOVED lines=10> */
.L_x_108:
        /* <DEDUP_REMOVED lines=10> */
.L_x_109:
[----:B------:R1:W2:Y:S01]  /*6460*/  LDC.64 R2, c[0x4][R25] ;  /* 0x0100000019027b82 */ /* 0x0002a20000000a00 */
[----:B------:R-:W3:Y:S01]  /*6470*/  LDCU.64 UR4, c[0x4][0xe0] ;  /* 0x01001c00ff0477ac */ /* 0x000ee20008000a00 */
[----:B------:R-:W-:Y:S01]  /*6480*/  CS2R R6, SRZ ;  /* 0x0000000000067805 */ /* 0x000fe2000001ff00 */
[----:B---3--:R-:W-:Y:S01]  /*6490*/  IMAD.U32 R4, RZ, RZ, UR4 ;  /* 0x00000004ff047e24 */ /* 0x008fe2000f8e00ff */
[----:B------:R-:W-:-:S04]  /*64a0*/  MOV R5, UR5 ;  /* 0x0000000500057c02 */ /* 0x000fc80008000f00 */
[----:B------:R-:W-:-:S07]  /*64b0*/  LEPC R20, `(.L_x_110) ;  /* 0x000000001014794e */ /* 0x000fce0000000000 */
[----:B-12---:R-:W-:Y:S05]  /*64c0*/  CALL.ABS.NOINC R2 ;  /* 0x0000000002007343 */ /* 0x006fea0003c00000 */
.L_x_110:
[----:B------:R-:W-:Y:S01]  /*64d0*/  HFMA2 R0, -RZ, RZ, 0, 3.814697265625e-06 ;  /* 0x00000040ff007431 */ /* 0x000fe200000001ff */
        /* <DEDUP_REMOVED lines=9> */
.L_x_111:
        /* <DEDUP_REMOVED lines=10> */
.L_x_112:
[----:B------:R1:W2:Y:S01]  /*6610*/  LDC.64 R2, c[0x4][R25] ;  /* 0x0100000019027b82 */ /* 0x0002a20000000a00 */
[----:B------:R-:W3:Y:S01]  /*6620*/  LDCU.64 UR4, c[0x4][0xe0] ;  /* 0x01001c00ff0477ac */ /* 0x000ee20008000a00 */
[----:B------:R-:W-:Y:S01]  /*6630*/  CS2R R6, SRZ ;  /* 0x0000000000067805 */ /* 0x000fe2000001ff00 */
[----:B---3--:R-:W-:Y:S01]  /*6640*/  IMAD.U32 R4, RZ, RZ, UR4 ;  /* 0x00000004ff047e24 */ /* 0x008fe2000f8e00ff */
[----:B------:R-:W-:-:S04]  /*6650*/  MOV R5, UR5 ;  /* 0x0000000500057c02 */ /* 0x000fc80008000f00 */
[----:B------:R-:W-:-:S07]  /*6660*/  LEPC R20, `(.L_x_113) ;  /* 0x000000001014794e */ /* 0x000fce0000000000 */
[----:B-12---:R-:W-:Y:S05]  /*6670*/  CALL.ABS.NOINC R2 ;  /* 0x0000000002007343 */ /* 0x006fea0003c00000 */
.L_x_113:
        /* <DEDUP_REMOVED lines=10> */
.L_x_114:
        /* <DEDUP_REMOVED lines=10> */
.L_x_115:
        /* <DEDUP_REMOVED lines=10> */
.L_x_116:
        /* <DEDUP_REMOVED lines=10> */
.L_x_117:
[----:B------:R1:W2:Y:S01]  /*6900*/  LDC.64 R2, c[0x4][R25] ;  /* 0x0100000019027b82 */ /* 0x0002a20000000a00 */
[----:B------:R-:W3:Y:S01]  /*6910*/  LDCU.64 UR4, c[0x4][0xe0] ;  /* 0x01001c00ff0477ac */ /* 0x000ee20008000a00 */
[----:B------:R-:W-:Y:S01]  /*6920*/  CS2R R6, SRZ ;  /* 0x0000000000067805 */ /* 0x000fe2000001ff00 */
[----:B---3--:R-:W-:Y:S01]  /*6930*/  IMAD.U32 R4, RZ, RZ, UR4 ;  /* 0x00000004ff047e24 */ /* 0x008fe2000f8e00ff */
[----:B------:R-:W-:-:S04]  /*6940*/  MOV R5, UR5 ;  /* 0x0000000500057c02 */ /* 0x000fc80008000f00 */
[----:B------:R-:W-:-:S07]  /*6950*/  LEPC R20, `(.L_x_118) ;  /* 0x000000001014794e */ /* 0x000fce0000000000 */
[----:B-12---:R-:W-:Y:S05]  /*6960*/  CALL.ABS.NOINC R2 ;  /* 0x0000000002007343 */ /* 0x006fea0003c00000 */
.L_x_118:
[----:B------:R-:W-:Y:S01]  /*6970*/  HFMA2 R0, -RZ, RZ, 0, 5.9604644775390625e-08 ;  /* 0x00000001ff007431 */ /* 0x000fe200000001ff */
        /* <DEDUP_REMOVED lines=9> */
.L_x_119:
        /* <DEDUP_REMOVED lines=10> */
.L_x_120:
[----:B------:R1:W2:Y:S01]  /*6ab0*/  LDC.64 R2, c[0x4][R25] ;  /* 0x0100000019027b82 */ /* 0x0002a20000000a00 */
[----:B------:R-:W3:Y:S01]  /*6ac0*/  LDCU.64 UR4, c[0x4][0xe0] ;  /* 0x01001c00ff0477ac */ /* 0x000ee20008000a00 */
[----:B------:R-:W-:Y:S01]  /*6ad0*/  CS2R R6, SRZ ;  /* 0x0000000000067805 */ /* 0x000fe2000001ff00 */
[----:B---3--:R-:W-:Y:S01]  /*6ae0*/  IMAD.U32 R4, RZ, RZ, UR4 ;  /* 0x00000004ff047e24 */ /* 0x008fe2000f8e00ff */
[----:B------:R-:W-:-:S04]  /*6af0*/  MOV R5, UR5 ;  /* 0x0000000500057c02 */ /* 0x000fc80008000f00 */
[----:B------:R-:W-:-:S07]  /*6b00*/  LEPC R20, `(.L_x_121) ;  /* 0x000000001014794e */ /* 0x000fce0000000000 */
[----:B-12---:R-:W-:Y:S05]  /*6b10*/  CALL.ABS.NOINC R2 ;  /* 0x0000000002007343 */ /* 0x006fea0003c00000 */
.L_x_121:
[----:B------:R-:W-:Y:S01]  /*6b20*/  HFMA2 R0, -RZ, RZ, 0, 1.1920928955078125e-07 ;  /* 0x00000002ff007431 */ /* 0x000fe200000001ff */
        /* <DEDUP_REMOVED lines=9> */
.L_x_122:
        /* <DEDUP_REMOVED lines=10> */
.L_x_123:
        /* <DEDUP_REMOVED lines=10> */
.L_x_124:
        /* <DEDUP_REMOVED lines=10> */
.L_x_125:
        /* <DEDUP_REMOVED lines=10> */
.L_x_126:
        /* <DEDUP_REMOVED lines=10> */
.L_x_127:
[----:B------:R1:W2:Y:S01]  /*6ee0*/  LDC.64 R2, c[0x4][R25] ;  /* 0x0100000019027b82 */ /* 0x0002a20000000a00 */
[----:B------:R-:W3:Y:S01]  /*6ef0*/  LDCU.64 UR4, c[0x4][0xe0] ;  /* 0x01001c00ff0477ac */ /* 0x000ee20008000a00 */
[----:B------:R-:W-:Y:S01]  /*6f00*/  CS2R R6, SRZ ;  /* 0x0000000000067805 */ /* 0x000fe2000001ff00 */
[----:B---3--:R-:W-:Y:S01]  /*6f10*/  IMAD.U32 R4, RZ, RZ, UR4 ;  /* 0x00000004ff047e24 */ /* 0x008fe2000f8e00ff */
[----:B------:R-:W-:-:S04]  /*6f20*/  MOV R5, UR5 ;  /* 0x0000000500057c02 */ /* 0x000fc80008000f00 */
[----:B------:R-:W-:-:S07]  /*6f30*/  LEPC R20, `(.L_x_128) ;  /* 0x000000001014794e */ /* 0x000fce0000000000 */
[----:B-12---:R-:W-:Y:S05]  /*6f40*/  CALL.ABS.NOINC R2 ;  /* 0x0000000002007343 */ /* 0x006fea0003c00000 */
.L_x_128:
        /* <DEDUP_REMOVED lines=10> */
.L_x_129:
        /* <DEDUP_REMOVED lines=10> */
.L_x_130:
[----:B------:R1:W2:Y:S01]  /*7090*/  LDC.64 R2, c[0x4][R25] ;  /* 0x0100000019027b82 */ /* 0x0002a20000000a00 */
[----:B------:R-:W3:Y:S01]  /*70a0*/  LDCU.64 UR4, c[0x4][0xe0] ;  /* 0x01001c00ff0477ac */ /* 0x000ee20008000a00 */
[----:B------:R-:W-:Y:S01]  /*70b0*/  CS2R R6, SRZ ;  /* 0x0000000000067805 */ /* 0x000fe2000001ff00 */
[----:B---3--:R-:W-:Y:S01]  /*70c0*/  IMAD.U32 R4, RZ, RZ, UR4 ;  /* 0x00000004ff047e24 */ /* 0x008fe2000f8e00ff */
[----:B------:R-:W-:-:S04]  /*70d0*/  MOV R5, UR5 ;  /* 0x0000000500057c02 */ /* 0x000fc80008000f00 */
[----:B------:R-:W-:-:S07]  /*70e0*/  LEPC R20, `(.L_x_131) ;  /* 0x000000001014794e */ /* 0x000fce0000000000 */
[----:B-12---:R-:W-:Y:S05]  /*70f0*/  CALL.ABS.NOINC R2 ;  /* 0x0000000002007343 */ /* 0x006fea0003c00000 */
.L_x_131:
[----:B------:R-:W-:Y:S01]  /*7100*/  HFMA2 R0, -RZ, RZ, 0, 0.0001220703125 ;  /* 0x00000800ff007431 */ /* 0x000fe200000001ff */
        /* <DEDUP_REMOVED lines=9> */
.L_x_132:
        /* <DEDUP_REMOVED lines=10> */
.L_x_133:
        /* <DEDUP_REMOVED lines=10> */
.L_x_134:
        /* <DEDUP_REMOVED lines=10> */
.L_x_135:
[----:B------:R1:W2:Y:S01]  /*7380*/  LDC.64 R2, c[0x4][R25] ;  /* 0x0100000019027b82 */ /* 0x0002a20000000a00 */
[----:B------:R-:W3:Y:S01]  /*7390*/  LDCU.64 UR4, c[0x4][0xe0] ;  /* 0x01001c00ff0477ac */ /* 0x000ee20008000a00 */
[----:B------:R-:W-:Y:S01]  /*73a0*/  CS2R R6, SRZ ;  /* 0x0000000000067805 */ /* 0x000fe2000001ff00 */
[----:B---3--:R-:W-:Y:S01]  /*73b0*/  IMAD.U32 R4, RZ, RZ, UR4 ;  /* 0x00000004ff047e24 */ /* 0x008fe2000f8e00ff */
[----:B------:R-:W-:-:S04]  /*73c0*/  MOV R5, UR5 ;  /* 0x0000000500057c02 */ /* 0x000fc80008000f00 */
[----:B------:R-:W-:-:S07]  /*73d0*/  LEPC R20, `(.L_x_136) ;  /* 0x000000001014794e */ /* 0x000fce0000000000 */
[----:B-12---:R-:W-:Y:S05]  /*73e0*/  CALL.ABS.NOINC R2 ;  /* 0x0000000002007343 */ /* 0x006fea0003c00000 */
.L_x_136:
        /* <DEDUP_REMOVED lines=10> */
.L_x_137:
        /* <DEDUP_REMOVED lines=10> */
.L_x_138:
[----:B------:R1:W2:Y:S01]  /*7530*/  LDC.64 R2, c[0x4][R25] ;  /* 0x0100000019027b82 */ /* 0x0002a20000000a00 */
[----:B------:R-:W3:Y:S01]  /*7540*/  LDCU.64 UR4, c[0x4][0xe0] ;  /* 0x01001c00ff0477ac */ /* 0x000ee20008000a00 */
[----:B------:R-:W-:Y:S01]  /*7550*/  CS2R R6, SRZ ;  /* 0x0000000000067805 */ /* 0x000fe2000001ff00 */
[----:B---3--:R-:W-:Y:S01]  /*7560*/  IMAD.U32 R4, RZ, RZ, UR4 ;  /* 0x00000004ff047e24 */ /* 0x008fe2000f8e00ff */
[----:B------:R-:W-:-:S04]  /*7570*/  MOV R5, UR5 ;  /* 0x0000000500057c02 */ /* 0x000fc80008000f00 */
[----:B------:R-:W-:-:S07]  /*7580*/  LEPC R20, `(.L_x_139) ;  /* 0x000000001014794e */ /* 0x000fce0000000000 */
[----:B-12---:R-:W-:Y:S05]  /*7590*/  CALL.ABS.NOINC R2 ;  /* 0x0000000002007343 */ /* 0x006fea0003c00000 */
.L_x_139:
[----:B------:R-:W-:Y:S01]  /*75a0*/  HFMA2 R0, -RZ, RZ, 0, 3.0517578125e-05 ;  /* 0x00000200ff007431 */ /* 0x000fe200000001ff */
        /* <DEDUP_REMOVED lines=9> */
.L_x_140:
        /* <DEDUP_REMOVED lines=10> */
.L_x_141:
        /* <DEDUP_REMOVED lines=10> */
.L_x_142:
        /* <DEDUP_REMOVED lines=10> */
.L_x_143:
[----:B------:R1:W2:Y:S01]  /*7820*/  LDC.64 R2, c[0x4][R25] ;  /* 0x0100000019027b82 */ /* 0x0002a20000000a00 */
[----:B------:R-:W3:Y:S01]  /*7830*/  LDCU.64 UR4, c[0x4][0xe0] ;  /* 0x01001c00ff0477ac */ /* 0x000ee20008000a00 */
[----:B------:R-:W-:Y:S01]  /*7840*/  CS2R R6, SRZ ;  /* 0x0000000000067805 */ /* 0x000fe2000001ff00 */
[----:B---3--:R-:W-:Y:S01]  /*7850*/  IMAD.U32 R4, RZ, RZ, UR4 ;  /* 0x00000004ff047e24 */ /* 0x008fe2000f8e00ff */
[----:B------:R-:W-:-:S04]  /*7860*/  MOV R5, UR5 ;  /* 0x0000000500057c02 */ /* 0x000fc80008000f00 */
[----:B------:R-:W-:-:S07]  /*7870*/  LEPC R20, `(.L_x_144) ;  /* 0x000000001014794e */ /* 0x000fce0000000000 */
[----:B-12---:R-:W-:Y:S05]  /*7880*/  CALL.ABS.NOINC R2 ;  /* 0x0000000002007343 */ /* 0x006fea0003c00000 */
.L_x_144:
[----:B------:R1:W-:Y:S01]  /*7890*/  STL [R1], RZ ;  /* 0x000000ff01007387 */ /* 0x0003e20000100800 */
[----:B------:R1:W2:Y:S01]  /*78a0*/  LDC.64 R2, c[0x4][R25] ;  /* 0x0100000019027b82 */ /* 0x0002a20000000a00 */
[----:B------:R-:W3:Y:S01]  /*78b0*/  LDCU.64 UR4, c[0x4][0xc8] ;  /* 0x01001900ff0477ac */ /* 0x000ee20008000a00 */
[----:B------:R-:W-:Y:S02]  /*78c0*/  MOV R6, R22 ;  /* 0x0000001600067202 */ /* 0x000fe40000000f00 */
[----:B------:R-:W-:Y:S01]  /*78d0*/  MOV R7, R19 ;  /* 0x0000001300077202 */ /* 0x000fe20000000f00 */
[----:B---3--:R-:W-:Y:S02]  /*78e0*/  IMAD.U32 R4, RZ, RZ, UR4 ;  /* 0x00000004ff047e24 */ /* 0x008fe4000f8e00ff */
[----:B------:R-:W-:Y:S02]  /*78f0*/  IMAD.U32 R5, RZ, RZ, UR5 ;  /* 0x00000005ff057e24 */ /* 0x000fe4000f8e00ff */
[----:B------:R-:W-:-:S07]  /*7900*/  LEPC R20, `(.L_x_145) ;  /* 0x000000001014794e */ /* 0x000fce0000000000 */
[----:B-12---:R-:W-:Y:S05]  /*7910*/  CALL.ABS.NOINC R2 ;  /* 0x0000000002007343 */ /* 0x006fea0003c00000 */
.L_x_145:
        /* <DEDUP_REMOVED lines=10> */
.L_x_146:
[----:B------:R1:W2:Y:S01]  /*79c0*/  LDC.64 R2, c[0x4][R25] ;  /* 0x0100000019027b82 */ /* 0x0002a20000000a00 */
[----:B------:R-:W3:Y:S01]  /*79d0*/  LDCU.64 UR4, c[0x4][0xe0] ;  /* 0x01001c00ff0477ac */ /* 0x000ee20008000a00 */
[----:B------:R-:W-:Y:S01]  /*79e0*/  CS2R R6, SRZ ;  /* 0x0000000000067805 */ /* 0x000fe2000001ff00 */
[----:B---3--:R-:W-:Y:S01]  /*79f0*/  IMAD.U32 R4, RZ, RZ, UR4 ;  /* 0x00000004ff047e24 */ /* 0x008fe2000f8e00ff */
[----:B------:R-:W-:-:S04]  /*7a00*/  MOV R5, UR5 ;  /* 0x0000000500057c02 */ /* 0x000fc80008000f00 */
[----:B------:R-:W-:-:S07]  /*7a10*/  LEPC R20, `(.L_x_147) ;  /* 0x000000001014794e */ /* 0x000fce0000000000 */
[----:B-12---:R-:W-:Y:S05]  /*7a20*/  CALL.ABS.NOINC R2 ;  /* 0x0000000002007343 */ /* 0x006fea0003c00000 */
.L_x_147:
[----:B------:R-:W-:Y:S01]  /*7a30*/  HFMA2 R0, -RZ, RZ, 0, -0.0 ;  /* 0x00008000ff007431 */ /* 0x000fe200000001ff */
        /* <DEDUP_REMOVED lines=9> */
.L_x_148:
        /* <DEDUP_REMOVED lines=10> */
.L_x_149:
        /* <DEDUP_REMOVED lines=10> */
.L_x_150:
        /* <DEDUP_REMOVED lines=10> */
.L_x_91:
[----:B------:R-:W-:Y:S05]  /*7cb0*/  BSYNC.RECONVERGENT B6 ;  /* 0x0000000000067941 */ /* 0x000fea0003800200 */
.L_x_90:
[----:B-1----:R-:W1:Y:S01]  /*7cc0*/  S2R R0, SR_SWINHI ;  /* 0x0000000000007919 */ /* 0x002e620000002f00 */
[----:B------:R-:W-:Y:S01]  /*7cd0*/  IMAD.SHL.U32 R42, R16, 0x2, RZ ;  /* 0x00000002102a7824 */ /* 0x000fe200078e00ff */
[----:B------:R-:W2:Y:S04]  /*7ce0*/  LDCU.64 UR4, c[0x0][0x880] ;  /* 0x00011000ff0477ac */ /* 0x000ea80008000a00 */
[----:B------:R-:W-:Y:S02]  /*7cf0*/  LOP3.LUT R42, R42, 0xfe, RZ, 0xc0, !PT ;  /* 0x000000fe2a2a7812 */ /* 0x000fe400078ec0ff */
[----:B--2---:R-:W-:-:S04]  /*7d00*/  ISETP.NE.U32.AND P6, PT, RZ, UR4, PT ;  /* 0x00000004ff007c0c */ /* 0x004fc8000bfc5070 */
[----:B------:R-:W-:Y:S02]  /*7d10*/  ISETP.NE.AND.EX P6, PT, RZ, UR5, PT, P6 ;  /* 0x00000005ff007c0c */ /* 0x000fe4000bfc5360 */
[----:B------:R-:W-:Y:S02]  /*7d20*/  MOV R2, R17 ;  /* 0x0000001100027202 */ /* 0x000fe40000000f00 */
[----:B-1----:R-:W-:-:S03]  /*7d30*/  MOV R3, R0 ;  /* 0x0000000000037202 */ /* 0x002fc60000000f00 */
[----:B------:R-:W-:-:S03]  /*7d40*/  IMAD.WIDE.U32 R42, R42, 0x2, R2 ;  /* 0x000000022a2a7825 */ /* 0x000fc600078e0002 */
[C---:B------:R-:W-:Y:S02]  /*7d50*/  IADD3 R7, P0, PT, R42.reuse, 0x200, RZ ;  /* 0x000002002a077810 */ /* 0x040fe40007f1e0ff */
[C---:B------:R-:W-:Y:S02]  /*7d60*/  IADD3 R5, P1, PT, R42.reuse, 0x1000, RZ ;  /* 0x000010002a057810 */ /* 0x040fe40007f3e0ff */
[C-C-:B------:R-:W-:Y:S01]  /*7d70*/  SHF.R.U64 R11, R42.reuse, 0x3, R43.reuse ;  /* 0x000000032a0b7819 */ /* 0x140fe2000000122b */
[--C-:B------:R-:W-:Y:S01]  /*7d80*/  IMAD.X R91, RZ, RZ, R43.reuse, P0 ;  /* 0x000000ffff5b7224 */ /* 0x100fe200000e062b */
[C---:B------:R-:W-:Y:S01]  /*7d90*/  IADD3 R3, P0, PT, R42.reuse, 0x1200, RZ ;  /* 0x000012002a037810 */ /* 0x040fe20007f1e0ff */
[----:B------:R-:W-:Y:S01]  /*7da0*/  IMAD.X R89, RZ, RZ, R43, P1 ;  /* 0x000000ffff597224 */ /* 0x000fe200008e062b */
[C---:B------:R-:W-:Y:S01]  /*7db0*/  LOP3.LUT R10, R42.reuse, 0x70, R11, 0x78, !PT ;  /* 0x000000702a0a7812 */ /* 0x040fe200078e780b */
[----:B------:R-:W-:Y:S01]  /*7dc0*/  IMAD.MOV.U32 R11, RZ, RZ, R43 ;  /* 0x000000ffff0b7224 */ /* 0x000fe200078e002b */
[----:B------:R-:W-:Y:S01]  /*7dd0*/  SHF.R.U64 R0, R7, 0x3, R91 ;  /* 0x0000000307007819 */ /* 0x000fe2000000125b */
[----:B------:R-:W-:Y:S01]  /*7de0*/  IMAD.X R87, RZ, RZ, R43, P0 ;  /* 0x000000ffff577224 */ /* 0x000fe200000e062b */
[----:B------:R-:W-:-:S02]  /*7df0*/  IADD3 R9, P0, PT, R42, 0x2200, RZ ;  /* 0x000022002a097810 */ /* 0x000fc40007f1e0ff */
[----:B------:R-:W-:Y:S01]  /*7e00*/  LOP3.LUT R90, R7, 0x70, R0, 0x78, !PT ;  /* 0x00000070075a7812 */ /* 0x000fe200078e7800 */
[----:B------:R1:W-:Y:S01]  /*7e10*/  ST.E desc[UR46][R10.64], RZ ;  /* 0x000000ff0a007985 */ /* 0x0003e2000c10192e */
[C---:B------:R-:W-:Y:S01]  /*7e20*/  SHF.R.U64 R0, R5.reuse, 0x3, R89 ;  /* 0x0000000305007819 */ /* 0x040fe20000001259 */
[--C-:B------:R-:W-:Y:S01]  /*7e30*/  IMAD.X R67, RZ, RZ, R43.reuse, P0 ;  /* 0x000000ffff437224 */ /* 0x100fe200000e062b */
[C---:B------:R-:W-:Y:S01]  /*7e40*/  IADD3 R7, P1, PT, R42.reuse, 0x2000, RZ ;  /* 0x000020002a077810 */ /* 0x040fe20007f3e0ff */
[----:B------:R-:W-:Y:S01]  /*7e50*/  ST.E desc[UR46][R90.64], RZ ;  /* 0x000000ff5a007985 */ /* 0x000fe2000c10192e */
[----:B------:R-:W-:Y:S02]  /*7e60*/  LOP3.LUT R88, R5, 0x70, R0, 0x78, !PT ;  /* 0x0000007005587812 */ /* 0x000fe400078e7800 */
[----:B------:R-:W-:Y:S01]  /*7e70*/  IADD3 R5, P0, PT, R42, 0x3000, RZ ;  /* 0x000030002a057810 */ /* 0x000fe20007f1e0ff */
[----:B------:R-:W-:Y:S01]  /*7e80*/  IMAD.X R73, RZ, RZ, R43, P1 ;  /* 0x000000ffff497224 */ /* 0x000fe200008e062b */
[----:B------:R-:W-:Y:S01]  /*7e90*/  SHF.R.U64 R0, R3, 0x3, R87 ;  /* 0x0000000303007819 */ /* 0x000fe20000001257 */
[----:B------:R-:W-:Y:S01]  /*7ea0*/  ST.E desc[UR46][R88.64], RZ ;  /* 0x000000ff58007985 */ /* 0x000fe2000c10192e */
[----:B------:R-:W-:Y:S01]  /*7eb0*/  SHF.R.U64 R2, R9, 0x3, R67 ;  /* 0x0000000309027819 */ /* 0x000fe20000001243 */
[----:B------:R-:W-:Y:S01]  /*7ec0*/  IMAD.X R63, RZ, RZ, R43, P0 ;  /* 0x000000ffff3f7224 */ /* 0x000fe200000e062b */
[----:B------:R-:W-:-:S02]  /*7ed0*/  LOP3.LUT R86, R3, 0x70, R0, 0x78, !PT ;  /* 0x0000007003567812 */ /* 0x000fc400078e7800 */
[C---:B------:R-:W-:Y:S02]  /*7ee0*/  IADD3 R3, P0, PT, R42.reuse, 0x3200, RZ ;  /* 0x000032002a037810 */ /* 0x040fe40007f1e0ff */
[----:B------:R-:W-:Y:S01]  /*7ef0*/  SHF.R.U64 R0, R7, 0x3, R73 ;  /* 0x0000000307007819 */ /* 0x000fe20000001249 */
[----:B------:R2:W-:Y:S01]  /*7f00*/  ST.E desc[UR46][R86.64], RZ ;  /* 0x000000ff56007985 */ /* 0x0005e2000c10192e */
[----:B------:R-:W-:Y:S01]  /*7f10*/  LOP3.LUT R66, R9, 0x70, R2, 0x78, !PT ;  /* 0x0000007009427812 */ /* 0x000fe200078e7802 */
[----:B------:R-:W-:Y:S01]  /*7f20*/  IMAD.X R61, RZ, RZ, R43, P0 ;  /* 0x000000ffff3d7224 */ /* 0x000fe200000e062b */
[----:B------:R-:W-:Y:S02]  /*7f30*/  LOP3.LUT R72, R7, 0x70, R0, 0x78, !PT ;  /* 0x0000007007487812 */ /* 0x000fe400078e7800 */
[C---:B------:R-:W-:Y:S02]  /*7f40*/  IADD3 R9, P0, PT, R42.reuse, 0x4200, RZ ;  /* 0x000042002a097810 */ /* 0x040fe40007f1e0ff */
[C---:B------:R-:W-:Y:S01]  /*7f50*/  SHF.R.U64 R0, R5.reuse, 0x3, R63 ;  /* 0x0000000305007819 */ /* 0x040fe2000000123f */
[----:B------:R-:W-:Y:S01]  /*7f60*/  ST.E desc[UR46][R72.64], RZ ;  /* 0x000000ff48007985 */ /* 0x000fe2000c10192e */
[C---:B------:R-:W-:Y:S01]  /*7f70*/  IADD3 R7, P1, PT, R42.reuse, 0x4000, RZ ;  /* 0x000040002a077810 */ /* 0x040fe20007f3e0ff */
[--C-:B------:R-:W-:Y:S01]  /*7f80*/  IMAD.X R57, RZ, RZ, R43.reuse, P0 ;  /* 0x000000ffff397224 */ /* 0x100fe200000e062b */
[----:B------:R-:W-:Y:S01]  /*7f90*/  LOP3.LUT R62, R5, 0x70, R0, 0x78, !PT ;  /* 0x00000070053e7812 */ /* 0x000fe200078e7800 */
[----:B------:R-:W-:Y:S01]  /*7fa0*/  ST.E desc[UR46][R66.64], RZ ;  /* 0x000000ff42007985 */ /* 0x000fe2000c10192e */
[----:B------:R-:W-:Y:S01]  /*7fb0*/  IADD3 R5, P0, PT, R42, 0x5000, RZ ;  /* 0x000050002a057810 */ /* 0x000fe20007f1e0ff */
[----:B------:R-:W-:Y:S01]  /*7fc0*/  IMAD.X R59, RZ, RZ, R43, P1 ;  /* 0x000000ffff3b7224 */ /* 0x000fe200008e062b */
[----:B------:R-:W-:Y:S01]  /*7fd0*/  SHF.R.U64 R0, R3, 0x3, R61 ;  /* 0x0000000303007819 */ /* 0x000fe2000000123d */
[----:B------:R3:W-:Y:S01]  /*7fe0*/  ST.E desc[UR46][R62.64], RZ ;  /* 0x000000ff3e007985 */ /* 0x0007e2000c10192e */
[----:B------:R-:W-:Y:S01]  /*7ff0*/  SHF.R.U64 R2, R9, 0x3, R57 ;  /* 0x0000000309027819 */ /* 0x000fe20000001239 */
[----:B------:R-:W-:Y:S01]  /*8000*/  IMAD.X R55, RZ, RZ, R43, P0 ;  /* 0x000000ffff377224 */ /* 0x000fe200000e062b */
[----:B------:R-:W-:-:S02]  /*8010*/  LOP3.LUT R60, R3, 0x70, R0, 0x78, !PT ;  /* 0x00000070033c7812 */ /* 0x000fc400078e7800 */
[C---:B------:R-:W-:Y:S02]  /*8020*/  IADD3 R3, P0, PT, R42.reuse, 0x5200, RZ ;  /* 0x000052002a037810 */ /* 0x040fe40007f1e0ff */
[----:B------:R-:W-:Y:S01]  /*8030*/  SHF.R.U64 R0, R7, 0x3, R59 ;  /* 0x0000000307007819 */ /* 0x000fe2000000123b */
[----:B------:R-:W-:Y:S01]  /*8040*/  ST.E desc[UR46][R60.64], RZ ;  /* 0x000000ff3c007985 */ /* 0x000fe2000c10192e */
        /* <DEDUP_REMOVED lines=9> */
[----:B------:R4:W-:Y:S01]  /*80e0*/  ST.E desc[UR46][R56.64], RZ ;  /* 0x000000ff38007985 */ /* 0x0009e2000c10192e */
        /* <DEDUP_REMOVED lines=15> */
[----:B------:R5:W-:Y:S01]  /*81e0*/  ST.E desc[UR46][R50.64], RZ ;  /* 0x000000ff32007985 */ /* 0x000be2000c10192e */
[C---:B------:R-:W-:Y:S01]  /*81f0*/  IADD3 R7, P1, PT, R42.reuse, 0x8000, RZ ;  /* 0x000080002a077810 */ /* 0x040fe20007f3e0ff */
[--C-:B------:R-:W-:Y:S01]  /*8200*/  IMAD.X R39, RZ, RZ, R43.reuse, P0 ;  /* 0x000000ffff277224 */ /* 0x100fe200000e062b */
[----:B------:R-:W-:Y:S01]  /*8210*/  LOP3.LUT R46, R5, 0x70, R0, 0x78, !PT ;  /* 0x00000070052e7812 */ /* 0x000fe200078e7800 */
[----:B------:R-:W-:Y:S01]  /*8220*/  ST.E desc[UR46][R48.64], RZ ;  /* 0x000000ff30007985 */ /* 0x000fe2000c10192e */
        /* <DEDUP_REMOVED lines=52> */
[C---:B------:R-:W-:Y:S02]  /*8570*/  IADD3 R2, P0, PT, R42.reuse, 0xe200, RZ ;  /* 0x0000e2002a027810 */ /* 0x040fe40007f1e0ff */
[----:B------:R-:W-:Y:S02]  /*8580*/  SHF.R.U64 R4, R5, 0x3, R21 ;  /* 0x0000000305047819 */ /* 0x000fe40000001215 */
[----:B------:R-:W-:Y:S01]  /*8590*/  LOP3.LUT R24, R7, 0x70, R0, 0x78, !PT ;  /* 0x0000007007187812 */ /* 0x000fe200078e7800 */
[----:B-1----:R-:W-:Y:S01]  /*85a0*/  IMAD.X R11, RZ, RZ, R43, P0 ;  /* 0x000000ffff0b7224 */ /* 0x002fe200000e062b */
[----:B------:R-:W-:-:S02]  /*85b0*/  IADD3 R0, P1, PT, R42, 0xe000, RZ ;  /* 0x0000e0002a007810 */ /* 0x000fc40007f3e0ff */
[----:B------:R-:W-:Y:S01]  /*85c0*/  LOP3.LUT R20, R5, 0x70, R4, 0x78, !PT ;  /* 0x0000007005147812 */ /* 0x000fe200078e7804 */
[----:B------:R1:W-:Y:S01]  /*85d0*/  ST.E desc[UR46][R24.64], RZ ;  /* 0x000000ff18007985 */ /* 0x0003e2000c10192e */
[----:B------:R-:W-:Y:S01]  /*85e0*/  IADD3 R4, P0, PT, R42, 0xf000, RZ ;  /* 0x0000f0002a047810 */ /* 0x000fe20007f1e0ff */
[----:B------:R-:W-:Y:S01]  /*85f0*/  IMAD.X R13, RZ, RZ, R43, P1 ;  /* 0x000000ffff0d7224 */ /* 0x000fe200008e062b */
[C---:B------:R-:W-:Y:S01]  /*8600*/  SHF.R.U64 R6, R3.reuse, 0x3, R15 ;  /* 0x0000000303067819 */ /* 0x040fe2000000120f */
[----:B------:R-:W-:Y:S01]  /*8610*/  ST.E desc[UR46][R22.64], RZ ;  /* 0x000000ff16007985 */ /* 0x000fe2000c10192e */
[----:B------:R-:W-:Y:S01]  /*8620*/  SHF.R.U64 R5, R2, 0x3, R11 ;  /* 0x0000000302057819 */ /* 0x000fe2000000120b */
[----:B------:R-:W-:Y:S01]  /*8630*/  IMAD.X R9, RZ, RZ, R43, P0 ;  /* 0x000000ffff097224 */ /* 0x000fe200000e062b */
[----:B------:R-:W-:Y:S01]  /*8640*/  LOP3.LUT R14, R3, 0x70, R6, 0x78, !PT ;  /* 0x00000070030e7812 */ /* 0x000fe200078e7806 */
[----:B------:R-:W-:Y:S01]  /*8650*/  ST.E desc[UR46][R20.64], RZ ;  /* 0x000000ff14007985 */ /* 0x000fe2000c10192e */
[----:B------:R-:W-:-:S02]  /*8660*/  IADD3 R6, P0, PT, R42, 0xf200, RZ ;  /* 0x0000f2002a067810 */ /* 0x000fc40007f1e0ff */
[----:B------:R-:W-:Y:S01]  /*8670*/  SHF.R.U64 R3, R0, 0x3, R13 ;  /* 0x0000000300037819 */ /* 0x000fe2000000120d */
[----:B------:R1:W-:Y:S01]  /*8680*/  ST.E desc[UR46][R14.64], RZ ;  /* 0x000000ff0e007985 */ /* 0x0003e2000c10192e */
[----:B------:R-:W-:Y:S01]  /*8690*/  LOP3.LUT R10, R2, 0x70, R5, 0x78, !PT ;  /* 0x00000070020a7812 */ /* 0x000fe200078e7805 */
[----:B------:R-:W-:Y:S01]  /*86a0*/  IMAD.X R65, RZ, RZ, R43, P0 ;  /* 0x000000ffff417224 */ /* 0x000fe200000e062b */
[----:B------:R-:W-:Y:S02]  /*86b0*/  LOP3.LUT R12, R0, 0x70, R3, 0x78, !PT ;  /* 0x00000070000c7812 */ /* 0x000fe400078e7803 */
[----:B------:R-:W-:Y:S02]  /*86c0*/  IADD3 R2, P0, PT, R42, 0x600, RZ ;  /* 0x000006002a027810 */ /* 0x000fe40007f1e0ff */
[----:B------:R-:W-:Y:S01]  /*86d0*/  SHF.R.U64 R3, R4, 0x3, R9 ;  /* 0x0000000304037819 */ /* 0x000fe20000001209 */
[----:B------:R-:W-:Y:S01]  /*86e0*/  ST.E desc[UR46][R12.64], RZ ;  /* 0x000000ff0c007985 */ /* 0x000fe2000c10192e */
[----:B------:R-:W-:Y:S01]  /*86f0*/  IADD3 R0, P1, PT, R42, 0x400, RZ ;  /* 0x000004002a007810 */ /* 0x000fe20007f3e0ff */
[----:B------:R-:W-:Y:S01]  /*8700*/  IMAD.X R69, RZ, RZ, R43, P0 ;  /* 0x000000ffff457224 */ /* 0x000fe200000e062b */
        /* <DEDUP_REMOVED lines=9> */
[----:B------:R-:W-:Y:S02]  /*87a0*/  IADD3 R4, P0, PT, R42, 0x1600, RZ ;  /* 0x000016002a047810 */ /* 0x000fe40007f1e0ff */
        /* <DEDUP_REMOVED lines=8> */
[----:B------:R-:W-:Y:S01]  /*8830*/  IADD3 R2, P1, PT, R42, 0x2400, RZ ;  /* 0x000024002a027810 */ /* 0x000fe20007f3e0ff */
[----:B------:R-:W-:Y:S01]  /*8840*/  IMAD.X R77, RZ, RZ, R43, P0 ;  /* 0x000000ffff4d7224 */ /* 0x000fe200000e062b */
[----:B------:R-:W-:Y:S01]  /*8850*/  LOP3.LUT R74, R3, 0x70, R0, 0x78, !PT ;  /* 0x00000070034a7812 */ /* 0x000fe200078e7800 */
[----:B------:R1:W-:Y:S01]  /*8860*/  ST.E desc[UR46][R68.64], RZ ;  /* 0x000000ff44007985 */ /* 0x0003e2000c10192e */
[C---:B------:R-:W-:Y:S01]  /*8870*/  SHF.R.U64 R3, R4.reuse, 0x3, R7 ;  /* 0x0000000304037819 */ /* 0x040fe20000001207 */
[----:B------:R-:W-:Y:S01]  /*8880*/  IMAD.X R79, RZ, RZ, R43, P1 ;  /* 0x000000ffff4f7224 */ /* 0x000fe200008e062b */
[----:B------:R-:W-:Y:S01]  /*8890*/  SHF.R.U64 R0, R5, 0x3, R77 ;  /* 0x0000000305007819 */ /* 0x000fe2000000124d */
[----:B------:R-:W-:Y:S01]  /*88a0*/  ST.E desc[UR46][R74.64], RZ ;  /* 0x000000ff4a007985 */ /* 0x000fe2000c10192e */
[----:B------:R-:W-:-:S02]  /*88b0*/  LOP3.LUT R6, R4, 0x70, R3, 0x78, !PT ;  /* 0x0000007004067812 */ /* 0x000fc400078e7803 */
[----:B------:R-:W-:Y:S02]  /*88c0*/  LOP3.LUT R76, R5, 0x70, R0, 0x78, !PT ;  /* 0x00000070054c7812 */ /* 0x000fe400078e7800 */
[----:B------:R-:W-:Y:S01]  /*88d0*/  IADD3 R0, P0, PT, R42, 0x3400, RZ ;  /* 0x000034002a007810 */ /* 0x000fe20007f1e0ff */
[----:B------:R1:W-:Y:S01]  /*88e0*/  ST.E desc[UR46][R6.64], RZ ;  /* 0x000000ff06007985 */ /* 0x0003e2000c10192e */
[----:B------:R-:W-:-:S03]  /*88f0*/  SHF.R.U64 R3, R2, 0x3, R79 ;  /* 0x0000000302037819 */ /* 0x000fc6000000124f */
[----:B------:R-:W-:Y:S01]  /*8900*/  IMAD.X R85, RZ, RZ, R43, P0 ;  /* 0x000000ffff557224 */ /* 0x000fe200000e062b */
[----:B------:R-:W-:Y:S02]  /*8910*/  LOP3.LUT R78, R2, 0x70, R3, 0x78, !PT ;  /* 0x00000070024e7812 */ /* 0x000fe400078e7803 */
[C---:B------:R-:W-:Y:S02]  /*8920*/  IADD3 R2, P1, PT, R42.reuse, 0x3600, RZ ;  /* 0x000036002a027810 */ /* 0x040fe40007f3e0ff */
[----:B------:R-:W-:Y:S01]  /*8930*/  IADD3 R4, P0, PT, R42, 0x4400, RZ ;  /* 0x000044002a047810 */ /* 0x000fe20007f1e0ff */
[----:B------:R1:W-:Y:S01]  /*8940*/  ST.E desc[UR46][R78.64], RZ ;  /* 0x000000ff4e007985 */ /* 0x0003e2000c10192e */
[C---:B------:R-:W-:Y:S01]  /*8950*/  SHF.R.U64 R3, R0.reuse, 0x3, R85 ;  /* 0x0000000300037819 */ /* 0x040fe20000001255 */
[--C-:B------:R-:W-:Y:S02]  /*8960*/  IMAD.X R83, RZ, RZ, R43.reuse, P1 ;  /* 0x000000ffff537224 */ /* 0x100fe400008e062b */
[----:B------:R-:W-:Y:S01]  /*8970*/  IMAD.X R81, RZ, RZ, R43, P0 ;  /* 0x000000ffff517224 */ /* 0x000fe200000e062b */
[----:B------:R-:W-:Y:S01]  /*8980*/  LOP3.LUT R84, R0, 0x70, R3, 0x78, !PT ;  /* 0x0000007000547812 */ /* 0x000fe200078e7803 */
[----:B------:R1:W-:Y:S01]  /*8990*/  ST.E desc[UR46][R76.64], RZ ;  /* 0x000000ff4c007985 */ /* 0x0003e2000c10192e */
[----:B------:R-:W-:-:S02]  /*89a0*/  IADD3 R0, P0, PT, R42, 0x4600, RZ ;  /* 0x000046002a007810 */ /* 0x000fc40007f1e0ff */
[----:B------:R-:W-:Y:S01]  /*89b0*/  SHF.R.U64 R3, R2, 0x3, R83 ;  /* 0x0000000302037819 */ /* 0x000fe20000001253 */
[----:B------:R-:W-:Y:S01]  /*89c0*/  ST.E desc[UR46][R84.64], RZ ;  /* 0x000000ff54007985 */ /* 0x000fe2000c10192e */
[----:B------:R-:W-:Y:S01]  /*89d0*/  SHF.R.U64 R5, R4, 0x3, R81 ;  /* 0x0000000304057819 */ /* 0x000fe20000001251 */
[----:B--2---:R-:W-:Y:S01]  /*89e0*/  IMAD.X R87, RZ, RZ, R43, P0 ;  /* 0x000000ffff577224 */ /* 0x004fe200000e062b */
[----:B------:R-:W-:Y:S02]  /*89f0*/  LOP3.LUT R82, R2, 0x70, R3, 0x78, !PT ;  /* 0x0000007002527812 */ /* 0x000fe400078e7803 */
[----:B------:R-:W-:Y:S02]  /*8a00*/  IADD3 R3, P0, PT, R42, 0x5600, RZ ;  /* 0x000056002a037810 */ /* 0x000fe40007f1e0ff */
[----:B------:R-:W-:Y:S01]  /*8a10*/  LOP3.LUT R80, R4, 0x70, R5, 0x78, !PT ;  /* 0x0000007004507812 */ /* 0x000fe200078e7805 */
[----:B------:R2:W-:Y:S01]  /*8a20*/  ST.E desc[UR46][R82.64], RZ ;  /* 0x000000ff52007985 */ /* 0x0005e2000c10192e */
[----:B------:R-:W-:Y:S01]  /*8a30*/  SHF.R.U64 R5, R0, 0x3, R87 ;  /* 0x0000000300057819 */ /* 0x000fe20000001257 */
[----:B------:R-:W-:Y:S01]  /*8a40*/  IMAD.X R89, RZ, RZ, R43, P0 ;  /* 0x000000ffff597224 */ /* 0x000fe200000e062b */
[----:B------:R-:W-:Y:S01]  /*8a50*/  IADD3 R2, P1, PT, R42, 0x5400, RZ ;  /* 0x000054002a027810 */ /* 0x000fe20007f3e0ff */
[----:B------:R2:W-:Y:S01]  /*8a60*/  ST.E desc[UR46][R80.64], RZ ;  /* 0x000000ff50007985 */ /* 0x0005e2000c10192e */
[----:B------:R-:W-:-:S02]  /*8a70*/  LOP3.LUT R86, R0, 0x70, R5, 0x78, !PT ;  /* 0x0000007000567812 */ /* 0x000fc400078e7805 */
[C---:B------:R-:W-:Y:S01]  /*8a80*/  SHF.R.U64 R0, R3.reuse, 0x3, R89 ;  /* 0x0000000303007819 */ /* 0x040fe20000001259 */
[----:B------:R-:W-:Y:S02]  /*8a90*/  IMAD.X R91, RZ, RZ, R43, P1 ;  /* 0x000000ffff5b7224 */ /* 0x000fe400008e062b */
[----:B------:R2:W-:Y:S01]  /*8aa0*/  ST.E desc[UR46][R86.64], RZ ;  /* 0x000000ff56007985 */ /* 0x0005e2000c10192e */
[----:B------:R-:W-:Y:S02]  /*8ab0*/  LOP3.LUT R88, R3, 0x70, R0, 0x78, !PT ;  /* 0x0000007003587812 */ /* 0x000fe400078e7800 */
[----:B------:R-:W-:Y:S02]  /*8ac0*/  IADD3 R0, P0, PT, R42, 0x6400, RZ ;  /* 0x000064002a007810 */ /* 0x000fe40007f1e0ff */
[----:B------:R-:W-:-:S03]  /*8ad0*/  SHF.R.U64 R5, R2, 0x3, R91 ;  /* 0x0000000302057819 */ /* 0x000fc6000000125b */
[----:B---3--:R-:W-:Y:S01]  /*8ae0*/  IMAD.X R63, RZ, RZ, R43, P0 ;  /* 0x000000ffff3f7224 */ /* 0x008fe200000e062b */
[----:B------:R-:W-:Y:S02]  /*8af0*/  IADD3 R3, P0, PT, R42, 0x7400, RZ ;  /* 0x000074002a037810 */ /* 0x000fe40007f1e0ff */
[----:B------:R-:W-:Y:S02]  /*8b00*/  LOP3.LUT R90, R2, 0x70, R5, 0x78, !PT ;  /* 0x00000070025a7812 */ /* 0x000fe400078e7805 */
[----:B------:R-:W-:Y:S01]  /*8b10*/  SHF.R.U64 R5, R0, 0x3, R63 ;  /* 0x0000000300057819 */ /* 0x000fe2000000123f */
[----:B------:R-:W-:Y:S01]  /*8b20*/  IMAD.X R67, RZ, RZ, R43, P0 ;  /* 0x000000ffff437224 */ /* 0x000fe200000e062b */
[----:B------:R-:W-:Y:S01]  /*8b30*/  IADD3 R2, P1, PT, R42, 0x6600, RZ ;  /* 0x000066002a027810 */ /* 0x000fe20007f3e0ff */
[----:B------:R3:W-:Y:S01]  /*8b40*/  ST.E desc[UR46][R90.64], RZ ;  /* 0x000000ff5a007985 */ /* 0x0007e2000c10192e */
[----:B------:R-:W-:Y:S02]  /*8b50*/  LOP3.LUT R62, R0, 0x70, R5, 0x78, !PT ;  /* 0x00000070003e7812 */ /* 0x000fe400078e7805 */
[C---:B------:R-:W-:Y:S01]  /*8b60*/  SHF.R.U64 R0, R3.reuse, 0x3, R67 ;  /* 0x0000000303007819 */ /* 0x040fe20000001243 */
[----:B------:R-:W-:Y:S01]  /*8b70*/  IMAD.X R73, RZ, RZ, R43, P1 ;  /* 0x000000ffff497224 */ /* 0x000fe200008e062b */
[----:B------:R-:W-:Y:S02]  /*8b80*/  ST.E desc[UR46][R88.64], RZ ;  /* 0x000000ff58007985 */ /* 0x000fe4000c10192e */
[----:B------:R-:W-:-:S02]  /*8b90*/  LOP3.LUT R66, R3, 0x70, R0, 0x78, !PT ;  /* 0x0000007003427812 */ /* 0x000fc400078e7800 */
[----:B------:R-:W-:Y:S01]  /*8ba0*/  IADD3 R0, P0, PT, R42, 0x7600, RZ ;  /* 0x000076002a007810 */ /* 0x000fe20007f1e0ff */
[----:B------:R3:W-:Y:S01]  /*8bb0*/  ST.E desc[UR46][R62.64], RZ ;  /* 0x000000ff3e007985 */ /* 0x0007e2000c10192e */
[----:B------:R-:W-:-:S03]  /*8bc0*/  SHF.R.U64 R5, R2, 0x3, R73 ;  /* 0x0000000302057819 */ /* 0x000fc60000001249 */
[----:B----4-:R-:W-:Y:S01]  /*8bd0*/  IMAD.X R57, RZ, RZ, R43, P0 ;  /* 0x000000ffff397224 */ /* 0x010fe200000e062b */
        /* <DEDUP_REMOVED lines=14> */
[----:B-----5:R-:W-:Y:S01]  /*8cc0*/  IMAD.X R51, RZ, RZ, R43, P0 ;  /* 0x000000ffff337224 */ /* 0x020fe200000e062b */
        /* <DEDUP_REMOVED lines=14> */
[----:B------:R-:W-:Y:S01]  /*8db0*/  IMAD.X R45, RZ, RZ, R43, P0 ;  /* 0x000000ffff2d7224 */ /* 0x000fe200000e062b */
        /* <DEDUP_REMOVED lines=44> */
[----:B-1----:R-:W-:Y:S01]  /*9080*/  IMAD.X R25, RZ, RZ, R43, P0 ;  /* 0x000000ffff197224 */ /* 0x002fe200000e062b */
        /* <DEDUP_REMOVED lines=54> */
[----:B------:R1:W-:Y:S02]  /*93f0*/  ST.E desc[UR46][R10.64], RZ ;  /* 0x000000ff0a007985 */ /* 0x0003e4000c10192e */
        /* <DEDUP_REMOVED lines=23> */
[----:B--2---:R-:W-:Y:S01]  /*9570*/  IMAD.X R83, RZ, RZ, R43, P0 ;  /* 0x000000ffff537224 */ /* 0x004fe200000e062b */
        /* <DEDUP_REMOVED lines=19> */
[----:B---3--:R-:W-:Y:S01]  /*96b0*/  IMAD.X R91, RZ, RZ, R43, P1 ;  /* 0x000000ffff5b7224 */ /* 0x008fe200008e062b */
        /* <DEDUP_REMOVED lines=9> */
[----:B----4-:R-:W-:Y:S01]  /*9750*/  IMAD.X R73, RZ, RZ, R43, P0 ;  /* 0x000000ffff497224 */ /* 0x010fe200000e062b */
        /* <DEDUP_REMOVED lines=14> */
[----:B-----5:R-:W-:Y:S01]  /*9840*/  IMAD.X R61, RZ, RZ, R43, P0 ;  /* 0x000000ffff3d7224 */ /* 0x020fe200000e062b */
        /* <DEDUP_REMOVED lines=59> */
[----:B-1----:R-:W-:Y:S01]  /*9c00*/  IMAD.X R35, RZ, RZ, R43, P0 ;  /* 0x000000ffff237224 */ /* 0x002fe200000e062b */
        /* <DEDUP_REMOVED lines=79> */
[----:B--2---:R-:W-:Y:S01]  /*a100*/  IMAD.X R79, RZ, RZ, R43, P1 ;  /* 0x000000ffff4f7224 */ /* 0x004fe200008e062b */
        /* <DEDUP_REMOVED lines=29> */
[----:B----4-:R-:W-:Y:S01]  /*a2e0*/  IMAD.X R91, RZ, RZ, R43, P1 ;  /* 0x000000ffff5b7224 */ /* 0x010fe200008e062b */
        /* <DEDUP_REMOVED lines=8> */
[----:B------:R-:W-:Y:S01]  /*a370*/  IADD3 R2, P1, PT, R42, 0xde00, RZ ;  /* 0x0000de002a027810 */ /* 0x000fe20007f3e0ff */
[----:B------:R-:W-:Y:S01]  /*a380*/  IMAD.X R63, RZ, RZ, R43, P0 ;  /* 0x000000ffff3f7224 */ /* 0x000fe200000e062b */
[C---:B------:R-:W-:Y:S01]  /*a390*/  SHF.R.U64 R5, R0.reuse, 0x3, R87 ;  /* 0x0000000300057819 */ /* 0x040fe20000001257 */
[----:B------:R1:W-:Y:S02]  /*a3a0*/  ST.E desc[UR46][R90.64], RZ ;  /* 0x000000ff5a007985 */ /* 0x0003e4000c10192e */
[----:B-----5:R-:W-:Y:S01]  /*a3b0*/  IMAD.X R89, RZ, RZ, R43, P1 ;  /* 0x000000ffff597224 */ /* 0x020fe200008e062b */
[----:B------:R-:W-:Y:S01]  /*a3c0*/  LOP3.LUT R86, R0, 0x70, R5, 0x78, !PT ;  /* 0x0000007000567812 */ /* 0x000fe200078e7805 */
[----:B------:R1:W-:Y:S01]  /*a3d0*/  ST.E desc[UR46][R82.64], RZ ;  /* 0x000000ff52007985 */ /* 0x0003e2000c10192e */
[----:B------:R-:W-:-:S02]  /*a3e0*/  SHF.R.U64 R0, R3, 0x3, R63 ;  /* 0x0000000303007819 */ /* 0x000fc4000000123f */
[----:B------:R-:W-:Y:S01]  /*a3f0*/  SHF.R.U64 R5, R2, 0x3, R89 ;  /* 0x0000000302057819 */ /* 0x000fe20000001259 */
[----:B------:R1:W-:Y:S01]  /*a400*/  ST.E desc[UR46][R86.64], RZ ;  /* 0x000000ff56007985 */ /* 0x0003e2000c10192e */
[----:B------:R-:W-:Y:S02]  /*a410*/  LOP3.LUT R62, R3, 0x70, R0, 0x78, !PT ;  /* 0x00000070033e7812 */ /* 0x000fe400078e7800 */
[----:B------:R-:W-:Y:S02]  /*a420*/  IADD3 R0, P0, PT, R42, 0xee00, RZ ;  /* 0x0000ee002a007810 */ /* 0x000fe40007f1e0ff */
[----:B------:R-:W-:Y:S02]  /*a430*/  LOP3.LUT R88, R2, 0x70, R5, 0x78, !PT ;  /* 0x0000007002587812 */ /* 0x000fe400078e7805 */
[C---:B------:R-:W-:Y:S01]  /*a440*/  IADD3 R2, P1, PT, R42.reuse, 0xfc00, RZ ;  /* 0x0000fc002a027810 */ /* 0x040fe20007f3e0ff */
[--C-:B------:R-:W-:Y:S01]  /*a450*/  IMAD.X R57, RZ, RZ, R43.reuse, P0 ;  /* 0x000000ffff397224 */ /* 0x100fe200000e062b */
[----:B------:R-:W-:Y:S01]  /*a460*/  IADD3 R3, P0, PT, R42, 0xfe00, RZ ;  /* 0x0000fe002a037810 */ /* 0x000fe20007f1e0ff */
[----:B------:R1:W-:Y:S02]  /*a470*/  ST.E desc[UR46][R88.64], RZ ;  /* 0x000000ff58007985 */ /* 0x0003e4000c10192e */
[----:B------:R-:W-:Y:S01]  /*a480*/  IMAD.X R73, RZ, RZ, R43, P1 ;  /* 0x000000ffff497224 */ /* 0x000fe200008e062b */
[C---:B------:R-:W-:Y:S01]  /*a490*/  SHF.R.U64 R5, R0.reuse, 0x3, R57 ;  /* 0x0000000300057819 */ /* 0x040fe20000001239 */
[----:B------:R-:W-:Y:S01]  /*a4a0*/  IMAD.X R67, RZ, RZ, R43, P0 ;  /* 0x000000ffff437224 */ /* 0x000fe200000e062b */
[----:B------:R1:W-:Y:S02]  /*a4b0*/  ST.E desc[UR46][R62.64], RZ ;  /* 0x000000ff3e007985 */ /* 0x0003e4000c10192e */
[----:B------:R-:W-:-:S02]  /*a4c0*/  LOP3.LUT R56, R0, 0x70, R5, 0x78, !PT ;  /* 0x0000007000387812 */ /* 0x000fc400078e7805 */
[C---:B------:R-:W-:Y:S02]  /*a4d0*/  SHF.R.U64 R5, R2.reuse, 0x3, R73 ;  /* 0x0000000302057819 */ /* 0x040fe40000001249 */
[C---:B------:R-:W-:Y:S01]  /*a4e0*/  SHF.R.U64 R0, R3.reuse, 0x3, R67 ;  /* 0x0000000303007819 */ /* 0x040fe20000001243 */
[----:B------:R1:W-:Y:S01]  /*a4f0*/  ST.E desc[UR46][R56.64], RZ ;  /* 0x000000ff38007985 */ /* 0x0003e2000c10192e */
[----:B------:R-:W-:Y:S02]  /*a500*/  LOP3.LUT R72, R2, 0x70, R5, 0x78, !PT ;  /* 0x0000007002487812 */ /* 0x000fe400078e7805 */
[----:B------:R-:W-:Y:S01]  /*a510*/  LOP3.LUT R66, R3, 0x70, R0, 0x78, !PT ;  /* 0x0000007003427812 */ /* 0x000fe200078e7800 */
[----:B------:R-:W2:Y:S02]  /*a520*/  S2R R2, SR_CTAID.Z ;  /* 0x0000000000027919 */ /* 0x000ea40000002700 */
[----:B------:R1:W-:Y:S01]  /*a530*/  ST.E desc[UR46][R72.64], RZ ;  /* 0x000000ff48007985 */ /* 0x0003e2000c10192e */
[----:B------:R-:W3:Y:S03]  /*a540*/  S2R R0, SR_CTAID.Y ;  /* 0x0000000000007919 */ /* 0x000ee60000002600 */
[----:B------:R1:W-:Y:S01]  /*a550*/  ST.E desc[UR46][R66.64], RZ ;  /* 0x000000ff42007985 */ /* 0x0003e2000c10192e */
[----:B------:R-:W-:Y:S05]  /*a560*/  @!P6 BRA `(.L_x_151) ;  /* 0x000000000090e947 */ /* 0x000fea0003800000 */
[----:B------:R-:W4:Y:S01]  /*a570*/  LDCU UR4, c[0x0][0x380] ;  /* 0x00007000ff0477ac */ /* 0x000f220008000800 */
[----:B------:R-:W-:Y:S01]  /*a580*/  IADD3 R3, PT, PT, R18, UR37, RZ ;  /* 0x0000002512037c10 */ /* 0x000fe2000fffe0ff */
[----:B------:R-:W-:Y:S03]  /*a590*/  BSSY.RECONVERGENT B0, `(.L_x_151) ;  /* 0x0000021000007945 */ /* 0x000fe60003800200 */
[----:B----4-:R-:W-:-:S13]  /*a5a0*/  ISETP.GE.AND P0, PT, R3, UR4, PT ;  /* 0x0000000403007c0c */ /* 0x010fda000bf06270 */
[----:B------:R-:W-:Y:S05]  /*a5b0*/  @P0 BRA `(.L_x_152) ;  /* 0x0000000000780947 */ /* 0x000fea0003800000 */
[----:B------:R-:W1:Y:S01]  /*a5c0*/  LDCU UR4, c[0x0][0x38c] ;  /* 0x00007180ff0477ac */ /* 0x000e620008000800 */
[----:B------:R-:W2:Y:S01]  /*a5d0*/  LDCU UR5, c[0x0][0x890] ;  /* 0x00011200ff0577ac */ /* 0x000ea20008000800 */
[----:B------:R-:W4:Y:S01]  /*a5e0*/  LDCU.64 UR6, c[0x0][0x888] ;  /* 0x00011100ff0677ac */ /* 0x000f220008000a00 */
[----:B-1----:R-:W1:Y:S01]  /*a5f0*/  I2F.U32.RP R8, UR4 ;  /* 0x0000000400087d06 */ /* 0x002e620008209000 */
[----:B------:R-:W-:-:S07]  /*a600*/  ISETP.NE.U32.AND P0, PT, RZ, UR4, PT ;  /* 0x00000004ff007c0c */ /* 0x000fce000bf05070 */
[----:B-1----:R-:W1:Y:S02]  /*a610*/  MUFU.RCP R6, R8 ;  /* 0x0000000800067308 */ /* 0x002e640000001000 */
[----:B-1----:R-:W-:-:S06]  /*a620*/  IADD3 R6, PT, PT, R6, 0xffffffe, RZ ;  /* 0x0ffffffe06067810 */ /* 0x002fcc0007ffe0ff */
[----:B------:R-:W1:Y:S02]  /*a630*/  F2I.FTZ.U32.TRUNC.NTZ R5, R6 ;  /* 0x0000000600057305 */ /* 0x000e64000021f000 */
[----:B-1----:R-:W-:-:S05]  /*a640*/  IADD3 R4, PT, PT, RZ, -R5, RZ ;  /* 0x80000005ff047210 */ /* 0x002fca0007ffe0ff */
[----:B------:R-:W-:Y:S02]  /*a650*/  IMAD R7, R4, UR4, RZ ;  /* 0x0000000404077c24 */ /* 0x000fe4000f8e02ff */
[----:B------:R-:W-:-:S05]  /*a660*/  HFMA2 R4, -RZ, RZ, 0, 0 ;  /* 0x00000000ff047431 */ /* 0x000fca00000001ff */
[----:B------:R-:W-:-:S04]  /*a670*/  IMAD.HI.U32 R5, R5, R7, R4 ;  /* 0x0000000705057227 */ /* 0x000fc800078e0004 */
[----:B--2---:R-:W-:Y:S02]  /*a680*/  IMAD R4, R2, UR5, R3 ;  /* 0x0000000502047c24 */ /* 0x004fe4000f8e0203 */
[----:B---3--:R-:W-:-:S04]  /*a690*/  IMAD.HI.U32 R5, R5, R0, RZ ;  /* 0x0000000005057227 */ /* 0x008fc800078e00ff */
[----:B------:R-:W-:-:S04]  /*a6a0*/  IMAD.MOV R7, RZ, RZ, -R5 ;  /* 0x000000ffff077224 */ /* 0x000fc800078e0a05 */
[----:B------:R-:W-:-:S05]  /*a6b0*/  IMAD R7, R7, UR4, R0 ;  /* 0x0000000407077c24 */ /* 0x000fca000f8e0200 */
[----:B------:R-:W-:-:S13]  /*a6c0*/  ISETP.GE.U32.AND P2, PT, R7, UR4, PT ;  /* 0x0000000407007c0c */ /* 0x000fda000bf46070 */
[----:B------:R-:W-:Y:S02]  /*a6d0*/  @P2 IADD3 R7, PT, PT, R7, -UR4, RZ ;  /* 0x8000000407072c10 */ /* 0x000fe4000fffe0ff */
[----:B------:R-:W-:Y:S02]  /*a6e0*/  @P2 IADD3 R5, PT, PT, R5, 0x1, RZ ;  /* 0x0000000105052810 */ /* 0x000fe40007ffe0ff */
[----:B------:R-:W-:Y:S02]  /*a6f0*/  ISETP.GE.U32.AND P1, PT, R7, UR4, PT ;  /* 0x0000000407007c0c */ /* 0x000fe4000bf26070 */
[----:B------:R-:W1:Y:S11]  /*a700*/  LDC.64 R6, c[0x0][0x880] ;  /* 0x00022000ff067b82 */ /* 0x000e760000000a00 */
[----:B------:R-:W-:Y:S01]  /*a710*/  @P1 VIADD R5, R5, 0x1 ;  /* 0x0000000105051836 */ /* 0x000fe20000000000 */
[----:B------:R-:W-:-:S04]  /*a720*/  @!P0 LOP3.LUT R5, RZ, UR4, RZ, 0x33, !PT ;  /* 0x00000004ff058c12 */ /* 0x000fc8000f8e33ff */
[C---:B------:R-:W-:Y:S01]  /*a730*/  IADD3 R3, PT, PT, -R5.reuse, RZ, RZ ;  /* 0x000000ff05037210 */ /* 0x040fe20007ffe1ff */
[----:B----4-:R-:W-:-:S04]  /*a740*/  IMAD R5, R5, UR7, R4 ;  /* 0x0000000705057c24 */ /* 0x010fc8000f8e0204 */
[----:B------:R-:W-:Y:S01]  /*a750*/  IMAD R4, R3, UR4, R0 ;  /* 0x0000000403047c24 */ /* 0x000fe2000f8e0200 */
[----:B------:R-:W-:-:S03]  /*a760*/  MOV R3, 0xff800000 ;  /* 0xff80000000037802 */ /* 0x000fc60000000f00 */
[----:B------:R-:W-:-:S04]  /*a770*/  IMAD R5, R4, UR6, R5 ;  /* 0x0000000604057c24 */ /* 0x000fc8000f8e0205 */
[----:B-1----:R-:W-:-:S05]  /*a780*/  IMAD.WIDE.U32 R6, R5, 0x4, R6 ;  /* 0x0000000405067825 */ /* 0x002fca00078e0006 */
[----:B------:R4:W-:Y:S02]  /*a790*/  STG.E desc[UR46][R6.64], R3 ;  /* 0x0000000306007986 */ /* 0x0009e4000c10192e */
.L_x_152:
[----:B------:R-:W-:Y:S05]  /*a7a0*/  BSYNC.RECONVERGENT B0 ;  /* 0x0000000000007941 */ /* 0x000fea0003800200 */
.L_x_151:
[----:B------:R-:W-:-:S09]  /*a7b0*/  UISETP.NE.AND UP0, UPT, UR41, URZ, UPT ;  /* 0x000000ff2900728c */ /* 0x000fd2000bf05270 */
[----:B------:R-:W-:Y:S05]  /*a7c0*/  BRA.U UP0, `(.L_x_153) ;  /* 0x0000000100047547 */ /* 0x000fea000b800000 */
[----:B------:R-:W-:Y:S05]  /*a7d0*/  BPT.TRAP 0x1 ;  /* 0x000000040000795c */ /* 0x000fea0000300000 */
.L_x_153:
[C---:B------:R-:W-:Y:S01]  /*a7e0*/  IADD3 R5, P1, PT, R42.reuse, 0x10000, RZ ;  /* 0x000100002a057810 */ /* 0x040fe20007f3e0ff */
[----:B------:R5:W-:Y:S01]  /*a7f0*/  SYNCS.ARRIVE.TRANS64.A1T0 RZ, [R17+URZ+0x500b0], RZ ;  /* 0x0500b0ff11ff79a7 */ /* 0x000be200081000ff */
[C---:B-1--4-:R-:W-:Y:S01]  /*a800*/  IADD3 R7, P0, PT, R42.reuse, 0x10200, RZ ;  /* 0x000102002a077810 */ /* 0x052fe20007f1e0ff */
[----:B------:R-:W-:Y:S02]  /*a810*/  UISETP.NE.AND UP0, UPT, UR41, URZ, UPT ;  /* 0x000000ff2900728c */ /* 0x000fe4000bf05270 */
[--C-:B------:R-:W-:Y:S01]  /*a820*/  IMAD.X R67, RZ, RZ, R43.reuse, P1 ;  /* 0x000000ffff437224 */ /* 0x100fe200008e062b */
[C---:B------:R-:W-:Y:S01]  /*a830*/  IADD3 R9, P1, PT, R42.reuse, 0x12000, RZ ;  /* 0x000120002a097810 */ /* 0x040fe20007f3e0ff */
[----:B------:R-:W-:Y:S01]  /*a840*/  IMAD.X R65, RZ, RZ, R43, P0 ;  /* 0x000000ffff417224 */ /* 0x000fe200000e062b */
[----:B------:R-:W-:Y:S02]  /*a850*/  IADD3 R3, P0, PT, R42, 0x11000, RZ ;  /* 0x000110002a037810 */ /* 0x000fe40007f1e0ff */
[----:B------:R-:W-:Y:S01]  /*a860*/  SHF.R.U64 R4, R5, 0x3, R67 ;  /* 0x0000000305047819 */ /* 0x000fe20000001243 */
[----:B------:R-:W-:Y:S01]  /*a870*/  IMAD.X R59, RZ, RZ, R43, P1 ;  /* 0x000000ffff3b7224 */ /* 0x000fe200008e062b */
        /* <DEDUP_REMOVED lines=9> */
[C---:B------:R-:W-:Y:S01]  /*a910*/  IADD3 R3, P0, PT, R42.reuse, 0x13000, RZ ;  /* 0x000130002a037810 */ /* 0x040fe20007f1e0ff */
[----:B------:R-:W-:Y:S01]  /*a920*/  ST.E desc[UR46][R64.64], RZ ;  /* 0x000000ff40007985 */ /* 0x000fe2000c10192e */
[----:B------:R-:W-:-:S02]  /*a930*/  IADD3 R7, P2, PT, R42, 0x11200, RZ ;  /* 0x000112002a077810 */ /* 0x000fc40007f5e0ff */
[----:B------:R-:W-:Y:S01]  /*a940*/  SHF.R.U64 R8, R9, 0x3, R59 ;  /* 0x0000000309087819 */ /* 0x000fe2000000123b */
[----:B------:R-:W-:Y:S01]  /*a950*/  IMAD.X R55, RZ, RZ, R43, P0 ;  /* 0x000000ffff377224 */ /* 0x000fe200000e062b */
[----:B------:R-:W-:Y:S01]  /*a960*/  SHF.R.U64 R4, R5, 0x3, R57 ;  /* 0x0000000305047819 */ /* 0x000fe20000001239 */
[----:B------:R-:W-:Y:S01]  /*a970*/  IMAD.X R61, RZ, RZ, R43, P2 ;  /* 0x000000ffff3d7224 */ /* 0x000fe200010e062b */
[----:B------:R-:W-:Y:S01]  /*a980*/  LOP3.LUT R58, R9, 0x70, R8, 0x78, !PT ;  /* 0x00000070093a7812 */ /* 0x000fe200078e7808 */
[----:B------:R-:W-:Y:S01]  /*a990*/  ST.E desc[UR46][R62.64], RZ ;  /* 0x000000ff3e007985 */ /* 0x000fe2000c10192e */
[----:B------:R-:W-:Y:S02]  /*a9a0*/  LOP3.LUT R56, R5, 0x70, R4, 0x78, !PT ;  /* 0x0000007005387812 */ /* 0x000fe400078e7804 */
[C---:B------:R-:W-:Y:S02]  /*a9b0*/  IADD3 R9, P1, PT, R42.reuse, 0x14000, RZ ;  /* 0x000140002a097810 */ /* 0x040fe40007f3e0ff */
[----:B------:R-:W-:-:S02]  /*a9c0*/  IADD3 R5, P0, PT, R42, 0x14200, RZ ;  /* 0x000142002a057810 */ /* 0x000fc40007f1e0ff */
[----:B------:R-:W-:Y:S01]  /*a9d0*/  SHF.R.U64 R4, R3, 0x3, R55 ;  /* 0x0000000303047819 */ /* 0x000fe20000001237 */
[----:B------:R-:W-:Y:S01]  /*a9e0*/  IMAD.X R51, RZ, RZ, R43, P1 ;  /* 0x000000ffff337224 */ /* 0x000fe200008e062b */
[----:B------:R-:W-:Y:S01]  /*a9f0*/  SHF.R.U64 R6, R7, 0x3, R61 ;  /* 0x0000000307067819 */ /* 0x000fe2000000123d */
[----:B------:R-:W-:Y:S01]  /*aa00*/  IMAD.X R49, RZ, RZ, R43, P0 ;  /* 0x000000ffff317224 */ /* 0x000fe200000e062b */
[----:B------:R-:W-:Y:S02]  /*aa10*/  LOP3.LUT R54, R3, 0x70, R4, 0x78, !PT ;  /* 0x0000007003367812 */ /* 0x000fe400078e7804 */
[----:B------:R-:W-:Y:S02]  /*aa20*/  LOP3.LUT R60, R7, 0x70, R6, 0x78, !PT ;  /* 0x00000070073c7812 */ /* 0x000fe400078e7806 */
[C---:B------:R-:W-:Y:S02]  /*aa30*/  IADD3 R3, P0, PT, R42.reuse, 0x15000, RZ ;  /* 0x000150002a037810 */ /* 0x040fe40007f1e0ff */
[----:B------:R-:W-:Y:S01]  /*aa40*/  IADD3 R7, P2, PT, R42, 0x13200, RZ ;  /* 0x000132002a077810 */ /* 0x000fe20007f5e0ff */
[----:B------:R4:W-:Y:S01]  /*aa50*/  ST.E desc[UR46][R60.64], RZ ;  /* 0x000000ff3c007985 */ /* 0x0009e2000c10192e */
[----:B------:R-:W-:Y:S01]  /*aa60*/  SHF.R.U64 R8, R9, 0x3, R51 ;  /* 0x0000000309087819 */ /* 0x000fe20000001233 */
[----:B------:R-:W-:Y:S01]  /*aa70*/  IMAD.X R47, RZ, RZ, R43, P0 ;  /* 0x000000ffff2f7224 */ /* 0x000fe200000e062b */
[----:B------:R-:W-:Y:S01]  /*aa80*/  SHF.R.U64 R4, R5, 0x3, R49 ;  /* 0x0000000305047819 */ /* 0x000fe20000001231 */
[----:B------:R-:W-:Y:S01]  /*aa90*/  IMAD.X R53, RZ, RZ, R43, P2 ;  /* 0x000000ffff357224 */ /* 0x000fe200010e062b */
[----:B------:R-:W-:Y:S01]  /*aaa0*/  LOP3.LUT R50, R9, 0x70, R8, 0x78, !PT ;  /* 0x0000007009327812 */ /* 0x000fe200078e7808 */
[----:B------:R-:W-:Y:S01]  /*aab0*/  ST.E desc[UR46][R58.64], RZ ;  /* 0x000000ff3a007985 */ /* 0x000fe2000c10192e */
[----:B------:R-:W-:-:S02]  /*aac0*/  LOP3.LUT R48, R5, 0x70, R4, 0x78, !PT ;  /* 0x0000007005307812 */ /* 0x000fc400078e7804 */
[C---:B------:R-:W-:Y:S01]  /*aad0*/  IADD3 R9, P1, PT, R42.reuse, 0x16000, RZ ;  /* 0x000160002a097810 */ /* 0x040fe20007f3e0ff */
[----:B------:R-:W-:Y:S01]  /*aae0*/  ST.E desc[UR46][R56.64], RZ ;  /* 0x000000ff38007985 */ /* 0x000fe2000c10192e */
[----:B------:R-:W-:Y:S02]  /*aaf0*/  IADD3 R5, P0, PT, R42, 0x16200, RZ ;  /* 0x000162002a057810 */ /* 0x000fe40007f1e0ff */
[----:B------:R-:W-:Y:S01]  /*ab00*/  SHF.R.U64 R4, R3, 0x3, R47 ;  /* 0x0000000303047819 */ /* 0x000fe2000000122f */
[----:B------:R-:W-:Y:S01]  /*ab10*/  IMAD.X R41, RZ, RZ, R43, P1 ;  /* 0x000000ffff297224 */ /* 0x000fe200008e062b */
[----:B------:R-:W-:Y:S01]  /*ab20*/  SHF.R.U64 R6, R7, 0x3, R53 ;  /* 0x0000000307067819 */ /* 0x000fe20000001235 */
[----:B------:R-:W-:Y:S01]  /*ab30*/  IMAD.X R39, RZ, RZ, R43, P0 ;  /* 0x000000ffff277224 */ /* 0x000fe200000e062b */
[----:B------:R-:W-:Y:S01]  /*ab40*/  LOP3.LUT R46, R3, 0x70, R4, 0x78, !PT ;  /* 0x00000070032e7812 */ /* 0x000fe200078e7804 */
[----:B------:R2:W-:Y:S01]  /*ab50*/  ST.E desc[UR46][R54.64], RZ ;  /* 0x000000ff36007985 */ /* 0x0005e2000c10192e */
[----:B------:R-:W-:-:S02]  /*ab60*/  LOP3.LUT R52, R7, 0x70, R6, 0x78, !PT ;  /* 0x0000007007347812 */ /* 0x000fc400078e7806 */
[C---:B------:R-:W-:Y:S02]  /*ab70*/  IADD3 R3, P0, PT, R42.reuse, 0x17000, RZ ;  /* 0x000170002a037810 */ /* 0x040fe40007f1e0ff */
[----:B------:R-:W-:Y:S01]  /*ab80*/  IADD3 R7, P2, PT, R42, 0x15200, RZ ;  /* 0x000152002a077810 */ /* 0x000fe20007f5e0ff */
[----:B------:R-:W-:Y:S01]  /*ab90*/  ST.E desc[UR46][R52.64], RZ ;  /* 0x000000ff34007985 */ /* 0x000fe2000c10192e */
        /* <DEDUP_REMOVED lines=8> */
[----:B------:R3:W-:Y:S01]  /*ac20*/  ST.E desc[UR46][R48.64], RZ ;  /* 0x000000ff30007985 */ /* 0x0007e2000c10192e */
[----:B------:R-:W-:Y:S02]  /*ac30*/  IADD3 R5, P0, PT, R42, 0x18200, RZ ;  /* 0x000182002a057810 */ /* 0x000fe40007f1e0ff */
[----:B------:R-:W-:Y:S01]  /*ac40*/  SHF.R.U64 R4, R3, 0x3, R37 ;  /* 0x0000000303047819 */ /* 0x000fe20000001225 */
[----:B------:R-:W-:Y:S01]  /*ac50*/  IMAD.X R33, RZ, RZ, R43, P1 ;  /* 0x000000ffff217224 */ /* 0x000fe200008e062b */
[----:B------:R-:W-:Y:S01]  /*ac60*/  SHF.R.U64 R6, R7, 0x3, R45 ;  /* 0x0000000307067819 */ /* 0x000fe2000000122d */
[----:B------:R-:W-:Y:S01]  /*ac70*/  IMAD.X R31, RZ, RZ, R43, P0 ;  /* 0x000000ffff1f7224 */ /* 0x000fe200000e062b */
[----:B------:R-:W-:Y:S01]  /*ac80*/  LOP3.LUT R36, R3, 0x70, R4, 0x78, !PT ;  /* 0x0000007003247812 */ /* 0x000fe200078e7804 */
[----:B------:R-:W-:Y:S01]  /*ac90*/  ST.E desc[UR46][R46.64], RZ ;  /* 0x000000ff2e007985 */ /* 0x000fe2000c10192e */
        /* <DEDUP_REMOVED lines=9> */
[----:B------:R5:W-:Y:S01]  /*ad30*/  ST.E desc[UR46][R40.64], RZ ;  /* 0x000000ff28007985 */ /* 0x000be2000c10192e */
        /* <DEDUP_REMOVED lines=73> */
[----:B------:R-:W-:Y:S02]  /*b1d0*/  SHF.R.U64 R4, R9, 0x3, R77 ;  /* 0x0000000309047819 */ /* 0x000fe4000000124d */
[C---:B------:R-:W-:Y:S01]  /*b1e0*/  IADD3 R3, P0, PT, R42.reuse, 0x11400, RZ ;  /* 0x000114002a037810 */ /* 0x040fe20007f1e0ff */
[----:B------:R-:W-:Y:S01]  /*b1f0*/  IMAD.X R79, RZ, RZ, R43, P1 ;  /* 0x000000ffff4f7224 */ /* 0x000fe200008e062b */
[----:B------:R-:W-:Y:S01]  /*b200*/  SHF.R.U64 R6, R5, 0x3, R81 ;  /* 0x0000000305067819 */ /* 0x000fe20000001251 */
[----:B------:R-:W-:Y:S01]  /*b210*/  ST.E desc[UR46][R70.64], RZ ;  /* 0x000000ff46007985 */ /* 0x000fe2000c10192e */
[----:B------:R-:W-:Y:S01]  /*b220*/  LOP3.LUT R76, R9, 0x70, R4, 0x78, !PT ;  /* 0x00000070094c7812 */ /* 0x000fe200078e7804 */
[----:B------:R-:W-:Y:S01]  /*b230*/  IMAD.X R9, RZ, RZ, R43, P0 ;  /* 0x000000ffff097224 */ /* 0x000fe200000e062b */
[----:B------:R-:W-:Y:S01]  /*b240*/  LOP3.LUT R80, R5, 0x70, R6, 0x78, !PT ;  /* 0x0000007005507812 */ /* 0x000fe200078e7806 */
[----:B------:R5:W-:Y:S01]  /*b250*/  ST.E desc[UR46][R68.64], RZ ;  /* 0x000000ff44007985 */ /* 0x000be2000c10192e */
[----:B------:R-:W-:-:S02]  /*b260*/  IADD3 R6, P0, PT, R42, 0x12400, RZ ;  /* 0x000124002a067810 */ /* 0x000fc40007f1e0ff */
[----:B------:R-:W-:Y:S01]  /*b270*/  SHF.R.U64 R8, R7, 0x3, R79 ;  /* 0x0000000307087819 */ /* 0x000fe2000000124f */
[----:B------:R5:W-:Y:S01]  /*b280*/  ST.E desc[UR46][R82.64], RZ ;  /* 0x000000ff52007985 */ /* 0x000be2000c10192e */
[----:B------:R-:W-:Y:S01]  /*b290*/  IADD3 R5, P1, PT, R42, 0x11600, RZ ;  /* 0x000116002a057810 */ /* 0x000fe20007f3e0ff */
[----:B------:R-:W-:Y:S01]  /*b2a0*/  IMAD.X R85, RZ, RZ, R43, P0 ;  /* 0x000000ffff557224 */ /* 0x000fe200000e062b */
[----:B------:R-:W-:Y:S01]  /*b2b0*/  SHF.R.U64 R4, R3, 0x3, R9 ;  /* 0x0000000303047819 */ /* 0x000fe20000001209 */
[----:B------:R-:W-:Y:S01]  /*b2c0*/  ST.E desc[UR46][R80.64], RZ ;  /* 0x000000ff50007985 */ /* 0x000fe2000c10192e */
[----:B------:R-:W-:Y:S01]  /*b2d0*/  LOP3.LUT R78, R7, 0x70, R8, 0x78, !PT ;  /* 0x00000070074e7812 */ /* 0x000fe200078e7808 */
[----:B------:R-:W-:Y:S01]  /*b2e0*/  IMAD.X R87, RZ, RZ, R43, P1 ;  /* 0x000000ffff577224 */ /* 0x000fe200008e062b */
[----:B------:R-:W-:Y:S02]  /*b2f0*/  LOP3.LUT R8, R3, 0x70, R4, 0x78, !PT ;  /* 0x0000007003087812 */ /* 0x000fe400078e7804 */
[----:B------:R-:W-:Y:S01]  /*b300*/  SHF.R.U64 R3, R6, 0x3, R85 ;  /* 0x0000000306037819 */ /* 0x000fe20000001255 */
[----:B------:R-:W-:Y:S01]  /*b310*/  ST.E desc[UR46][R78.64], RZ ;  /* 0x000000ff4e007985 */ /* 0x000fe2000c10192e */
[----:B------:R-:W-:-:S02]  /*b320*/  SHF.R.U64 R4, R5, 0x3, R87 ;  /* 0x0000000305047819 */ /* 0x000fc40000001257 */
[----:B------:R-:W-:Y:S01]  /*b330*/  LOP3.LUT R84, R6, 0x70, R3, 0x78, !PT ;  /* 0x0000007006547812 */ /* 0x000fe200078e7803 */
[----:B------:R5:W-:Y:S01]  /*b340*/  ST.E desc[UR46][R76.64], RZ ;  /* 0x000000ff4c007985 */ /* 0x000be2000c10192e */
[C---:B------:R-:W-:Y:S02]  /*b350*/  IADD3 R3, P0, PT, R42.reuse, 0x12600, RZ ;  /* 0x000126002a037810 */ /* 0x040fe40007f1e0ff */
[----:B------:R-:W-:Y:S01]  /*b360*/  LOP3.LUT R86, R5, 0x70, R4, 0x78, !PT ;  /* 0x0000007005567812 */ /* 0x000fe200078e7804 */
[----:B------:R5:W-:Y:S01]  /*b370*/  ST.E desc[UR46][R8.64], RZ ;  /* 0x000000ff08007985 */ /* 0x000be2000c10192e */
[C---:B------:R-:W-:Y:S01]  /*b380*/  IADD3 R4, P1, PT, R42.reuse, 0x13400, RZ ;  /* 0x000134002a047810 */ /* 0x040fe20007f3e0ff */
[--C-:B-1----:R-:W-:Y:S01]  /*b390*/  IMAD.X R67, RZ, RZ, R43.reuse, P0 ;  /* 0x000000ffff437224 */ /* 0x102fe200000e062b */
[C---:B------:R-:W-:Y:S01]  /*b3a0*/  IADD3 R5, P0, PT, R42.reuse, 0x13600, RZ ;  /* 0x000136002a057810 */ /* 0x040fe20007f1e0ff */
[----:B------:R1:W-:Y:S01]  /*b3b0*/  ST.E desc[UR46][R86.64], RZ ;  /* 0x000000ff56007985 */ /* 0x0003e2000c10192e */
[----:B------:R-:W-:Y:S01]  /*b3c0*/  IADD3 R7, P3, PT, R42, 0x1f800, RZ ;  /* 0x0001f8002a077810 */ /* 0x000fe20007f7e0ff */
        /* <DEDUP_REMOVED lines=9> */
[C---:B------:R-:W-:Y:S02]  /*b460*/  IADD3 R3, P0, PT, R42.reuse, 0x14400, RZ ;  /* 0x000144002a037810 */ /* 0x040fe40007f1e0ff */
[C---:B------:R-:W-:Y:S01]  /*b470*/  IADD3 R4, P1, PT, R42.reuse, 0x14600, RZ ;  /* 0x000146002a047810 */ /* 0x040fe20007f3e0ff */
[----:B------:R1:W-:Y:S01]  /*b480*/  ST.E desc[UR46][R90.64], RZ ;  /* 0x000000ff5a007985 */ /* 0x0003e2000c10192e */
[----:B------:R-:W-:Y:S01]  /*b490*/  LOP3.LUT R88, R5, 0x70, R6, 0x78, !PT ;  /* 0x0000007005587812 */ /* 0x000fe200078e7806 */
[--C-:B----4-:R-:W-:Y:S01]  /*b4a0*/  IMAD.X R61, RZ, RZ, R43.reuse, P0 ;  /* 0x000000ffff3d7224 */ /* 0x110fe200000e062b */
[----:B------:R-:W-:Y:S01]  /*b4b0*/  IADD3 R5, P0, PT, R42, 0x15400, RZ ;  /* 0x000154002a057810 */ /* 0x000fe20007f1e0ff */
[----:B------:R-:W-:-:S02]  /*b4c0*/  IMAD.X R65, RZ, RZ, R43, P1 ;  /* 0x000000ffff417224 */ /* 0x000fc400008e062b */
[----:B------:R4:W-:Y:S01]  /*b4d0*/  ST.E desc[UR46][R88.64], RZ ;  /* 0x000000ff58007985 */ /* 0x0009e2000c10192e */
[----:B------:R-:W-:Y:S01]  /*b4e0*/  SHF.R.U64 R6, R3, 0x3, R61 ;  /* 0x0000000303067819 */ /* 0x000fe2000000123d */
[----:B------:R-:W-:-:S03]  /*b4f0*/  IMAD.X R63, RZ, RZ, R43, P0 ;  /* 0x000000ffff3f7224 */ /* 0x000fc600000e062b */
[----:B------:R-:W-:Y:S02]  /*b500*/  LOP3.LUT R60, R3, 0x70, R6, 0x78, !PT ;  /* 0x00000070033c7812 */ /* 0x000fe400078e7806 */
        /* <DEDUP_REMOVED lines=8> */
[--C-:B--2---:R-:W-:Y:S01]  /*b590*/  IMAD.X R55, RZ, RZ, R43.reuse, P0 ;  /* 0x000000ffff377224 */ /* 0x104fe200000e062b */
[----:B------:R-:W-:Y:S01]  /*b5a0*/  IADD3 R5, P0, PT, R42, 0x16600, RZ ;  /* 0x000166002a057810 */ /* 0x000fe20007f1e0ff */
[----:B------:R-:W-:-:S02]  /*b5b0*/  IMAD.X R59, RZ, RZ, R43, P1 ;  /* 0x000000ffff3b7224 */ /* 0x000fc400008e062b */
[----:B------:R-:W-:Y:S01]  /*b5c0*/  ST.E desc[UR46][R62.64], RZ ;  /* 0x000000ff3e007985 */ /* 0x000fe2000c10192e */
[----:B------:R-:W-:Y:S01]  /*b5d0*/  SHF.R.U64 R6, R3, 0x3, R55 ;  /* 0x0000000303067819 */ /* 0x000fe20000001237 */
[----:B------:R-:W-:-:S03]  /*b5e0*/  IMAD.X R57, RZ, RZ, R43, P0 ;  /* 0x000000ffff397224 */ /* 0x000fc600000e062b */
[----:B------:R-:W-:Y:S02]  /*b5f0*/  LOP3.LUT R54, R3, 0x70, R6, 0x78, !PT ;  /* 0x0000007003367812 */ /* 0x000fe400078e7806 */
[C---:B------:R-:W-:Y:S02]  /*b600*/  SHF.R.U64 R3, R4.reuse, 0x3, R59 ;  /* 0x0000000304037819 */ /* 0x040fe4000000123b */
[C---:B------:R-:W-:Y:S01]  /*b610*/  SHF.R.U64 R6, R5.reuse, 0x3, R57 ;  /* 0x0000000305067819 */ /* 0x040fe20000001239 */
[----:B------:R-:W-:Y:S01]  /*b620*/  ST.E desc[UR46][R54.64], RZ ;  /* 0x000000ff36007985 */ /* 0x000fe2000c10192e */
[----:B------:R-:W-:Y:S02]  /*b630*/  LOP3.LUT R58, R4, 0x70, R3, 0x78, !PT ;  /* 0x00000070043a7812 */ /* 0x000fe400078e7803 */
[C---:B------:R-:W-:Y:S02]  /*b640*/  IADD3 R3, P0, PT, R42.reuse, 0x17400, RZ ;  /* 0x000174002a037810 */ /* 0x040fe40007f1e0ff */
[C---:B------:R-:W-:Y:S01]  /*b650*/  IADD3 R4, P1, PT, R42.reuse, 0x17600, RZ ;  /* 0x000176002a047810 */ /* 0x040fe20007f3e0ff */
[----:B------:R-:W-:Y:S01]  /*b660*/  ST.E desc[UR46][R58.64], RZ ;  /* 0x000000ff3a007985 */ /* 0x000fe2000c10192e */
[----:B------:R-:W-:Y:S01]  /*b670*/  LOP3.LUT R56, R5, 0x70, R6, 0x78, !PT ;  /* 0x0000007005387812 */ /* 0x000fe200078e7806 */
[--C-:B---3--:R-:W-:Y:S01]  /*b680*/  IMAD.X R49, RZ, RZ, R43.reuse, P0 ;  /* 0x000000ffff317224 */ /* 0x108fe200000e062b */
        /* <DEDUP_REMOVED lines=14> */
[--C-:B-----5:R-:W-:Y:S01]  /*b770*/  IMAD.X R41, RZ, RZ, R43.reuse, P0 ;  /* 0x000000ffff297224 */ /* 0x120fe200000e062b */
        /* <DEDUP_REMOVED lines=14> */
[--C-:B------:R-:W-:Y:S01]  /*b860*/  IMAD.X R35, RZ, RZ, R43.reuse, P0 ;  /* 0x000000ffff237224 */ /* 0x100fe200000e062b */
        /* <DEDUP_REMOVED lines=106> */
[----:B-1----:R-:W-:-:S02]  /*bf10*/  IMAD.X R87, RZ, RZ, R43, P1 ;  /* 0x000000ffff577224 */ /* 0x002fc400008e062b */
[----:B------:R-:W-:Y:S01]  /*bf20*/  ST.E desc[UR46][R78.64], RZ ;  /* 0x000000ff4e007985 */ /* 0x000fe2000c10192e */
        /* <DEDUP_REMOVED lines=16> */
[----:B----4-:R-:W-:-:S03]  /*c030*/  IMAD.X R89, RZ, RZ, R43, P0 ;  /* 0x000000ffff597224 */ /* 0x010fc600000e062b */
        /* <DEDUP_REMOVED lines=10> */
[C---:B------:R-:W-:Y:S01]  /*c0e0*/  IADD3 R5, P0, PT, R42.reuse, 0x18a00, RZ ;  /* 0x00018a002a057810 */ /* 0x040fe20007f1e0ff */
[----:B------:R-:W-:Y:S01]  /*c0f0*/  IMAD.X R65, RZ, RZ, R43, P1 ;  /* 0x000000ffff417224 */ /* 0x000fe200008e062b */
[----:B-1----:R-:W-:Y:S01]  /*c100*/  IADD3 R8, P2, PT, R42, 0x1fa00, RZ ;  /* 0x0001fa002a087810 */ /* 0x002fe20007f5e0ff */
[----:B------:R-:W-:Y:S01]  /*c110*/  ST.E desc[UR46][R88.64], RZ ;  /* 0x000000ff58007985 */ /* 0x000fe2000c10192e */
[----:B------:R-:W-:Y:S01]  /*c120*/  SHF.R.U64 R6, R3, 0x3, R61 ;  /* 0x0000000303067819 */ /* 0x000fe2000000123d */
[----:B------:R-:W-:-:S02]  /*c130*/  IMAD.X R63, RZ, RZ, R43, P0 ;  /* 0x000000ffff3f7224 */ /* 0x000fc400000e062b */
[----:B------:R-:W-:Y:S01]  /*c140*/  IMAD.X R21, RZ, RZ, R43, P2 ;  /* 0x000000ffff157224 */ /* 0x000fe200010e062b */
[----:B------:R-:W-:Y:S02]  /*c150*/  LOP3.LUT R60, R3, 0x70, R6, 0x78, !PT ;  /* 0x00000070033c7812 */ /* 0x000fe400078e7806 */
[C---:B------:R-:W-:Y:S02]  /*c160*/  SHF.R.U64 R3, R4.reuse, 0x3, R65 ;  /* 0x0000000304037819 */ /* 0x040fe40000001241 */
[----:B------:R-:W-:Y:S01]  /*c170*/  SHF.R.U64 R6, R5, 0x3, R63 ;  /* 0x0000000305067819 */ /* 0x000fe2000000123f */
[----:B------:R-:W-:Y:S01]  /*c180*/  ST.E desc[UR46][R60.64], RZ ;  /* 0x000000ff3c007985 */ /* 0x000fe2000c10192e */
[----:B------:R-:W-:Y:S02]  /*c190*/  LOP3.LUT R64, R4, 0x70, R3, 0x78, !PT ;  /* 0x0000007004407812 */ /* 0x000fe400078e7803 */
[C---:B------:R-:W-:Y:S01]  /*c1a0*/  IADD3 R3, P0, PT, R42.reuse, 0x19800, RZ ;  /* 0x000198002a037810 */ /* 0x040fe20007f1e0ff */
[----:B------:R-:W-:Y:S01]  /*c1b0*/  STL [R1+0x4c], R21 ;  /* 0x00004c1501007387 */ /* 0x000fe20000100800 */
[----:B------:R-:W-:-:S02]  /*c1c0*/  IADD3 R4, P1, PT, R42, 0x19a00, RZ ;  /* 0x00019a002a047810 */ /* 0x000fc40007f3e0ff */
[----:B------:R-:W-:Y:S01]  /*c1d0*/  LOP3.LUT R62, R5, 0x70, R6, 0x78, !PT ;  /* 0x00000070053e7812 */ /* 0x000fe200078e7806 */
[--C-:B------:R-:W-:Y:S01]  /*c1e0*/  IMAD.X R55, RZ, RZ, R43.reuse, P0 ;  /* 0x000000ffff377224 */ /* 0x100fe200000e062b */
[C---:B------:R-:W-:Y:S01]  /*c1f0*/  IADD3 R5, P0, PT, R42.reuse, 0x1a800, RZ ;  /* 0x0001a8002a057810 */ /* 0x040fe20007f1e0ff */
[----:B------:R-:W-:Y:S01]  /*c200*/  IMAD.X R59, RZ, RZ, R43, P1 ;  /* 0x000000ffff3b7224 */ /* 0x000fe200008e062b */
[----:B------:R-:W-:Y:S01]  /*c210*/  ST.E desc[UR46][R64.64], RZ ;  /* 0x000000ff40007985 */ /* 0x000fe2000c10192e */
[----:B------:R-:W-:Y:S02]  /*c220*/  IADD3 R14, P2, PT, R42, 0x12e00, RZ ;  /* 0x00012e002a0e7810 */ /* 0x000fe40007f5e0ff */
[C---:B------:R-:W-:Y:S01]  /*c230*/  SHF.R.U64 R6, R3.reuse, 0x3, R55 ;  /* 0x0000000303067819 */ /* 0x040fe20000001237 */
[----:B------:R-:W-:Y:S01]  /*c240*/  IMAD.X R57, RZ, RZ, R43, P0 ;  /* 0x000000ffff397224 */ /* 0x000fe200000e062b */
[----:B------:R-:W-:Y:S02]  /*c250*/  ST.E desc[UR46][R62.64], RZ ;  /* 0x000000ff3e007985 */ /* 0x000fe4000c10192e */
[----:B------:R-:W-:-:S02]  /*c260*/  LOP3.LUT R54, R3, 0x70, R6, 0x78, !PT ;  /* 0x0000007003367812 */ /* 0x000fc400078e7806 */
        /* <DEDUP_REMOVED lines=20> */
[----:B------:R-:W-:Y:S01]  /*c3b0*/  LOP3.LUT R50, R5, 0x70, R6, 0x78, !PT ;  /* 0x0000007005327812 */ /* 0x000fe200078e7806 */
[----:B------:R-:W-:Y:S01]  /*c3c0*/  ST.E desc[UR46][R52.64], RZ ;  /* 0x000000ff34007985 */ /* 0x000fe2000c10192e */
[C---:B------:R-:W-:Y:S01]  /*c3d0*/  IADD3 R4, P1, PT, R42.reuse, 0x1ca00, RZ ;  /* 0x0001ca002a047810 */ /* 0x040fe20007f3e0ff */
[--C-:B------:R-:W-:Y:S01]  /*c3e0*/  IMAD.X R47, RZ, RZ, R43.reuse, P0 ;  /* 0x000000ffff2f7224 */ /* 0x100fe200000e062b */
[C---:B------:R-:W-:Y:S01]  /*c3f0*/  IADD3 R5, P0, PT, R42.reuse, 0x1d800, RZ ;  /* 0x0001d8002a057810 */ /* 0x040fe20007f1e0ff */
[----:B------:R-:W-:Y:S02]  /*c400*/  ST.E desc[UR46][R50.64], RZ ;  /* 0x000000ff32007985 */ /* 0x000fe4000c10192e */
[----:B------:R-:W-:Y:S01]  /*c410*/  IMAD.X R45, RZ, RZ, R43, P1 ;  /* 0x000000ffff2d7224 */ /* 0x000fe200008e062b */
[----:B------:R-:W-:Y:S01]  /*c420*/  SHF.R.U64 R6, R3, 0x3, R47 ;  /* 0x0000000303067819 */ /* 0x000fe2000000122f */
[----:B------:R-:W-:Y:S01]  /*c430*/  IMAD.X R41, RZ, RZ, R43, P0 ;  /* 0x000000ffff297224 */ /* 0x000fe200000e062b */
[----:B------:R-:W-:-:S02]  /*c440*/  IADD3 R9, P1, PT, R42, 0x10c00, RZ ;  /* 0x00010c002a097810 */ /* 0x000fc40007f3e0ff */
[----:B------:R-:W-:Y:S02]  /*c450*/  LOP3.LUT R46, R3, 0x70, R6, 0x78, !PT ;  /* 0x00000070032e7812 */ /* 0x000fe400078e7806 */
[C---:B------:R-:W-:Y:S01]  /*c460*/  SHF.R.U64 R3, R4.reuse, 0x3, R45 ;  /* 0x0000000304037819 */ /* 0x040fe2000000122d */
[----:B------:R1:W-:Y:S01]  /*c470*/  STL.64 [R1+0xb0], R8 ;  /* 0x0000b00801007387 */ /* 0x0003e20000100a00 */
[C---:B------:R-:W-:Y:S02]  /*c480*/  SHF.R.U64 R6, R5.reuse, 0x3, R41 ;  /* 0x0000000305067819 */ /* 0x040fe40000001229 */
[----:B------:R-:W-:Y:S01]  /*c490*/  LOP3.LUT R44, R4, 0x70, R3, 0x78, !PT ;  /* 0x00000070042c7812 */ /* 0x000fe200078e7803 */
[----:B------:R2:W-:Y:S01]  /*c4a0*/  ST.E desc[UR46][R46.64], RZ ;  /* 0x000000ff2e007985 */ /* 0x0005e2000c10192e */
[----:B------:R-:W-:Y:S02]  /*c4b0*/  LOP3.LUT R40, R5, 0x70, R6, 0x78, !PT ;  /* 0x0000007005287812 */ /* 0x000fe400078e7806 */
[C---:B------:R-:W-:Y:S01]  /*c4c0*/  IADD3 R3, P0, PT, R42.reuse, 0x1da00, RZ ;  /* 0x0001da002a037810 */ /* 0x040fe20007f1e0ff */
[----:B------:R-:W-:Y:S01]  /*c4d0*/  STL [R1+0xc8], R46 ;  /* 0x0000c82e01007387 */ /* 0x000fe20000100800 */
[----:B------:R-:W-:-:S02]  /*c4e0*/  IADD3 R5, P5, PT, R42, 0x1e800, RZ ;  /* 0x0001e8002a057810 */ /* 0x000fc40007fbe0ff */
[C---:B------:R-:W-:Y:S01]  /*c4f0*/  IADD3 R6, P4, PT, R42.reuse, 0x1ea00, RZ ;  /* 0x0001ea002a067810 */ /* 0x040fe20007f9e0ff */
[----:B------:R-:W-:Y:S04]  /*c500*/  ST.E desc[UR46][R44.64], RZ ;  /* 0x000000ff2c007985 */ /* 0x000fe8000c10192e */
[----:B------:R3:W-:Y:S04]  /*c510*/  STL.64 [R1+0xb8], R6 ;  /* 0x0000b80601007387 */ /* 0x0007e80000100a00 */
[----:B------:R-:W-:Y:S01]  /*c520*/  ST.E desc[UR46][R40.64], RZ ;  /* 0x000000ff28007985 */ /* 0x000fe2000c10192e */
[--C-:B-1----:R-:W-:Y:S01]  /*c530*/  IMAD.X R9, RZ, RZ, R43.reuse, P5 ;  /* 0x000000ffff097224 */ /* 0x102fe200028e062b */
[C---:B------:R-:W-:Y:S01]  /*c540*/  IADD3 R11, P5, PT, R42.reuse, 0x11c00, RZ ;  /* 0x00011c002a0b7810 */ /* 0x040fe20007fbe0ff */
[----:B--2---:R-:W-:Y:S01]  /*c550*/  IMAD.X R47, RZ, RZ, R43, P0 ;  /* 0x000000ffff2f7224 */ /* 0x004fe200000e062b */
[----:B------:R-:W-:-:S02]  /*c560*/  IADD3 R10, P0, PT, R42, 0x10e00, RZ ;  /* 0x00010e002a0a7810 */ /* 0x000fc40007f1e0ff */
[----:B------:R1:W-:Y:S04]  /*c570*/  STL.64 [R1+0xc0], R8 ;  /* 0x0000c00801007387 */ /* 0x0003e80000100a00 */
[----:B------:R2:W-:Y:S04]  /*c580*/  STL.64 [R1+0xa0], R10 ;  /* 0x0000a00a01007387 */ /* 0x0005e80000100a00 */
[----:B------:R-:W-:Y:S01]  /*c590*/  STL [R1+0x6c], R47 ;  /* 0x00006c2f01007387 */ /* 0x000fe20000100800 */
[----:B---3--:R-:W-:Y:S01]  /*c5a0*/  IMAD.X R7, RZ, RZ, R43, P4 ;  /* 0x000000ffff077224 */ /* 0x008fe200020e062b */
[----:B------:R-:W-:-:S04]  /*c5b0*/  IADD3 R12, P4, PT, R42, 0x11e00, RZ ;  /* 0x00011e002a0c7810 */ /* 0x000fc80007f9e0ff */
[----:B------:R-:W-:Y:S01]  /*c5c0*/  STL [R1+0x5c], R7 ;  /* 0x00005c0701007387 */ /* 0x000fe20000100800 */
[----:B-1----:R-:W-:-:S03]  /*c5d0*/  IMAD.MOV.U32 R8, RZ, RZ, R46 ;  /* 0x000000ffff087224 */ /* 0x002fc600078e002e */
[----:B------:R1:W3:Y:S01]  /*c5e0*/  LDL.LU R46, [R1+0xc8] ;  /* 0x0000c800012e7983 */ /* 0x0002e20000300800 */
[----:B--2---:R-:W-:Y:S01]  /*c5f0*/  IMAD.X R11, RZ, RZ, R43, P3 ;  /* 0x000000ffff0b7224 */ /* 0x004fe200018e062b */
[----:B------:R-:W-:-:S05]  /*c600*/  IADD3 R13, P3, PT, R42, 0x12c00, RZ ;  /* 0x00012c002a0d7810 */ /* 0x000fca0007f7e0ff */
[----:B------:R2:W-:Y:S01]  /*c610*/  STL.64 [R1+0x90], R12 ;  /* 0x0000900c01007387 */ /* 0x0005e20000100a00 */
[----:B------:R-:W-:Y:S01]  /*c620*/  IMAD.X R9, RZ, RZ, R43, P3 ;  /* 0x000000ffff097224 */ /* 0x000fe200018e062b */
[----:B------:R-:W-:-:S04]  /*c630*/  IADD3 R21, P3, PT, R42, 0x15c00, RZ ;  /* 0x00015c002a157810 */ /* 0x000fc80007f7e0ff */
[----:B------:R4:W-:Y:S01]  /*c640*/  STL [R1+0x24], R9 ;  /* 0x0000240901007387 */ /* 0x0009e20000100800 */
[----:B--2---:R-:W-:Y:S01]  /*c650*/  IMAD.X R13, RZ, RZ, R43, P1 ;  /* 0x000000ffff0d7224 */ /* 0x004fe200008e062b */
[----:B------:R-:W-:Y:S01]  /*c660*/  IADD3 R15, P1, PT, R42, 0x13c00, RZ ;  /* 0x00013c002a0f7810 */ /* 0x000fe20007f3e0ff */
[----:B----4-:R-:W-:-:S03]  /*c670*/  IMAD.MOV.U32 R9, RZ, RZ, R47 ;  /* 0x000000ffff097224 */ /* 0x010fc600078e002f */
[----:B------:R2:W-:Y:S04]  /*c680*/  STL.64 [R1+0xa8], R12 ;  /* 0x0000a80c01007387 */ /* 0x0005e80000100a00 */
[----:B------:R4:W-:Y:S01]  /*c690*/  STL.64 [R1+0x78], R14 ;  /* 0x0000780e01007387 */ /* 0x0009e20000100a00 */
[----:B--2---:R-:W-:Y:S01]  /*c6a0*/  IMAD.X R13, RZ, RZ, R43, P0 ;  /* 0x000000ffff0d7224 */ /* 0x004fe200000e062b */
[C---:B------:R-:W-:Y:S01]  /*c6b0*/  IADD3 R16, P0, PT, R42.reuse, 0x13e00, RZ ;  /* 0x00013e002a107810 */ /* 0x040fe20007f1e0ff */
[----:B------:R-:W-:Y:S02]  /*c6c0*/  IMAD.MOV.U32 R9, RZ, RZ, R47 ;  /* 0x000000ffff097224 */ /* 0x000fe400078e002f */
[----:B----4-:R-:W-:Y:S01]  /*c6d0*/  IMAD.X R15, RZ, RZ, R43, P5 ;  /* 0x000000ffff0f7224 */ /* 0x010fe200028e062b */
[----:B------:R2:W-:Y:S01]  /*c6e0*/  STL [R1+0x3c], R13 ;  /* 0x00003c0d01007387 */ /* 0x0005e20000100800 */
[----:B------:R-:W-:-:S02]  /*c6f0*/  IADD3 R19, P5, PT, R42, 0x14c00, RZ ;  /* 0x00014c002a137810 */ /* 0x000fc40007fbe0ff */
[C---:B------:R-:W-:Y:S01]  /*c700*/  SHF.R.U64 R4, R3.reuse, 0x3, R9 ;  /* 0x0000000303047819 */ /* 0x040fe20000001209 */
[----:B------:R4:W-:Y:S04]  /*c710*/  STL.64 [R1+0x98], R14 ;  /* 0x0000980e01007387 */ /* 0x0009e80000100a00 */
[----:B------:R5:W-:Y:S04]  /*c720*/  STL.64 [R1+0x80], R16 ;  /* 0x0000801001007387 */ /* 0x000be80000100a00 */
[----:B--2---:R1:W2:Y:S01]  /*c730*/  LDL.64 R12, [R1+0x58] ;  /* 0x00005800010c7983 */ /* 0x0042a20000100a00 */
[----:B------:R-:W-:-:S03]  /*c740*/  LOP3.LUT R8, R3, 0x70, R4, 0x78, !PT ;  /* 0x0000007003087812 */ /* 0x000fc600078e7804 */
[----:B------:R-:W-:Y:S01]  /*c750*/  STL.64 [R1+0x88], R18 ;  /* 0x0000881201007387 */ /* 0x000fe20000100a00 */
[----:B----4-:R-:W-:-:S03]  /*c760*/  IMAD.X R15, RZ, RZ, R43, P2 ;  /* 0x000000ffff0f7224 */ /* 0x010fc600010e062b */
[----:B------:R4:W-:Y:S01]  /*c770*/  STL [R1+0x68], R8 ;  /* 0x0000680801007387 */ /* 0x0009e20000100800 */
[----:B-----5:R-:W-:Y:S01]  /*c780*/  IMAD.X R17, RZ, RZ, R43, P4 ;  /* 0x000000ffff117224 */ /* 0x020fe200020e062b */
[----:B------:R-:W-:Y:S01]  /*c790*/  IADD3 R20, P4, PT, R42, 0x14e00, RZ ;  /* 0x00014e002a147810 */ /* 0x000fe20007f9e0ff */
[----:B--2---:R-:W-:Y:S01]  /*c7a0*/  IMAD.MOV.U32 R13, RZ, RZ, R7 ;  /* 0x000000ffff0d7224 */ /* 0x004fe200078e0007 */
[----:B----4-:R-:W2:Y:S04]  /*c7b0*/  LDL.LU.64 R8, [R1+0xc0] ;  /* 0x0000c00001087983 */ /* 0x010ea80000300a00 */
[----:B------:R-:W4:Y:S04]  /*c7c0*/  LDL.LU.64 R6, [R1+0xb8] ;  /* 0x0000b80001067983 */ /* 0x000f280000300a00 */
[----:B------:R5:W-:Y:S04]  /*c7d0*/  STL [R1+0x1c], R15 ;  /* 0x00001c0f01007387 */ /* 0x000be80000100800 */
[----:B------:R-:W3:Y:S04]  /*c7e0*/  LDL.64 R18, [R1+0x38] ;  /* 0x0000380001127983 */ /* 0x000ee80000100a00 */
[----:B------:R-:W-:Y:S04]  /*c7f0*/  STL [R1+0x2c], R17 ;  /* 0x00002c1101007387 */ /* 0x000fe80000100800 */
[----:B-----5:R-:W5:Y:S01]  /*c800*/  LDL.64 R14, [R1+0x48] ;  /* 0x00004800010e7983 */ /* 0x020f620000100a00 */
[----:B--2---:R-:W-:-:S04]  /*c810*/  SHF.R.U64 R4, R5, 0x3, R9 ;  /* 0x0000000305047819 */ /* 0x004fc80000001209 */
[----:B------:R-:W-:Y:S02]  /*c820*/  LOP3.LUT R8, R5, 0x70, R4, 0x78, !PT ;  /* 0x0000007005087812 */ /* 0x000fe400078e7804 */
[----:B----4-:R-:W-:-:S03]  /*c830*/  SHF.R.U64 R3, R6, 0x3, R13 ;  /* 0x0000000306037819 */ /* 0x010fc6000000120d */
[----:B------:R2:W-:Y:S01]  /*c840*/  STL.64 [R1+0x60], R8 ;  /* 0x0000600801007387 */ /* 0x0005e20000100a00 */
[----:B------:R-:W-:-:S05]  /*c850*/  LOP3.LUT R12, R6, 0x70, R3, 0x78, !PT ;  /* 0x00000070060c7812 */ /* 0x000fca00078e7803 */
[----:B------:R4:W-:Y:S04]  /*c860*/  STL [R1+0x58], R12 ;  /* 0x0000580c01007387 */ /* 0x0009e80000100800 */
[----:B--2---:R-:W2:Y:S04]  /*c870*/  LDL.LU.64 R8, [R1+0xb0] ;  /* 0x0000b00001087983 */ /* 0x004ea80000300a00 */
[----:B----4-:R-:W4:Y:S01]  /*c880*/  LDL.LU.64 R12, [R1+0xa8] ;  /* 0x0000a800010c7983 */ /* 0x010f220000300a00 */
[----:B------:R-:W-:-:S04]  /*c890*/  SHF.R.U64 R4, R7, 0x3, R11 ;  /* 0x0000000307047819 */ /* 0x000fc8000000120b */
[----:B------:R-:W-:Y:S01]  /*c8a0*/  LOP3.LUT R10, R7, 0x70, R4, 0x78, !PT ;  /* 0x00000070070a7812 */ /* 0x000fe200078e7804 */
[----:B-----5:R-:W-:Y:S01]  /*c8b0*/  IMAD.MOV.U32 R5, RZ, RZ, R15 ;  /* 0x000000ffff057224 */ /* 0x020fe200078e000f */
[----:B------:R-:W5:Y:S04]  /*c8c0*/  LDL.LU.64 R6, [R1+0x18] ;  /* 0x0000180001067983 */ /* 0x000f680000300a00 */
[----:B------:R1:W-:Y:S01]  /*c8d0*/  STL.64 [R1+0x50], R10 ;  /* 0x0000500a01007387 */ /* 0x0003e20000100a00 */
[----:B------:R-:W-:-:S03]  /*c8e0*/  IMAD.MOV.U32 R4, RZ, RZ, R14 ;  /* 0x000000ffff047224 */ /* 0x000fc600078e000e */
[----:B-1----:R-:W3:Y:S01]  /*c8f0*/  LDL.LU.64 R10, [R1+0xa0] ;  /* 0x0000a000010a7983 */ /* 0x002ee20000300a00 */
[----:B--2---:R-:W-:-:S03]  /*c900*/  SHF.R.U64 R3, R8, 0x3, R15 ;  /* 0x0000000308037819 */ /* 0x004fc6000000120f */
[----:B------:R-:W2:Y:S01]  /*c910*/  LDL.LU.64 R14, [R1+0x98] ;  /* 0x00009800010e7983 */ /* 0x000ea20000300a00 */
[----:B------:R-:W-:-:S05]  /*c920*/  LOP3.LUT R4, R8, 0x70, R3, 0x78, !PT ;  /* 0x0000007008047812 */ /* 0x000fca00078e7803 */
[----:B------:R4:W-:Y:S02]  /*c930*/  STL [R1+0x48], R4 ;  /* 0x0000480401007387 */ /* 0x0009e40000100800 */
[----:B----4-:R-:W-:-:S04]  /*c940*/  SHF.R.U64 R4, R9, 0x3, R13 ;  /* 0x0000000309047819 */ /* 0x010fc8000000120d */
[----:B------:R-:W-:Y:S02]  /*c950*/  LOP3.LUT R12, R9, 0x70, R4, 0x78, !PT ;  /* 0x00000070090c7812 */ /* 0x000fe400078e7804 */
[----:B------:R-:W4:Y:S04]  /*c960*/  LDL.LU.64 R8, [R1+0x20] ;  /* 0x0000200001087983 */ /* 0x000f280000300a00 */
[----:B------:R1:W-:Y:S04]  /*c970*/  STL.64 [R1+0x40], R12 ;  /* 0x0000400c01007387 */ /* 0x0003e80000100a00 */
[----:B-1----:R-:W5:Y:S01]  /*c980*/  LDL.LU.64 R12, [R1+0x90] ;  /* 0x00009000010c7983 */ /* 0x002f620000300a00 */
[----:B---3--:R-:W-:Y:S01]  /*c990*/  SHF.R.U64 R3, R10, 0x3, R19 ;  /* 0x000000030a037819 */ /* 0x008fe20000001213 */
[----:B------:R-:W-:-:S03]  /*c9a0*/  IMAD.MOV.U32 R4, RZ, RZ, R18 ;  /* 0x000000ffff047224 */ /* 0x000fc600078e0012 */
[----:B------:R-:W-:-:S05]  /*c9b0*/  LOP3.LUT R4, R10, 0x70, R3, 0x78, !PT ;  /* 0x000000700a047812 */ /* 0x000fca00078e7803 */
[----:B------:R2:W-:Y:S01]  /*c9c0*/  STL [R1+0x38], R4 ;  /* 0x0000380401007387 */ /* 0x0005e20000100800 */
[----:B------:R-:W-:-:S03]  /*c9d0*/  IMAD.MOV.U32 R5, RZ, RZ, R19 ;  /* 0x000000ffff057224 */ /* 0x000fc600078e0013 */
[----:B------:R-:W3:Y:S01]  /*c9e0*/  LDL.LU.64 R18, [R1+0x88] ;  /* 0x0000880001127983 */ /* 0x000ee20000300a00 */
[----:B--2---:R-:W-:-:S04]  /*c9f0*/  SHF.R.U64 R4, R11, 0x3, R15 ;  /* 0x000000030b047819 */ /* 0x004fc8000000120f */
[----:B------:R-:W-:Y:S02]  /*ca00*/  LOP3.LUT R14, R11, 0x70, R4, 0x78, !PT ;  /* 0x000000700b0e7812 */ /* 0x000fe400078e7804 */
[----:B------:R-:W2:Y:S04]  /*ca10*/  LDL.LU.64 R10, [R1+0x28] ;  /* 0x00002800010a7983 */ /* 0x000ea80000300a00 */
[----:B------:R1:W-:Y:S04]  /*ca20*/  STL.64 [R1+0x30], R14 ;  /* 0x0000300e01007387 */ /* 0x0003e80000100a00 */
[----:B-1----:R-:W3:Y:S01]  /*ca30*/  LDL.LU.64 R14, [R1+0x78] ;  /* 0x00007800010e7983 */ /* 0x002ee20000300a00 */
[----:B-----5:R-:W-:-:S03]  /*ca40*/  SHF.R.U64 R3, R12, 0x3, R17 ;  /* 0x000000030c037819 */ /* 0x020fc60000001211 */
[----:B------:R-:W5:Y:S01]  /*ca50*/  LDL.LU.64 R16, [R1+0x80] ;  /* 0x0000800001107983 */ /* 0x000f620000300a00 */
[----:B------:R-:W-:Y:S01]  /*ca60*/  IMAD.X R93, RZ, RZ, R43, P1 ;  /* 0x000000ffff5d7224 */ /* 0x000fe200008e062b */
[C---:B----4-:R-:W-:Y:S01]  /*ca70*/  SHF.R.U64 R4, R13.reuse, 0x3, R9 ;  /* 0x000000030d047819 */ /* 0x050fe20000001209 */
[--C-:B------:R-:W-:Y:S02]  /*ca80*/  IMAD.X R91, RZ, RZ, R43.reuse, P0 ;  /* 0x000000ffff5b7224 */ /* 0x100fe400000e062b */
[--C-:B------:R-:W-:Y:S01]  /*ca90*/  IMAD.X R89, RZ, RZ, R43.reuse, P5 ;  /* 0x000000ffff597224 */ /* 0x100fe200028e062b */
[----:B------:R-:W-:Y:S01]  /*caa0*/  LOP3.LUT R8, R13, 0x70, R4, 0x78, !PT ;  /* 0x000000700d087812 */ /* 0x000fe200078e7804 */
[--C-:B------:R-:W-:Y:S01]  /*cab0*/  IMAD.X R87, RZ, RZ, R43.reuse, P4 ;  /* 0x000000ffff577224 */ /* 0x100fe200020e062b */
[C---:B------:R-:W-:Y:S01]  /*cac0*/  IADD3 R22, P2, PT, R42.reuse, 0x15e00, RZ ;  /* 0x00015e002a167810 */ /* 0x040fe20007f5e0ff */
[----:B------:R-:W-:Y:S01]  /*cad0*/  IMAD.X R85, RZ, RZ, R43, P3 ;  /* 0x000000ffff557224 */ /* 0x000fe200018e062b */
[----:B------:R-:W-:-:S02]  /*cae0*/  IADD3 R23, P1, PT, R42, 0x16c00, RZ ;  /* 0x00016c002a177810 */ /* 0x000fc40007f3e0ff */
[C---:B------:R-:W-:Y:S01]  /*caf0*/  IADD3 R24, P0, PT, R42.reuse, 0x16e00, RZ ;  /* 0x00016e002a187810 */ /* 0x040fe20007f1e0ff */
[--C-:B------:R-:W-:Y:S01]  /*cb00*/  IMAD.X R83, RZ, RZ, R43.reuse, P2 ;  /* 0x000000ffff537224 */ /* 0x100fe200010e062b */
        /* <DEDUP_REMOVED lines=12> */
[----:B------:R-:W-:Y:S01]  /*cbd0*/  IADD3 R31, P5, PT, R42, 0x1ac00, RZ ;  /* 0x0001ac002a1f7810 */ /* 0x000fe20007fbe0ff */
[----:B------:R-:W-:-:S02]  /*cbe0*/  IMAD.X R69, RZ, RZ, R43, P1 ;  /* 0x000000ffff457224 */ /* 0x000fc400008e062b */
[--C-:B------:R-:W-:Y:S02]  /*cbf0*/  IMAD.X R67, RZ, RZ, R43.reuse, P0 ;  /* 0x000000ffff437224 */ /* 0x100fe400000e062b */
[----:B------:R-:W-:Y:S01]  /*cc00*/  IMAD.X R65, RZ, RZ, R43, P5 ;  /* 0x000000ffff417224 */ /* 0x000fe200028e062b */
[----:B--2---:R-:W-:Y:S02]  /*cc10*/  LOP3.LUT R10, R12, 0x70, R3, 0x78, !PT ;  /* 0x000000700c0a7812 */ /* 0x004fe400078e7803 */
[----:B------:R-:W2:Y:S01]  /*cc20*/  LDL.LU.64 R12, [R1+0x30] ;  /* 0x00003000010c7983 */ /* 0x000ea20000300a00 */
[C---:B---3--:R-:W-:Y:S02]  /*cc30*/  SHF.R.U64 R3, R14.reuse, 0x3, R7 ;  /* 0x000000030e037819 */ /* 0x048fe40000001207 */
[----:B------:R-:W-:Y:S02]  /*cc40*/  SHF.R.U64 R4, R15, 0x3, R93 ;  /* 0x000000030f047819 */ /* 0x000fe4000000125d */
[----:B------:R-:W-:-:S02]  /*cc50*/  LOP3.LUT R6, R14, 0x70, R3, 0x78, !PT ;  /* 0x000000700e067812 */ /* 0x000fc400078e7803 */
[----:B------:R-:W-:Y:S02]  /*cc60*/  LOP3.LUT R92, R15, 0x70, R4, 0x78, !PT ;  /* 0x000000700f5c7812 */ /* 0x000fe400078e7804 */
[C---:B------:R-:W-:Y:S01]  /*cc70*/  SHF.R.U64 R4, R19.reuse, 0x3, R89 ;  /* 0x0000000313047819 */ /* 0x040fe20000001259 */
[----:B------:R-:W3:Y:S03]  /*cc80*/  LDL.LU.64 R14, [R1+0x38] ;  /* 0x00003800010e7983 */ /* 0x000ee60000300a00 */
[----:B------:R-:W-:Y:S02]  /*cc90*/  LOP3.LUT R88, R19, 0x70, R4, 0x78, !PT ;  /* 0x0000007013587812 */ /* 0x000fe400078e7804 */
[----:B------:R-:W-:-:S04]  /*cca0*/  SHF.R.U64 R4, R21, 0x3, R85 ;  /* 0x0000000315047819 */ /* 0x000fc80000001255 */
[----:B------:R-:W-:Y:S02]  /*ccb0*/  LOP3.LUT R84, R21, 0x70, R4, 0x78, !PT ;  /* 0x0000007015547812 */ /* 0x000fe400078e7804 */
[----:B------:R-:W-:Y:S02]  /*ccc0*/  SHF.R.U64 R4, R23, 0x3, R81 ;  /* 0x0000000317047819 */ /* 0x000fe40000001251 */
[----:B-----5:R-:W-:-:S04]  /*ccd0*/  SHF.R.U64 R3, R16, 0x3, R91 ;  /* 0x0000000310037819 */ /* 0x020fc8000000125b */
[----:B------:R-:W-:Y:S02]  /*cce0*/  LOP3.LUT R90, R16, 0x70, R3, 0x78, !PT ;  /* 0x00000070105a7812 */ /* 0x000fe400078e7803 */
[----:B------:R-:W-:-:S04]  /*ccf0*/  SHF.R.U64 R3, R20, 0x3, R87 ;  /* 0x0000000314037819 */ /* 0x000fc80000001257 */
[----:B------:R-:W-:Y:S02]  /*cd00*/  LOP3.LUT R86, R20, 0x70, R3, 0x78, !PT ;  /* 0x0000007014567812 */ /* 0x000fe400078e7803 */
[C---:B------:R-:W-:Y:S01]  /*cd10*/  SHF.R.U64 R3, R22.reuse, 0x3, R83 ;  /* 0x0000000316037819 */ /* 0x040fe20000001253 */
[----:B------:R-:W4:Y:S01]  /*cd20*/  LDL.LU.64 R20, [R1+0x40] ;  /* 0x0000400001147983 */ /* 0x000f220000300a00 */
[----:B------:R-:W-:Y:S02]  /*cd30*/  LOP3.LUT R80, R23, 0x70, R4, 0x78, !PT ;  /* 0x0000007017507812 */ /* 0x000fe400078e7804 */
[----:B------:R-:W-:Y:S02]  /*cd40*/  LOP3.LUT R82, R22, 0x70, R3, 0x78, !PT ;  /* 0x0000007016527812 */ /* 0x000fe400078e7803 */
[----:B------:R-:W-:Y:S01]  /*cd50*/  SHF.R.U64 R3, R24, 0x3, R79 ;  /* 0x0000000318037819 */ /* 0x000fe2000000124f */
[----:B------:R-:W5:Y:S01]  /*cd60*/  LDL.LU.64 R22, [R1+0x48] ;  /* 0x0000480001167983 */ /* 0x000f620000300a00 */
[----:B------:R-:W-:-:S02]  /*cd70*/  SHF.R.U64 R4, R25, 0x3, R77 ;  /* 0x0000000319047819 */ /* 0x000fc4000000124d */
[----:B------:R-:W-:Y:S02]  /*cd80*/  LOP3.LUT R78, R24, 0x70, R3, 0x78, !PT ;  /* 0x00000070184e7812 */ /* 0x000fe400078e7803 */
[----:B------:R-:W-:Y:S02]  /*cd90*/  LOP3.LUT R76, R25, 0x70, R4, 0x78, !PT ;  /* 0x00000070194c7812 */ /* 0x000fe400078e7804 */
[C---:B------:R-:W-:Y:S01]  /*cda0*/  SHF.R.U64 R3, R26.reuse, 0x3, R75 ;  /* 0x000000031a037819 */ /* 0x040fe2000000124b */
[----:B------:R-:W2:Y:S01]  /*cdb0*/  LDL.LU.64 R24, [R1+0x50] ;  /* 0x0000500001187983 */ /* 0x000ea20000300a00 */
[C---:B------:R-:W-:Y:S02]  /*cdc0*/  SHF.R.U64 R4, R27.reuse, 0x3, R73 ;  /* 0x000000031b047819 */ /* 0x040fe40000001249 */
[----:B------:R-:W-:Y:S02]  /*cdd0*/  LOP3.LUT R74, R26, 0x70, R3, 0x78, !PT ;  /* 0x000000701a4a7812 */ /* 0x000fe400078e7803 */
[----:B------:R-:W-:-:S02]  /*cde0*/  LOP3.LUT R72, R27, 0x70, R4, 0x78, !PT ;  /* 0x000000701b487812 */ /* 0x000fc400078e7804 */
[C---:B------:R-:W-:Y:S01]  /*cdf0*/  SHF.R.U64 R3, R28.reuse, 0x3, R71 ;  /* 0x000000031c037819 */ /* 0x040fe20000001247 */
[----:B------:R-:W3:Y:S01]  /*ce00*/  LDL.LU.64 R26, [R1+0x58] ;  /* 0x00005800011a7983 */ /* 0x000ee20000300a00 */
[C---:B------:R-:W-:Y:S02]  /*ce10*/  SHF.R.U64 R4, R29.reuse, 0x3, R69 ;  /* 0x000000031d047819 */ /* 0x040fe40000001245 */
[----:B------:R-:W-:Y:S02]  /*ce20*/  LOP3.LUT R70, R28, 0x70, R3, 0x78, !PT ;  /* 0x000000701c467812 */ /* 0x000fe400078e7803 */
[----:B------:R-:W-:Y:S02]  /*ce30*/  LOP3.LUT R68, R29, 0x70, R4, 0x78, !PT ;  /* 0x000000701d447812 */ /* 0x000fe400078e7804 */
[----:B------:R-:W-:Y:S01]  /*ce40*/  SHF.R.U64 R3, R30, 0x3, R67 ;  /* 0x000000031e037819 */ /* 0x000fe20000001243 */
[----:B------:R-:W4:Y:S01]  /*ce50*/  LDL.LU.64 R28, [R1+0x60] ;  /* 0x00006000011c7983 */ /* 0x000f220000300a00 */
[----:B------:R-:W-:-:S02]  /*ce60*/  SHF.R.U64 R4, R31, 0x3, R65 ;  /* 0x000000031f047819 */ /* 0x000fc40000001241 */
[----:B------:R-:W-:Y:S02]  /*ce70*/  LOP3.LUT R66, R30, 0x70, R3, 0x78, !PT ;  /* 0x000000701e427812 */ /* 0x000fe400078e7803 */
[----:B------:R-:W-:Y:S02]  /*ce80*/  LOP3.LUT R64, R31, 0x70, R4, 0x78, !PT ;  /* 0x000000701f407812 */ /* 0x000fe400078e7804 */
[----:B------:R-:W5:Y:S01]  /*ce90*/  LDL.LU.64 R30, [R1+0x68] ;  /* 0x00006800011e7983 */ /* 0x000f620000300a00 */
[C---:B------:R-:W-:Y:S02]  /*cea0*/  IADD3 R32, P4, PT, R42.reuse, 0x1ae00, RZ ;  /* 0x0001ae002a207810 */ /* 0x040fe40007f9e0ff */
[C---:B------:R-:W-:Y:S02]  /*ceb0*/  IADD3 R33, P3, PT, R42.reuse, 0x1bc00, RZ ;  /* 0x0001bc002a217810 */ /* 0x040fe40007f7e0ff */
[C---:B------:R-:W-:Y:S01]  /*cec0*/  IADD3 R34, P2, PT, R42.reuse, 0x1be00, RZ ;  /* 0x0001be002a227810 */ /* 0x040fe20007f5e0ff */
[--C-:B------:R-:W-:Y:S01]  /*ced0*/  IMAD.X R63, RZ, RZ, R43.reuse, P4 ;  /* 0x000000ffff3f7224 */ /* 0x100fe200020e062b */
[C---:B------:R-:W-:Y:S01]  /*cee0*/  IADD3 R35, P1, PT, R42.reuse, 0x1cc00, RZ ;  /* 0x0001cc002a237810 */ /* 0x040fe20007f3e0ff */
[--C-:B------:R-:W-:Y:S01]  /*cef0*/  IMAD.X R61, RZ, RZ, R43.reuse, P3 ;  /* 0x000000ffff3d7224 */ /* 0x100fe200018e062b */
[----:B------:R-:W-:Y:S01]  /*cf00*/  IADD3 R36, P0, PT, R42, 0x1ce00, RZ ;  /* 0x0001ce002a247810 */ /* 0x000fe20007f1e0ff */
[----:B------:R-:W-:Y:S01]  /*cf10*/  IMAD.X R59, RZ, RZ, R43, P2 ;  /* 0x000000ffff3b7224 */ /* 0x000fe200010e062b */
[----:B------:R-:W-:Y:S01]  /*cf20*/  SHF.R.U64 R3, R32, 0x3, R63 ;  /* 0x0000000320037819 */ /* 0x000fe2000000123f */
[--C-:B------:R-:W-:Y:S01]  /*cf30*/  IMAD.X R57, RZ, RZ, R43.reuse, P1 ;  /* 0x000000ffff397224 */ /* 0x100fe200008e062b */
[----:B------:R-:W-:Y:S01]  /*cf40*/  IADD3 R37, P5, PT, R42, 0x1dc00, RZ ;  /* 0x0001dc002a257810 */ /* 0x000fe20007fbe0ff */
[----:B------:R-:W-:Y:S01]  /*cf50*/  IMAD.X R55, RZ, RZ, R43, P0 ;  /* 0x000000ffff377224 */ /* 0x000fe200000e062b */
[----:B------:R-:W-:-:S02]  /*cf60*/  LOP3.LUT R62, R32, 0x70, R3, 0x78, !PT ;  /* 0x00000070203e7812 */ /* 0x000fc400078e7803 */
[C---:B------:R-:W-:Y:S02]  /*cf70*/  SHF.R.U64 R4, R33.reuse, 0x3, R61 ;  /* 0x0000000321047819 */ /* 0x040fe4000000123d */
[----:B------:R-:W-:Y:S02]  /*cf80*/  IADD3 R38, P4, PT, R42, 0x1de00, RZ ;  /* 0x0001de002a267810 */ /* 0x000fe40007f9e0ff */
[----:B------:R-:W-:Y:S01]  /*cf90*/  SHF.R.U64 R3, R34, 0x3, R59 ;  /* 0x0000000322037819 */ /* 0x000fe2000000123b */
[--C-:B------:R-:W-:Y:S01]  /*cfa0*/  IMAD.X R53, RZ, RZ, R43.reuse, P5 ;  /* 0x000000ffff357224 */ /* 0x100fe200028e062b */
[----:B------:R-:W-:Y:S01]  /*cfb0*/  LOP3.LUT R60, R33, 0x70, R4, 0x78, !PT ;  /* 0x00000070213c7812 */ /* 0x000fe200078e7804 */
[----:B------:R-:W-:Y:S01]  /*cfc0*/  IMAD.X R51, RZ, RZ, R43, P4 ;  /* 0x000000ffff337224 */ /* 0x000fe200020e062b */
[----:B------:R-:W-:Y:S02]  /*cfd0*/  IADD3 R39, P3, PT, R42, 0x1ec00, RZ ;  /* 0x0001ec002a277810 */ /* 0x000fe40007f7e0ff */
        /* <DEDUP_REMOVED lines=11> */
[C---:B------:R-:W-:Y:S01]  /*d090*/  SHF.R.U64 R3, R38.reuse, 0x3, R51 ;  /* 0x0000000326037819 */ /* 0x040fe20000001233 */
[--C-:B------:R-:W-:Y:S01]  /*d0a0*/  IMAD.X R45, RZ, RZ, R43.reuse, P1 ;  /* 0x000000ffff2d7224 */ /* 0x100fe200008e062b */
[----:B------:R-:W-:Y:S01]  /*d0b0*/  LOP3.LUT R52, R37, 0x70, R4, 0x78, !PT ;  /* 0x0000007025347812 */ /* 0x000fe200078e7804 */
[----:B------:R-:W-:Y:S01]  /*d0c0*/  IMAD.X R43, RZ, RZ, R43, P0 ;  /* 0x000000ffff2b7224 */ /* 0x000fe200000e062b */
[----:B------:R-:W-:Y:S02]  /*d0d0*/  LOP3.LUT R50, R38, 0x70, R3, 0x78, !PT ;  /* 0x0000007026327812 */ /* 0x000fe400078e7803 */
[----:B------:R-:W-:-:S02]  /*d0e0*/  SHF.R.U64 R4, R39, 0x3, R49 ;  /* 0x0000000327047819 */ /* 0x000fc40000001231 */
[C---:B------:R-:W-:Y:S02]  /*d0f0*/  SHF.R.U64 R3, R40.reuse, 0x3, R47 ;  /* 0x0000000328037819 */ /* 0x040fe4000000122f */
[----:B------:R-:W-:Y:S02]  /*d100*/  LOP3.LUT R48, R39, 0x70, R4, 0x78, !PT ;  /* 0x0000007027307812 */ /* 0x000fe400078e7804 */
[----:B------:R-:W-:Y:S02]  /*d110*/  LOP3.LUT R46, R40, 0x70, R3, 0x78, !PT ;  /* 0x00000070282e7812 */ /* 0x000fe400078e7803 */
[C---:B------:R-:W-:Y:S02]  /*d120*/  SHF.R.U64 R4, R41.reuse, 0x3, R45 ;  /* 0x0000000329047819 */ /* 0x040fe4000000122d */
[----:B------:R-:W-:Y:S02]  /*d130*/  SHF.R.U64 R3, R42, 0x3, R43 ;  /* 0x000000032a037819 */ /* 0x000fe4000000122b */
[----:B------:R-:W-:-:S02]  /*d140*/  LOP3.LUT R44, R41, 0x70, R4, 0x78, !PT ;  /* 0x00000070292c7812 */ /* 0x000fc400078e7804 */
[----:B------:R-:W-:Y:S01]  /*d150*/  LOP3.LUT R42, R42, 0x70, R3, 0x78, !PT ;  /* 0x000000702a2a7812 */ /* 0x000fe200078e7803 */
[----:B-----5:R1:W-:Y:S04]  /*d160*/  ST.E desc[UR46][R30.64], RZ ;  /* 0x000000ff1e007985 */ /* 0x0203e8000c10192e */
[----:B----4-:R1:W-:Y:S04]  /*d170*/  ST.E desc[UR46][R28.64], RZ ;  /* 0x000000ff1c007985 */ /* 0x0103e8000c10192e */
[----:B---3--:R1:W-:Y:S04]  /*d180*/  ST.E desc[UR46][R26.64], RZ ;  /* 0x000000ff1a007985 */ /* 0x0083e8000c10192e */
[----:B--2---:R1:W-:Y:S04]  /*d190*/  ST.E desc[UR46][R24.64], RZ ;  /* 0x000000ff18007985 */ /* 0x0043e8000c10192e */
[----:B------:R1:W-:Y:S04]  /*d1a0*/  ST.E desc[UR46][R22.64], RZ ;  /* 0x000000ff16007985 */ /* 0x0003e8000c10192e */
        /* <DEDUP_REMOVED lines=31> */
[----:B------:R1:W-:Y:S01]  /*d3a0*/  ST.E desc[UR46][R42.64], RZ ;  /* 0x000000ff2a007985 */ /* 0x0003e2000c10192e */
[----:B------:R-:W-:Y:S01]  /*d3b0*/  @!PT LDS RZ, [RZ] ;  /* 0x00000000fffff984 */ /* 0x000fe20000000800 */
[----:B------:R-:W-:Y:S01]  /*d3c0*/  @!PT LDS RZ, [RZ] ;  /* 0x00000000fffff984 */ /* 0x000fe20000000800 */
[----:B------:R-:W-:Y:S01]  /*d3d0*/  @!PT LDS RZ, [RZ] ;  /* 0x00000000fffff984 */ /* 0x000fe20000000800 */
[----:B------:R-:W-:Y:S01]  /*d3e0*/  @!PT LDS RZ, [RZ] ;  /* 0x00000000fffff984 */ /* 0x000fe20000000800 */
[----:B------:R2:W-:Y:S06]  /*d3f0*/  MEMBAR.ALL.CTA ;  /* 0x0000000000007992 */ /* 0x0005ec0000008000 */
[----:B--2---:R-:W2:Y:S01]  /*d400*/  FENCE.VIEW.ASYNC.S ;  /* 0x00000000000073c6 */ /* 0x004ea20000000000 */
[----:B------:R-:W-:Y:S05]  /*d410*/  BRA.U UP0, `(.L_x_154) ;  /* 0x0000000100047547 */ /* 0x000fea000b800000 */
[----:B------:R-:W-:Y:S05]  /*d420*/  BPT.TRAP 0x1 ;  /* 0x000000040000795c */ /* 0x000fea0000300000 */
.L_x_154:
[----:B------:R-:W-:-:S05]  /*d430*/  HFMA2 R3, -RZ, RZ, 0, 5.9604644775390625e-08 ;  /* 0x00000001ff037431 */ /* 0x000fca00000001ff */
[----:B------:R-:W-:-:S04]  /*d440*/  SHF.L.U32 R4, R3, 0x1f, RZ ;  /* 0x0000001f03047819 */ /* 0x000fc800000006ff */
[----:B--2---:R-:W2:Y:S02]  /*d450*/  SYNCS.PHASECHK.TRANS64.TRYWAIT P0, [R17+URZ+0x500c8], R4 ;  /* 0x0500c804110075a7 */ /* 0x004ea400080011ff */
[----:B--2---:R-:W-:Y:S05]  /*d460*/  @!P0 BRA `(.L_x_155) ;  /* 0x000001f400b48947 */ /* 0x004fea0003800000 */
.L_x_457:
[----:B------:R-:W-:Y:S05]  /*d470*/  @!P6 BRA `(.L_x_156) ;  /* 0x000000000094e947 */ /* 0x000fea0003800000 */
[----:B------:R-:W3:Y:S01]  /*d480*/  LDCU UR4, c[0x0][0x380] ;  /* 0x00007000ff0477ac */ /* 0x000ee20008000800 */
[----:B------:R-:W-:Y:S01]  /*d490*/  IMAD.U32 R5, RZ, RZ, UR37 ;  /* 0x00000025ff057e24 */ /* 0x000fe2000f8e00ff */
[----:B------:R-:W-:Y:S04]  /*d4a0*/  BSSY.RECONVERGENT B0, `(.L_x_156) ;  /* 0x0000022000007945 */ /* 0x000fe80003800200 */
[----:B------:R-:W-:-:S04]  /*d4b0*/  IADD3 R5, PT, PT, R5, 0x80, R18 ;  /* 0x0000008005057810 */ /* 0x000fc80007ffe012 */
[----:B---3--:R-:W-:-:S13]  /*d4c0*/  ISETP.GE.AND P0, PT, R5, UR4, PT ;  /* 0x0000000405007c0c */ /* 0x008fda000bf06270 */
[----:B------:R-:W-:Y:S05]  /*d4d0*/  @P0 BRA `(.L_x_157) ;  /* 0x0000000000780947 */ /* 0x000fea0003800000 */
[----:B------:R-:W1:Y:S01]  /*d4e0*/  LDCU UR4, c[0x0][0x38c] ;  /* 0x00007180ff0477ac */ /* 0x000e620008000800 */
[----:B------:R-:W3:Y:S01]  /*d4f0*/  LDCU UR5, c[0x0][0x890] ;  /* 0x00011200ff0577ac */ /* 0x000ee20008000800 */
[----:B------:R-:W4:Y:S01]  /*d500*/  LDCU.64 UR6, c[0x0][0x888] ;  /* 0x00011100ff0677ac */ /* 0x000f220008000a00 */
[----:B-1----:R-:W1:Y:S01]  /*d510*/  I2F.U32.RP R8, UR4 ;  /* 0x0000000400087d06 */ /* 0x002e620008209000 */
[----:B------:R-:W-:Y:S01]  /*d520*/  ISETP.NE.U32.AND P0, PT, RZ, UR4, PT ;  /* 0x00000004ff007c0c */ /* 0x000fe2000bf05070 */
[----:B---3--:R-:W-:-:S06]  /*d530*/  IMAD R2, R2, UR5, R5 ;  /* 0x0000000502027c24 */ /* 0x008fcc000f8e0205 */
[----:B-1----:R-:W1:Y:S02]  /*d540*/  MUFU.RCP R6, R8 ;  /* 0x0000000800067308 */ /* 0x002e640000001000 */
[----:B-1----:R-:W-:-:S06]  /*d550*/  IADD3 R6, PT, PT, R6, 0xffffffe, RZ ;  /* 0x0ffffffe06067810 */ /* 0x002fcc0007ffe0ff */
[----:B------:R-:W1:Y:S02]  /*d560*/  F2I.FTZ.U32.TRUNC.NTZ R7, R6 ;  /* 0x0000000600077305 */ /* 0x000e64000021f000 */
[----:B-1----:R-:W-:Y:S02]  /*d570*/  IADD3 R3, PT, PT, RZ, -R7, RZ ;  /* 0x80000007ff037210 */ /* 0x002fe40007ffe0ff */
[----:B------:R-:W-:-:S03]  /*d580*/  MOV R6, RZ ;  /* 0x000000ff00067202 */ /* 0x000fc60000000f00 */
[----:B------:R-:W-:-:S04]  /*d590*/  IMAD R3, R3, UR4, RZ ;  /* 0x0000000403037c24 */ /* 0x000fc8000f8e02ff */
[----:B------:R-:W-:-:S06]  /*d5a0*/  IMAD.HI.U32 R3, R7, R3, R6 ;  /* 0x0000000307037227 */ /* 0x000fcc00078e0006 */
[----:B------:R-:W-:-:S04]  /*d5b0*/  IMAD.HI.U32 R3, R3, R0, RZ ;  /* 0x0000000003037227 */ /* 0x000fc800078e00ff */
[----:B------:R-:W-:-:S04]  /*d5c0*/  IMAD.MOV R7, RZ, RZ, -R3 ;  /* 0x000000ffff077224 */ /* 0x000fc800078e0a03 */
[----:B--2---:R-:W-:Y:S02]  /*d5d0*/  IMAD R4, R7, UR4, R0 ;  /* 0x0000000407047c24 */ /* 0x004fe4000f8e0200 */
[----:B------:R-:W1:Y:S03]  /*d5e0*/  LDC.64 R6, c[0x0][0x880] ;  /* 0x00022000ff067b82 */ /* 0x000e660000000a00 */
[----:B------:R-:W-:-:S13]  /*d5f0*/  ISETP.GE.U32.AND P2, PT, R4, UR4, PT ;  /* 0x0000000404007c0c */ /* 0x000fda000bf46070 */
[----:B------:R-:W-:Y:S02]  /*d600*/  @P2 IADD3 R4, PT, PT, R4, -UR4, RZ ;  /* 0x8000000404042c10 */ /* 0x000fe4000fffe0ff */
[----:B------:R-:W-:Y:S02]  /*d610*/  @P2 IADD3 R3, PT, PT, R3, 0x1, RZ ;  /* 0x0000000103032810 */ /* 0x000fe40007ffe0ff */
[----:B------:R-:W-:-:S13]  /*d620*/  ISETP.GE.U32.AND P1, PT, R4, UR4, PT ;  /* 0x0000000404007c0c */ /* 0x000fda000bf26070 */
        /* <DEDUP_REMOVED lines=9> */
.L_x_157:
[----:B------:R-:W-:Y:S05]  /*d6c0*/  BSYNC.RECONVERGENT B0 ;  /* 0x0000000000007941 */ /* 0x000fea0003800200 */
.L_x_156:
[----:B------:R-:W-:Y:S01]  /*d6d0*/  @!PT LDS RZ, [RZ] ;  /* 0x00000000fffff984 */ /* 0x000fe20000000800 */
[----:B------:R-:W-:Y:S01]  /*d6e0*/  @!PT LDS RZ, [RZ] ;  /* 0x00000000fffff984 */ /* 0x000fe20000000800 */
[----:B------:R-:W-:Y:S01]  /*d6f0*/  @!PT LDS RZ, [RZ] ;  /* 0x00000000fffff984 */ /* 0x000fe20000000800 */
[----:B------:R-:W-:Y:S01]  /*d700*/  @!PT LDS RZ, [RZ] ;  /* 0x00000000fffff984 */ /* 0x000fe20000000800 */
[----:B------:R4:W-:Y:S06]  /*d710*/  MEMBAR.ALL.CTA ;  /* 0x0000000000007992 */ /* 0x0009ec0000008000 */
[----:B----4-:R-:W4:Y:S01]  /*d720*/  FENCE.VIEW.ASYNC.S ;  /* 0x00000000000073c6 */ /* 0x010f220000000000 */
[----:B------:R-:W-:-:S09]  /*d730*/  UISETP.NE.AND UP0, UPT, UR41, URZ, UPT ;  /* 0x000000ff2900728c */ /* 0x000fd2000bf05270 */
[----:B------:R-:W-:Y:S05]  /*d740*/  BRA.U UP0, `(.L_x_158) ;  /* 0x0000000100047547 */ /* 0x000fea000b800000 */
[----:B------:R-:W-:Y:S05]  /*d750*/  BPT.TRAP 0x1 ;  /* 0x000000040000795c */ /* 0x000fea0000300000 */
.L_x_158:
[----:B----4-:R-:W-:Y:S01]  /*d760*/  SYNCS.ARRIVE.TRANS64.A1T0 RZ, [R17+URZ+0x500b8], RZ ;  /* 0x0500b8ff11ff79a7 */ /* 0x010fe200081000ff */
[----:B------:R-:W-:Y:S05]  /*d770*/  EXIT ;  /* 0x000000000000794d */ /* 0x000fea0003800000 */
.L_x_87:
[----:B------:R-:W-:Y:S01]  /*d780*/  UIADD3 UR5, UPT, UPT, UR4, 0x7f, URZ ;  /* 0x0000007f04057890 */ /* 0x000fe2000fffe0ff */
[C---:B------:R-:W-:Y:S01]  /*d790*/  IMAD.U32 R22, R16.reuse, 0x10000, RZ ;  /* 0x0001000010167824 */ /* 0x040fe200078e00ff */
[----:B------:R-:W-:Y:S01]  /*d7a0*/  UISETP.NE.AND UP1, UPT, UR42, URZ, UPT ;  /* 0x000000ff2a00728c */ /* 0x000fe2000bf25270 */
[----:B------:R-:W-:Y:S01]  /*d7b0*/  LOP3.LUT R2, R16, 0x7f, RZ, 0xc0, !PT ;  /* 0x0000007f10027812 */ /* 0x000fe200078ec0ff */
[----:B------:R-:W-:Y:S02]  /*d7c0*/  USHF.R.S32.HI UR4, URZ, 0x1f, UR5 ;  /* 0x0000001fff047899 */ /* 0x000fe40008011405 */
[----:B------:R-:W-:Y:S01]  /*d7d0*/  ULEA UR6, UR36, 0x2, 0x1 ;  /* 0x0000000224067891 */ /* 0x000fe2000f8e08ff */
[----:B------:R-:W-:Y:S01]  /*d7e0*/  LOP3.LUT R22, R22, 0x600000, RZ, 0xc0, !PT ;  /* 0x0060000016167812 */ /* 0x000fe200078ec0ff */
[----:B------:R-:W-:Y:S02]  /*d7f0*/  ULEA.HI UR4, UR4, UR5, URZ, 0x7 ;  /* 0x0000000504047291 */ /* 0x000fe4000f8f38ff */
[----:B------:R-:W-:-:S02]  /*d800*/  ULOP3.LUT UR5, UR6, 0x1fffffe, URZ, 0xc0, !UPT ;  /* 0x01fffffe06057892 */ /* 0x000fc4000f8ec0ff */
[----:B------:R-:W-:-:S04]  /*d810*/  USHF.R.S32.HI UR4, URZ, 0x7, UR4 ;  /* 0x00000007ff047899 */ /* 0x000fc80008011404 */
[----:B------:R-:W-:-:S04]  /*d820*/  UISETP.LT.AND UP0, UPT, UR4, UR5, UPT ;  /* 0x000000050400728c */ /* 0x000fc8000bf01270 */
[----:B------:R-:W-:Y:S01]  /*d830*/  USEL UR40, UR4, UR5, UP0 ;  /* 0x0000000504287287 */ /* 0x000fe20008000000 */
[----:B------:R-:W-:Y:S11]  /*d840*/  BRA.U !UP1, `(.L_x_159) ;  /* 0x0000000109047547 */ /* 0x000ff6000b800000 */
[----:B------:R-:W-:Y:S05]  /*d850*/  BPT.TRAP 0x1 ;  /* 0x000000040000795c */ /* 0x000fea0000300000 */
.L_x_159:
[----:B------:R-:W1:Y:S01]  /*d860*/  S2UR UR49, SR_CgaCtaId ;  /* 0x00000000003179c3 */ /* 0x000e620000008800 */
[----:B------:R-:W-:Y:S01]  /*d870*/  UMOV UR36, 0x400 ;  /* 0x0000040000247882 */ /* 0x000fe20000000000 */
[----:B------:R-:W-:Y:S01]  /*d880*/  SHF.L.U32 R3, RZ, 0x1f, RZ ;  /* 0x0000001fff037819 */ /* 0x000fe200000006ff */
[----:B-1----:R-:W-:-:S09]  /*d890*/  ULEA UR36, UR49, UR36, 0x18 ;  /* 0x0000002431247291 */ /* 0x002fd2000f8ec0ff */
[----:B------:R-:W1:Y:S02]  /*d8a0*/  SYNCS.PHASECHK.TRANS64.TRYWAIT P0, [UR36+0x50070], R3 ;  /* 0x05007003ff0075a7 */ /* 0x000e640008001124 */
[----:B-1----:R-:W-:Y:S05]  /*d8b0*/  @!P0 BRA `(.L_x_160) ;  /* 0x000001f000b48947 */ /* 0x002fea0003800000 */
.L_x_458:
[----:B------:R-:W-:-:S09]  /*d8c0*/  UISETP.NE.AND UP0, UPT, UR42, URZ, UPT ;  /* 0x000000ff2a00728c */ /* 0x000fd2000bf05270 */
[----:B------:R-:W-:Y:S05]  /*d8d0*/  BRA.U !UP0, `(.L_x_161) ;  /* 0x0000000108047547 */ /* 0x000fea000b800000 */
[----:B------:R-:W-:Y:S05]  /*d8e0*/  BPT.TRAP 0x1 ;  /* 0x000000040000795c */ /* 0x000fea0000300000 */
.L_x_161:
[----:B------:R-:W-:Y:S02]  /*d8f0*/  UIADD3 UR48, UPT, UPT, UR36, 0x50078, URZ ;  /* 0x0005007824307890 */ /* 0x000fe4000fffe0ff */
[----:B------:R-:W-:Y:S02]  /*d900*/  UISETP.NE.AND UP0, UPT, UR45, URZ, UPT ;  /* 0x000000ff2d00728c */ /* 0x000fe4000bf05270 */
[----:B------:R-:W-:-:S09]  /*d910*/  UPRMT UR5, UR49, 0x654, UR48 ;  /* 0x0000065431057896 */ /* 0x000fd20008000030 */
[----:B------:R-:W-:Y:S01]  /*d920*/  SYNCS.ARRIVE.TRANS64.RED.A1T0 RZ, [UR5], RZ ;  /* 0x000000ffffff79a7 */ /* 0x000fe20008100405 */
[----:B------:R-:W-:Y:S05]  /*d930*/  BRA.U !UP0, `(.L_x_162) ;  /* 0x0000000108047547 */ /* 0x000fea000b800000 */
[----:B------:R-:W-:Y:S05]  /*d940*/  BPT.TRAP 0x1 ;  /* 0x000000040000795c */ /* 0x000fea0000300000 */
.L_x_162:
[----:B------:R-:W2:Y:S01]  /*d950*/  SYNCS.PHASECHK.TRANS64.TRYWAIT P0, [UR36+0x50080], R3 ;  /* 0x05008003ff0075a7 */ /* 0x000ea20008001124 */
[----:B------:R-:W-:Y:S01]  /*d960*/  UMOV UR38, URZ ;  /* 0x000000ff00267c82 */ /* 0x000fe20008000000 */
[----:B--2---:R-:W-:Y:S05]  /*d970*/  @!P0 BRA `(.L_x_163) ;  /* 0x000001f0009c8947 */ /* 0x004fea0003800000 */
.L_x_459:
[----:B------:R-:W-:Y:S01]  /*d980*/  UISETP.GE.AND UP0, UPT, UR40, 0x2, UPT ;  /* 0x000000022800788c */ /* 0x000fe2000bf06270 */
[----:B------:R-:W-:Y:S01]  /*d990*/  UMOV UR44, 0x1 ;  /* 0x00000001002c7882 */ /* 0x000fe20000000000 */
[----:B------:R-:W-:-:S07]  /*d9a0*/  UMOV UR39, 0x1 ;  /* 0x0000000100277882 */ /* 0x000fce0000000000 */
[----:B------:R-:W-:Y:S05]  /*d9b0*/  BRA.U !UP0, `(.L_x_164) ;  /* 0x0000006508787547 */ /* 0x000fea000b800000 */
[C---:B------:R-:W-:Y:S01]  /*d9c0*/  VIADD R75, R22.reuse, 0x180 ;  /* 0x00000180164b7836 */ /* 0x040fe20000000000 */
[C---:B------:R-:W-:Y:S01]  /*d9d0*/  IADD3 R66, PT, PT, R22.reuse, 0x1a0, RZ ;  /* 0x000001a016427810 */ /* 0x040fe20007ffe0ff */
[C---:B------:R-:W-:Y:S01]  /*d9e0*/  VIADD R67, R22.reuse, 0x190 ;  /* 0x0000019016437836 */ /* 0x040fe20000000000 */
[C---:B------:R-:W-:Y:S01]  /*d9f0*/  IADD3 R63, PT, PT, R22.reuse, 0x1d0, RZ ;  /* 0x000001d0163f7810 */ /* 0x040fe20007ffe0ff */
[C---:B------:R-:W-:Y:S01]  /*da00*/  VIADD R65, R22.reuse, 0x1b0 ;  /* 0x000001b016417836 */ /* 0x040fe20000000000 */
[----:B------:R-:W-:Y:S01]  /*da10*/  LOP3.LUT R76, R17, 0x3, RZ, 0xc0, !PT ;  /* 0x00000003114c7812 */ /* 0x000fe200078ec0ff */
[C---:B------:R-:W-:Y:S01]  /*da20*/  VIADD R64, R22.reuse, 0x1c0 ;  /* 0x000001c016407836 */ /* 0x040fe20000000000 */
[C---:B------:R-:W-:Y:S01]  /*da30*/  IADD3 R73, PT, PT, R22.reuse, 0x120, RZ ;  /* 0x0000012016497810 */ /* 0x040fe20007ffe0ff */
        /* <DEDUP_REMOVED lines=15> */
[----:B------:R-:W-:Y:S01]  /*db30*/  SHF.R.U32.HI R75, RZ, 0x15, R75 ;  /* 0x00000015ff4b7819 */ /* 0x000fe2000001164b */
[C---:B------:R-:W-:Y:S01]  /*db40*/  VIADD R56, R22.reuse, 0x240 ;  /* 0x0000024016387836 */ /* 0x040fe20000000000 */
[----:B------:R-:W-:Y:S01]  /*db50*/  SHF.R.U32.HI R67, RZ, 0x15, R67 ;  /* 0x00000015ff437819 */ /* 0x000fe20000011643 */
[----:B------:R-:W-:Y:S01]  /*db60*/  VIADD R19, R22, 0x260 ;  /* 0x0000026016137836 */ /* 0x000fe20000000000 */
[----:B------:R-:W-:Y:S01]  /*db70*/  SHF.R.U32.HI R66, RZ, 0x15, R66 ;  /* 0x00000015ff427819 */ /* 0x000fe20000011642 */
[----:B------:R-:W-:Y:S01]  /*db80*/  UMOV UR38, URZ ;  /* 0x000000ff00267c82 */ /* 0x000fe20008000000 */
[----:B------:R-:W-:Y:S01]  /*db90*/  SHF.R.U32.HI R65, RZ, 0x15, R65 ;  /* 0x00000015ff417819 */ /* 0x000fe20000011641 */
[----:B------:R-:W-:Y:S01]  /*dba0*/  UMOV UR39, 0x1 ;  /* 0x0000000100277882 */ /* 0x000fe20000000000 */
[----:B------:R-:W-:Y:S01]  /*dbb0*/  SHF.R.U32.HI R64, RZ, 0x15, R64 ;  /* 0x00000015ff407819 */ /* 0x000fe20000011640 */
[----:B------:R-:W-:Y:S01]  /*dbc0*/  UMOV UR37, URZ ;  /* 0x000000ff00257c82 */ /* 0x000fe20008000000 */
[----:B------:R-:W-:-:S07]  /*dbd0*/  SHF.R.U32.HI R63, RZ, 0x15, R63 ;  /* 0x00000015ff3f7819 */ /* 0x000fce000001163f */
.L_x_244:
[----:B------:R-:W-:Y:S01]  /*dbe0*/  UISETP.NE.AND UP0, UPT, UR42, URZ, UPT ;  /* 0x000000ff2a00728c */ /* 0x000fe2000bf05270 */
[----:B------:R-:W-:Y:S01]  /*dbf0*/  UMOV UR4, UR40 ;  /* 0x0000002800047c82 */ /* 0x000fe20008000000 */
[----:B------:R-:W-:Y:S02]  /*dc00*/  UIADD3 UR40, UPT, UPT, UR40, -0x1, URZ ;  /* 0xffffffff28287890 */ /* 0x000fe4000fffe0ff */
[----:B------:R-:W-:Y:S01]  /*dc10*/  UISETP.GT.U32.AND UP1, UPT, UR4, 0x2, UPT ;  /* 0x000000020400788c */ /* 0x000fe2000bf24070 */
[----:B------:R-:W-:-:S03]  /*dc20*/  UMOV UR44, UR37 ;  /* 0x00000025002c7c82 */ /* 0x000fc60008000000 */
[----:B------:R-:W-:Y:S01]  /*dc30*/  UP2UR UR43, UPR, URZ, 0x2 ;  /* 0x00000002ff2b7883 */ /* 0x000fe20008000000 */
[----:B--234-:R-:W-:Y:S11]  /*dc40*/  BRA.U !UP0, `(.L_x_165) ;  /* 0x0000000108047547 */ /* 0x01cff6000b800000 */
[----:B------:R-:W-:Y:S05]  /*dc50*/  BPT.TRAP 0x1 ;  /* 0x000000040000795c */ /* 0x000fea0000300000 */
.L_x_165:
[----:B-1----:R-:W-:-:S04]  /*dc60*/  MOV R3, UR39 ;  /* 0x0000002700037c02 */ /* 0x002fc80008000f00 */
[----:B------:R-:W-:-:S04]  /*dc70*/  SHF.L.U32 R3, R3, 0x1f, RZ ;  /* 0x0000001f03037819 */ /* 0x000fc800000006ff */
[----:B------:R-:W1:Y:S02]  /*dc80*/  SYNCS.PHASECHK.TRANS64.TRYWAIT P0, [UR36+0x50070], R3 ;  /* 0x05007003ff0075a7 */ /* 0x000e640008001124 */
[----:B-1----:R-:W-:Y:S05]  /*dc90*/  @!P0 BRA `(.L_x_166) ;  /* 0x000001ec00ec8947 */ /* 0x002fea0003800000 */
.L_x_460:
[----:B------:R-:W-:Y:S01]  /*dca0*/  R2UR UR4, R22 ;  /* 0x00000000160472ca */ /* 0x000fe200000e0000 */
[----:B------:R-:W-:Y:S01]  /*dcb0*/  UISETP.NE.AND UP0, UPT, UR41, URZ, UPT ;  /* 0x000000ff2900728c */ /* 0x000fe2000bf05270 */
[----:B------:R-:W-:Y:S01]  /*dcc0*/  PLOP3.LUT P0, PT, PT, PT, PT, 0x80, 0x8 ;  /* 0x000000000008781c */ /* 0x000fe20003f0f070 */
[----:B------:R-:W-:-:S10]  /*dcd0*/  IMAD.MOV.U32 R78, RZ, RZ, 0x3f800000 ;  /* 0x3f800000ff4e7424 */ /* 0x000fd400078e00ff */
[----:B------:R-:W2:Y:S02]  /*dce0*/  LDTM.x2 R4, tmem[UR4] ;  /* 0x00000004000479ee */ /* 0x000ea400080c0000 */
[----:B--2---:R-:W-:-:S13]  /*dcf0*/  FSETP.NEU.AND P2, PT, R4, R5, PT ;  /* 0x000000050400720b */ /* 0x004fda0003f4d000 */
[----:B-1----:R-:W1:Y:S01]  /*dd00*/  @P2 LDC R0, c[0x0][0x704] ;  /* 0x0001c100ff002b82 */ /* 0x002e620000000800 */
[----:B------:R-:W-:-:S04]  /*dd10*/  @P2 FADD R5, R4, -R5 ;  /* 0x8000000504052221 */ /* 0x000fc80000000000 */
[----:B-1----:R-:W-:-:S05]  /*dd20*/  @P2 FMUL R5, R5, R0 ;  /* 0x0000000005052220 */ /* 0x002fca0000400000 */
[----:B------:R-:W-:-:S04]  /*dd30*/  @P2 FSETP.GEU.AND P1, PT, R5, -126, PT ;  /* 0xc2fc00000500280b */ /* 0x000fc80003f2e000 */
[----:B------:R-:W-:-:S13]  /*dd40*/  @P2 PLOP3.LUT P0, PT, P1, PT, PT, 0x80, 0x8 ;  /* 0x000000000008281c */ /* 0x000fda0000f0f070 */
[----:B------:R-:W-:-:S04]  /*dd50*/  @!P0 FMUL R5, R5, 0.5 ;  /* 0x3f00000005058820 */ /* 0x000fc80000400000 */
[----:B------:R-:W1:Y:S02]  /*dd60*/  @P2 MUFU.EX2 R0, R5 ;  /* 0x0000000500002308 */ /* 0x000e640000000800 */
[----:B-1----:R-:W-:-:S05]  /*dd70*/  @!P0 FMUL R0, R0, R0 ;  /* 0x0000000000008220 */ /* 0x002fca0000400000 */
[----:B------:R-:W-:Y:S01]  /*dd80*/  @P2 MOV R78, R0 ;  /* 0x00000000004e2202 */ /* 0x000fe20000000f00 */
[----:B------:R-:W-:Y:S06]  /*dd90*/  BRA.U UP0, `(.L_x_167) ;  /* 0x0000000100047547 */ /* 0x000fec000b800000 */
[----:B------:R-:W-:Y:S05]  /*dda0*/  BPT.TRAP 0x1 ;  /* 0x000000040000795c */ /* 0x000fea0000300000 */
.L_x_167:
[----:B------:R-:W-:Y:S01]  /*ddb0*/  IMAD.U32 R3, RZ, RZ, UR38 ;  /* 0x00000026ff037e24 */ /* 0x000fe2000f8e00ff */
[----:B------:R-:W-:-:S04]  /*ddc0*/  FSETP.NEU.AND P1, PT, R78, 1, PT ;  /* 0x3f8000004e00780b */ /* 0x000fc80003f2d000 */
[----:B------:R-:W-:-:S04]  /*ddd0*/  SHF.L.U32 R3, R3, 0x1f, RZ ;  /* 0x0000001f03037819 */ /* 0x000fc800000006ff */
[----:B------:R-:W1:Y:S02]  /*dde0*/  SYNCS.PHASECHK.TRANS64.TRYWAIT P0, [UR36+0x50090], R3 ;  /* 0x05009003ff0075a7 */ /* 0x000e640008001124 */
[----:B-1----:R-:W-:Y:S05]  /*ddf0*/  @!P0 BRA `(.L_x_168) ;  /* 0x000001ec00ac8947 */ /* 0x002fea0003800000 */
.L_x_461:
[----:B------:R-:W-:-:S13]  /*de00*/  VOTE.ANY P1, P1 ;  /* 0x0000000000ff7806 */ /* 0x000fda0000820100 */
[----:B------:R-:W-:Y:S05]  /*de10*/  @!P1 BRA `(.L_x_169) ;  /* 0x0000002c00889947 */ /* 0x000fea0003800000 */
[----:B------:R-:W-:-:S04]  /*de20*/  SHF.R.U32.HI R79, RZ, 0x15, R77 ;  /* 0x00000015ff4f7819 */ /* 0x000fc8000001164d */
[----:B------:R-:W-:-:S13]  /*de30*/  ISETP.NE.AND P0, PT, R76, R79, PT ;  /* 0x0000004f4c00720c */ /* 0x000fda0003f05270 */
[----:B------:R-:W-:Y:S05]  /*de40*/  @!P0 BRA `(.L_x_170) ;  /* 0x0000000000408947 */ /* 0x000fea0003800000 */
[----:B------:R-:W-:Y:S01]  /*de50*/  MOV R14, 0x8 ;  /* 0x00000008000e7802 */ /* 0x000fe20000000f00 */
[----:B------:R-:W2:Y:S01]  /*de60*/  LDCU.64 UR8, c[0x4][0xb0] ;  /* 0x01001600ff0877ac */ /* 0x000ea20008000a00 */
[----:B------:R-:W-:Y:S02]  /*de70*/  HFMA2 R12, -RZ, RZ, 0, 5.9604644775390625e-08 ;  /* 0x00000001ff0c7431 */ /* 0x000fe400000001ff */
[----:B------:R-:W-:Y:S01]  /*de80*/  IMAD.MOV.U32 R8, RZ, RZ, 0x192 ;  /* 0x00000192ff087424 */ /* 0x000fe200078e00ff */
[----:B------:R-:W3:Y:S01]  /*de90*/  LDCU.64 UR6, c[0x4][0xb8] ;  /* 0x01001700ff0677ac */ /* 0x000ee20008000a00 */
[----:B------:R-:W4:Y:S01]  /*dea0*/  LDC.64 R14, c[0x4][R14] ;  /* 0x010000000e0e7b82 */ /* 0x000f220000000a00 */
[----:B------:R-:W-:Y:S01]  /*deb0*/  IMAD.MOV.U32 R13, RZ, RZ, RZ ;  /* 0x000000ffff0d7224 */ /* 0x000fe200078e00ff */
[----:B------:R-:W5:Y:S01]  /*dec0*/  LDCU.64 UR4, c[0x4][0x30] ;  /* 0x01000600ff0477ac */ /* 0x000f620008000a00 */
[----:B--2---:R-:W-:Y:S01]  /*ded0*/  IMAD.U32 R4, RZ, RZ, UR8 ;  /* 0x00000008ff047e24 */ /* 0x004fe2000f8e00ff */
[----:B------:R-:W-:Y:S01]  /*dee0*/  MOV R5, UR9 ;  /* 0x0000000900057c02 */ /* 0x000fe20008000f00 */
[----:B---3--:R-:W-:Y:S01]  /*def0*/  IMAD.U32 R6, RZ, RZ, UR6 ;  /* 0x00000006ff067e24 */ /* 0x008fe2000f8e00ff */
[----:B------:R-:W-:Y:S01]  /*df00*/  MOV R7, UR7 ;  /* 0x0000000700077c02 */ /* 0x000fe20008000f00 */
[----:B-----5:R-:W-:Y:S01]  /*df10*/  IMAD.U32 R10, RZ, RZ, UR4 ;  /* 0x00000004ff0a7e24 */ /* 0x020fe2000f8e00ff */
[----:B------:R-:W-:-:S02]  /*df20*/  MOV R11, UR5 ;  /* 0x00000005000b7c02 */ /* 0x000fc40008000f00 */
[----:B------:R-:W-:-:S07]  /*df30*/  LEPC R20, `(.L_x_170) ;  /* 0x000000001014794e */ /* 0x000fce0000000000 */
[----:B-1--4-:R-:W-:Y:S05]  /*df40*/  CALL.ABS.NOINC R14 ;  /* 0x000000000e007343 */ /* 0x012fea0003c00000 */
.L_x_170:
[----:B------:R-:W-:Y:S01]  /*df50*/  SHF.R.U32.HI R81, RZ, 0x15, R74 ;  /* 0x00000015ff517819 */ /* 0x000fe2000001164a */
[----:B------:R-:W-:Y:S05]  /*df60*/  WARPSYNC.ALL ;  /* 0x0000000000007948 */ /* 0x000fea0003800000 */
[----:B------:R-:W-:Y:S02]  /*df70*/  R2UR UR4, R22 ;  /* 0x00000000160472ca */ /* 0x000fe400000e0000 */
[----:B------:R-:W-:-:S11]  /*df80*/  ISETP.NE.AND P0, PT, R76, R81, PT ;  /* 0x000000514c00720c */ /* 0x000fd60003f05270 */
[----:B------:R-:W2:Y:S02]  /*df90*/  LDTM.x16 R40, tmem[UR4+0x100] ;  /* 0x00010004002879ee */ /* 0x000ea40008240000 */
[----:B--2---:R-:W-:Y:S05]  /*dfa0*/  @!P0 BRA `(.L_x_171) ;  /* 0x0000000000408947 */ /* 0x004fea0003800000 */
        /* <DEDUP_REMOVED lines=16> */
.L_x_171:
[----:B------:R-:W-:Y:S05]  /*e0b0*/  WARPSYNC.ALL ;  /* 0x0000000000007948 */ /* 0x000fea0003800000 */
[----:B------:R-:W-:Y:S02]  /*e0c0*/  R2UR UR4, R22 ;  /* 0x00000000160472ca */ /* 0x000fe400000e0000 */
[----:B------:R-:W-:Y:S02]  /*e0d0*/  ISETP.NE.AND P0, PT, R76, R79, PT ;  /* 0x0000004f4c00720c */ /* 0x000fe40003f05270 */
[----:B------:R-:W-:-:S09]  /*e0e0*/  FSETP.NEU.AND P1, PT, R78, 1, PT ;  /* 0x3f8000004e00780b */ /* 0x000fd20003f2d000 */
[----:B------:R-:W2:Y:S04]  /*e0f0*/  LDTM.x16 R24, tmem[UR4+0x110] ;  /* 0x00011004001879ee */ /* 0x000ea80008240000 */
[C---:B------:R-:W-:Y:S02]  /*e100*/  @P1 FMUL2 R40, R78.reuse.F32, R40.F32x2.HI_LO ;  /* 0x000000284e28124a */ /* 0x040fe40000040000 */
[C---:B------:R-:W-:Y:S02]  /*e110*/  @P1 FMUL2 R42, R78.reuse.F32, R42.F32x2.HI_LO ;  /* 0x0000002a4e2a124a */ /* 0x040fe40000040000 */
[C---:B------:R-:W-:Y:S02]  /*e120*/  @P1 FMUL2 R44, R78.reuse.F32, R44.F32x2.HI_LO ;  /* 0x0000002c4e2c124a */ /* 0x040fe40000040000 */
[----:B------:R-:W-:-:S02]  /*e130*/  @P1 FMUL2 R46, R78.F32, R46.F32x2.HI_LO ;  /* 0x0000002e4e2e124a */ /* 0x000fc40000040000 */
[C---:B------:R-:W-:Y:S02]  /*e140*/  @P1 FMUL2 R48, R78.reuse.F32, R48.F32x2.HI_LO ;  /* 0x000000304e30124a */ /* 0x040fe40000040000 */
[C---:B------:R-:W-:Y:S02]  /*e150*/  @P1 FMUL2 R50, R78.reuse.F32, R50.F32x2.HI_LO ;  /* 0x000000324e32124a */ /* 0x040fe40000040000 */
[C---:B------:R-:W-:Y:S02]  /*e160*/  @P1 FMUL2 R52, R78.reuse.F32, R52.F32x2.HI_LO ;  /* 0x000000344e34124a */ /* 0x040fe40000040000 */
[----:B------:R-:W-:Y:S01]  /*e170*/  @P1 FMUL2 R54, R78.F32, R54.F32x2.HI_LO ;  /* 0x000000364e36124a */ /* 0x000fe20000040000 */
[----:B--2---:R-:W-:Y:S06]  /*e180*/  @!P0 BRA `(.L_x_172) ;  /* 0x0000000000408947 */ /* 0x004fec0003800000 */
        /* <DEDUP_REMOVED lines=16> */
.L_x_172:
[----:B------:R-:W-:Y:S01]  /*e290*/  SHF.R.U32.HI R79, RZ, 0x15, R73 ;  /* 0x00000015ff4f7819 */ /* 0x000fe20000011649 */
[----:B------:R-:W-:Y:S05]  /*e2a0*/  WARPSYNC.ALL ;  /* 0x0000000000007948 */ /* 0x000fea0003800000 */
[----:B------:R-:W-:Y:S02]  /*e2b0*/  R2UR UR4, R22 ;  /* 0x00000000160472ca */ /* 0x000fe400000e0000 */
[----:B------:R-:W-:-:S11]  /*e2c0*/  ISETP.NE.AND P0, PT, R76, R79, PT ;  /* 0x0000004f4c00720c */ /* 0x000fd60003f05270 */
[----:B------:R2:W-:Y:S02]  /*e2d0*/  STTM.x16 tmem[UR4+0x100], R40 ;  /* 0x00010028000079ed */ /* 0x0005e40008240004 */
[----:B------:R-:W-:Y:S05]  /*e2e0*/  @!P0 BRA `(.L_x_173) ;  /* 0x0000000000408947 */ /* 0x000fea0003800000 */
[----:B------:R-:W-:Y:S01]  /*e2f0*/  MOV R14, 0x8 ;  /* 0x00000008000e7802 */ /* 0x000fe20000000f00 */
[----:B------:R-:W3:Y:S01]  /*e300*/  LDCU.64 UR8, c[0x4][0xb0] ;  /* 0x01001600ff0877ac */ /* 0x000ee20008000a00 */
[----:B------:R-:W-:Y:S02]  /*e310*/  HFMA2 R12, -RZ, RZ, 0, 5.9604644775390625e-08 ;  /* 0x00000001ff0c7431 */ /* 0x000fe400000001ff */
[----:B------:R-:W-:Y:S01]  /*e320*/  IMAD.MOV.U32 R8, RZ, RZ, 0x192 ;  /* 0x00000192ff087424 */ /* 0x000fe200078e00ff */
[----:B------:R-:W4:Y:S01]  /*e330*/  LDCU.64 UR6, c[0x4][0xb8] ;  /* 0x01001700ff0677ac */ /* 0x000f220008000a00 */
[----:B------:R-:W1:Y:S01]  /*e340*/  LDC.64 R14, c[0x4][R14] ;  /* 0x010000000e0e7b82 */ /* 0x000e620000000a00 */
[----:B------:R-:W-:Y:S01]  /*e350*/  IMAD.MOV.U32 R13, RZ, RZ, RZ ;  /* 0x000000ffff0d7224 */ /* 0x000fe200078e00ff */
[----:B------:R-:W5:Y:S01]  /*e360*/  LDCU.64 UR4, c[0x4][0x30] ;  /* 0x01000600ff0477ac */ /* 0x000f620008000a00 */
[----:B---3--:R-:W-:Y:S01]  /*e370*/  IMAD.U32 R4, RZ, RZ, UR8 ;  /* 0x00000008ff047e24 */ /* 0x008fe2000f8e00ff */
[----:B------:R-:W-:Y:S01]  /*e380*/  MOV R5, UR9 ;  /* 0x0000000900057c02 */ /* 0x000fe20008000f00 */
[----:B----4-:R-:W-:Y:S01]  /*e390*/  IMAD.U32 R6, RZ, RZ, UR6 ;  /* 0x00000006ff067e24 */ /* 0x010fe2000f8e00ff */
[----:B------:R-:W-:Y:S01]  /*e3a0*/  MOV R7, UR7 ;  /* 0x0000000700077c02 */ /* 0x000fe20008000f00 */
[----:B-----5:R-:W-:Y:S01]  /*e3b0*/  IMAD.U32 R10, RZ, RZ, UR4 ;  /* 0x00000004ff0a7e24 */ /* 0x020fe2000f8e00ff */
[----:B------:R-:W-:-:S02]  /*e3c0*/  MOV R11, UR5 ;  /* 0x00000005000b7c02 */ /* 0x000fc40008000f00 */
[----:B------:R-:W-:-:S07]  /*e3d0*/  LEPC R20, `(.L_x_173) ;  /* 0x000000001014794e */ /* 0x000fce0000000000 */
[----:B-12---:R-:W-:Y:S05]  /*e3e0*/  CALL.ABS.NOINC R14 ;  /* 0x000000000e007343 */ /* 0x006fea0003c00000 */
.L_x_173:
[----:B------:R-:W-:Y:S05]  /*e3f0*/  WARPSYNC.ALL ;  /* 0x0000000000007948 */ /* 0x000fea0003800000 */
[----:B------:R-:W-:Y:S02]  /*e400*/  R2UR UR4, R22 ;  /* 0x00000000160472ca */ /* 0x000fe400000e0000 */
[----:B------:R-:W-:Y:S02]  /*e410*/  ISETP.NE.AND P0, PT, R76, R81, PT ;  /* 0x000000514c00720c */ /* 0x000fe40003f05270 */
[----:B------:R-:W-:-:S09]  /*e420*/  FSETP.NEU.AND P1, PT, R78, 1, PT ;  /* 0x3f8000004e00780b */ /* 0x000fd20003f2d000 */
[----:B--2---:R-:W2:Y:S04]  /*e430*/  LDTM.x16 R40, tmem[UR4+0x120] ;  /* 0x00012004002879ee */ /* 0x004ea80008240000 */
        /* <DEDUP_REMOVED lines=25> */
.L_x_174:
        /* <DEDUP_REMOVED lines=22> */
.L_x_175:
        /* <DEDUP_REMOVED lines=30> */
.L_x_176:
        /* <DEDUP_REMOVED lines=22> */
.L_x_177:
        /* <DEDUP_REMOVED lines=30> */
.L_x_178:
        /* <DEDUP_REMOVED lines=22> */
.L_x_179:
        /* <DEDUP_REMOVED lines=30> */
.L_x_180:
        /* <DEDUP_REMOVED lines=22> */
.L_x_181:
        /* <DEDUP_REMOVED lines=30> */
.L_x_182:
        /* <DEDUP_REMOVED lines=22> */
.L_x_183:
        /* <DEDUP_REMOVED lines=30> */
.L_x_184:
        /* <DEDUP_REMOVED lines=21> */
.L_x_185:
[----:B------:R-:W-:Y:S01]  /*f760*/  ISETP.NE.AND P0, PT, R76, R81, PT ;  /* 0x000000514c00720c */ /* 0x000fe20003f05270 */
[----:B------:R-:W-:Y:S05]  /*f770*/  WARPSYNC.ALL ;  /* 0x0000000000007948 */ /* 0x000fea0003800000 */
[----:B------:R-:W-:-:S13]  /*f780*/  FSETP.NEU.AND P1, PT, R78, 1, PT ;  /* 0x3f8000004e00780b */ /* 0x000fda0003f2d000 */
[C---:B------:R-:W-:Y:S02]  /*f790*/  @P1 FMUL2 R24, R78.reuse.F32, R24.F32x2.HI_LO ;  /* 0x000000184e18124a */ /* 0x040fe40000040000 */
[C---:B------:R-:W-:Y:S02]  /*f7a0*/  @P1 FMUL2 R26, R78.reuse.F32, R26.F32x2.HI_LO ;  /* 0x0000001a4e1a124a */ /* 0x040fe40000040000 */
[C---:B------:R-:W-:Y:S02]  /*f7b0*/  @P1 FMUL2 R28, R78.reuse.F32, R28.F32x2.HI_LO ;  /* 0x0000001c4e1c124a */ /* 0x040fe40000040000 */
[C---:B------:R-:W-:Y:S02]  /*f7c0*/  @P1 FMUL2 R30, R78.reuse.F32, R30.F32x2.HI_LO ;  /* 0x0000001e4e1e124a */ /* 0x040fe40000040000 */
[C---:B------:R-:W-:Y:S02]  /*f7d0*/  @P1 FMUL2 R32, R78.reuse.F32, R32.F32x2.HI_LO ;  /* 0x000000204e20124a */ /* 0x040fe40000040000 */
[----:B------:R-:W-:-:S02]  /*f7e0*/  @P1 FMUL2 R34, R78.F32, R34.F32x2.HI_LO ;  /* 0x000000224e22124a */ /* 0x000fc40000040000 */
[C---:B------:R-:W-:Y:S02]  /*f7f0*/  @P1 FMUL2 R36, R78.reuse.F32, R36.F32x2.HI_LO ;  /* 0x000000244e24124a */ /* 0x040fe40000040000 */
[----:B------:R-:W-:Y:S01]  /*f800*/  @P1 FMUL2 R38, R78.F32, R38.F32x2.HI_LO ;  /* 0x000000264e26124a */ /* 0x000fe20000040000 */
[----:B------:R-:W-:Y:S06]  /*f810*/  @!P0 BRA `(.L_x_186) ;  /* 0x0000000000408947 */ /* 0x000fec0003800000 */
        /* <DEDUP_REMOVED lines=16> */
.L_x_186:
[----:B------:R-:W-:Y:S05]  /*f920*/  WARPSYNC.ALL ;  /* 0x0000000000007948 */ /* 0x000fea0003800000 */
[----:B------:R-:W-:Y:S02]  /*f930*/  R2UR UR4, R22 ;  /* 0x00000000160472ca */ /* 0x000fe400000e0000 */
[----:B------:R-:W-:-:S11]  /*f940*/  ISETP.NE.AND P0, PT, R76, R67, PT ;  /* 0x000000434c00720c */ /* 0x000fd60003f05270 */
[----:B------:R3:W-:Y:S02]  /*f950*/  STTM.x16 tmem[UR4+0x170], R24 ;  /* 0x00017018000079ed */ /* 0x0007e40008240004 */
[----:B------:R-:W-:Y:S05]  /*f960*/  @!P0 BRA `(.L_x_187) ;  /* 0x0000000000408947 */ /* 0x000fea0003800000 */
[----:B------:R-:W-:Y:S01]  /*f970*/  MOV R14, 0x8 ;  /* 0x00000008000e7802 */ /* 0x000fe20000000f00 */
[----:B------:R-:W4:Y:S01]  /*f980*/  LDCU.64 UR8, c[0x4][0xb0] ;  /* 0x01001600ff0877ac */ /* 0x000f220008000a00 */
[----:B------:R-:W-:Y:S02]  /*f990*/  HFMA2 R12, -RZ, RZ, 0, 5.9604644775390625e-08 ;  /* 0x00000001ff0c7431 */ /* 0x000fe400000001ff */
[----:B------:R-:W-:Y:S01]  /*f9a0*/  IMAD.MOV.U32 R8, RZ, RZ, 0x192 ;  /* 0x00000192ff087424 */ /* 0x000fe200078e00ff */
[----:B------:R-:W5:Y:S01]  /*f9b0*/  LDCU.64 UR6, c[0x4][0xb8] ;  /* 0x01001700ff0677ac */ /* 0x000f620008000a00 */
[----:B------:R-:W1:Y:S01]  /*f9c0*/  LDC.64 R14, c[0x4][R14] ;  /* 0x010000000e0e7b82 */ /* 0x000e620000000a00 */
[----:B------:R-:W-:Y:S01]  /*f9d0*/  IMAD.MOV.U32 R13, RZ, RZ, RZ ;  /* 0x000000ffff0d7224 */ /* 0x000fe200078e00ff */
[----:B------:R-:W2:Y:S01]  /*f9e0*/  LDCU.64 UR4, c[0x4][0x30] ;  /* 0x01000600ff0477ac */ /* 0x000ea20008000a00 */
[----:B----4-:R-:W-:Y:S01]  /*f9f0*/  IMAD.U32 R4, RZ, RZ, UR8 ;  /* 0x00000008ff047e24 */ /* 0x010fe2000f8e00ff */
[----:B------:R-:W-:Y:S01]  /*fa00*/  MOV R5, UR9 ;  /* 0x0000000900057c02 */ /* 0x000fe20008000f00 */
[----:B-----5:R-:W-:Y:S01]  /*fa10*/  IMAD.U32 R6, RZ, RZ, UR6 ;  /* 0x00000006ff067e24 */ /* 0x020fe2000f8e00ff */
[----:B------:R-:W-:Y:S01]  /*fa20*/  MOV R7, UR7 ;  /* 0x0000000700077c02 */ /* 0x000fe20008000f00 */
[----:B--2---:R-:W-:Y:S01]  /*fa30*/  IMAD.U32 R10, RZ, RZ, UR4 ;  /* 0x00000004ff0a7e24 */ /* 0x004fe2000f8e00ff */
[----:B------:R-:W-:-:S02]  /*fa40*/  MOV R11, UR5 ;  /* 0x00000005000b7c02 */ /* 0x000fc40008000f00 */
[----:B------:R-:W-:-:S07]  /*fa50*/  LEPC R20, `(.L_x_187) ;  /* 0x000000001014794e */ /* 0x000fce0000000000 */
[----:B-1-3--:R-:W-:Y:S05]  /*fa60*/  CALL.ABS.NOINC R14 ;  /* 0x000000000e007343 */ /* 0x00afea0003c00000 */
.L_x_187:
[----:B------:R-:W-:Y:S01]  /*fa70*/  ISETP.NE.AND P0, PT, R76, R75, PT ;  /* 0x0000004b4c00720c */ /* 0x000fe20003f05270 */
[----:B------:R-:W-:-:S12]  /*fa80*/  WARPSYNC.ALL ;  /* 0x0000000000007948 */ /* 0x000fd80003800000 */
        /* <DEDUP_REMOVED lines=17> */
.L_x_188:
[----:B------:R-:W-:Y:S05]  /*fba0*/  WARPSYNC.ALL ;  /* 0x0000000000007948 */ /* 0x000fea0003800000 */
[----:B------:R-:W-:Y:S02]  /*fbb0*/  R2UR UR4, R22 ;  /* 0x00000000160472ca */ /* 0x000fe400000e0000 */
[----:B------:R-:W-:-:S11]  /*fbc0*/  ISETP.NE.AND P0, PT, R76, R66, PT ;  /* 0x000000424c00720c */ /* 0x000fd60003f05270 */
[----:B------:R4:W-:Y:S02]  /*fbd0*/  STTM.x16 tmem[UR4+0x180], R0 ;  /* 0x00018000000079ed */ /* 0x0009e40008240004 */
[----:B------:R-:W-:Y:S05]  /*fbe0*/  @!P0 BRA `(.L_x_189) ;  /* 0x0000000000408947 */ /* 0x000fea0003800000 */
[----:B----4-:R-:W-:Y:S01]  /*fbf0*/  MOV R14, 0x8 ;  /* 0x00000008000e7802 */ /* 0x010fe20000000f00 */
        /* <DEDUP_REMOVED lines=15> */
.L_x_189:
[----:B------:R-:W-:Y:S01]  /*fcf0*/  ISETP.NE.AND P0, PT, R76, R67, PT ;  /* 0x000000434c00720c */ /* 0x000fe20003f05270 */
[----:B------:R-:W-:-:S12]  /*fd00*/  WARPSYNC.ALL ;  /* 0x0000000000007948 */ /* 0x000fd80003800000 */
        /* <DEDUP_REMOVED lines=17> */
.L_x_190:
[----:B------:R-:W-:Y:S05]  /*fe20*/  WARPSYNC.ALL ;  /* 0x0000000000007948 */ /* 0x000fea0003800000 */
[----:B------:R-:W-:Y:S02]  /*fe30*/  R2UR UR4, R22 ;  /* 0x00000000160472ca */ /* 0x000fe400000e0000 */
[----:B------:R-:W-:-:S11]  /*fe40*/  ISETP.NE.AND P0, PT, R76, R65, PT ;  /* 0x000000414c00720c */ /* 0x000fd60003f05270 */
[----:B------:R1:W-:Y:S02]  /*fe50*/  STTM.x16 tmem[UR4+0x190], R0 ;  /* 0x00019000000079ed */ /* 0x0003e40008240004 */
[----:B------:R-:W-:Y:S05]  /*fe60*/  @!P0 BRA `(.L_x_191) ;  /* 0x0000000000408947 */ /* 0x000fea0003800000 */
[----:B-1--4-:R-:W-:Y:S01]  /*fe70*/  MOV R14, 0x8 ;  /* 0x00000008000e7802 */ /* 0x012fe20000000f00 */
[----:B------:R-:W1:Y:S01]  /*fe80*/  LDCU.64 UR8, c[0x4][0xb0] ;  /* 0x01001600ff0877ac */ /* 0x000e620008000a00 */
[----:B------:R-:W-:Y:S02]  /*fe90*/  HFMA2 R12, -RZ, RZ, 0, 5.9604644775390625e-08 ;  /* 0x00000001ff0c7431 */ /* 0x000fe400000001ff */
[----:B------:R-:W-:Y:S01]  /*fea0*/  IMAD.MOV.U32 R8, RZ, RZ, 0x192 ;  /* 0x00000192ff087424 */ /* 0x000fe200078e00ff */
[----:B------:R-:W4:Y:S01]  /*feb0*/  LDCU.64 UR6, c[0x4][0xb8] ;  /* 0x01001700ff0677ac */ /* 0x000f220008000a00 */
[----:B------:R-:W2:Y:S01]  /*fec0*/  LDC.64 R14, c[0x4][R14] ;  /* 0x010000000e0e7b82 */ /* 0x000ea20000000a00 */
[----:B------:R-:W-:Y:S01]  /*fed0*/  IMAD.MOV.U32 R13, RZ, RZ, RZ ;  /* 0x000000ffff0d7224 */ /* 0x000fe200078e00ff */
[----:B------:R-:W5:Y:S01]  /*fee0*/  LDCU.64 UR4, c[0x4][0x30] ;  /* 0x01000600ff0477ac */ /* 0x000f620008000a00 */
[----:B-1----:R-:W-:Y:S01]  /*fef0*/  IMAD.U32 R4, RZ, RZ, UR8 ;  /* 0x00000008ff047e24 */ /* 0x002fe2000f8e00ff */
[----:B------:R-:W-:Y:S01]  /*ff00*/  MOV R5, UR9 ;  /* 0x0000000900057c02 */ /* 0x000fe20008000f00 */
[----:B----4-:R-:W-:Y:S01]  /*ff10*/  IMAD.U32 R6, RZ, RZ, UR6 ;  /* 0x00000006ff067e24 */ /* 0x010fe2000f8e00ff */
[----:B------:R-:W-:Y:S01]  /*ff20*/  MOV R7, UR7 ;  /* 0x0000000700077c02 */ /* 0x000fe20008000f00 */
[----:B-----5:R-:W-:Y:S01]  /*ff30*/  IMAD.U32 R10, RZ, RZ, UR4 ;  /* 0x00000004ff0a7e24 */ /* 0x020fe2000f8e00ff */
[----:B------:R-:W-:-:S02]  /*ff40*/  MOV R11, UR5 ;  /* 0x00000005000b7c02 */ /* 0x000fc40008000f00 */
[----:B------:R-:W-:-:S07]  /*ff50*/  LEPC R20, `(.L_x_191) ;  /* 0x000000001014794e */ /* 0x000fce0000000000 */
[----:B--23--:R-:W-:Y:S05]  /*ff60*/  CALL.ABS.NOINC R14 ;  /* 0x000000000e007343 */ /* 0x00cfea0003c00000 */
.L_x_191:
[----:B------:R-:W-:Y:S01]  /*ff70*/  ISETP.NE.AND P0, PT, R76, R66, PT ;  /* 0x000000424c00720c */ /* 0x000fe20003f05270 */
[----:B------:R-:W-:-:S12]  /*ff80*/  WARPSYNC.ALL ;  /* 0x0000000000007948 */ /* 0x000fd80003800000 */
        /* <DEDUP_REMOVED lines=17> */
.L_x_192:
        /* <DEDUP_REMOVED lines=21> */
.L_x_193:
        /* <DEDUP_REMOVED lines=19> */
.L_x_194:
        /* <DEDUP_REMOVED lines=21> */
.L_x_195:
        /* <DEDUP_REMOVED lines=19> */
.L_x_196:
[----:B---3--:R-:W-:Y:S01]  /*105a0*/  SHF.R.U32.HI R27, RZ, 0x15, R62 ;  /* 0x00000015ff1b7819 */ /* 0x008fe2000001163e */
[----:B------:R-:W-:Y:S05]  /*105b0*/  WARPSYNC.ALL ;  /* 0x0000000000007948 */ /* 0x000fea0003800000 */
[----:B------:R-:W-:Y:S02]  /*105c0*/  R2UR UR4, R22 ;  /* 0x00000000160472ca */ /* 0x000fe400000e0000 */
[----:B------:R-:W-:-:S11]  /*105d0*/  ISETP.NE.AND P0, PT, R76, R27, PT ;  /* 0x0000001b4c00720c */ /* 0x000fd60003f05270 */
[----:B------:R3:W-:Y:S02]  /*105e0*/  STTM.x16 tmem[UR4+0x1c0], R0 ;  /* 0x0001c000000079ed */ /* 0x0007e40008240004 */
[----:B------:R-:W-:Y:S05]  /*105f0*/  @!P0 BRA `(.L_x_197) ;  /* 0x0000000000408947 */ /* 0x000fea0003800000 */
[----:B-1-34-:R-:W-:Y:S01]  /*10600*/  MOV R14, 0x8 ;  /* 0x00000008000e7802 */ /* 0x01afe20000000f00 */
[----:B------:R-:W1:Y:S01]  /*10610*/  LDCU.64 UR8, c[0x4][0xb0] ;  /* 0x01001600ff0877ac */ /* 0x000e620008000a00 */
[----:B------:R-:W-:Y:S02]  /*10620*/  HFMA2 R12, -RZ, RZ, 0, 5.9604644775390625e-08 ;  /* 0x00000001ff0c7431 */ /* 0x000fe400000001ff */
[----:B------:R-:W-:Y:S01]  /*10630*/  IMAD.MOV.U32 R8, RZ, RZ, 0x192 ;  /* 0x00000192ff087424 */ /* 0x000fe200078e00ff */
[----:B------:R-:W3:Y:S01]  /*10640*/  LDCU.64 UR6, c[0x4][0xb8] ;  /* 0x01001700ff0677ac */ /* 0x000ee20008000a00 */
[----:B------:R-:W4:Y:S01]  /*10650*/  LDC.64 R14, c[0x4][R14] ;  /* 0x010000000e0e7b82 */ /* 0x000f220000000a00 */
[----:B------:R-:W-:Y:S01]  /*10660*/  IMAD.MOV.U32 R13, RZ, RZ, RZ ;  /* 0x000000ffff0d7224 */ /* 0x000fe200078e00ff */
[----:B------:R-:W5:Y:S01]  /*10670*/  LDCU.64 UR4, c[0x4][0x30] ;  /* 0x01000600ff0477ac */ /* 0x000f620008000a00 */
[----:B-1----:R-:W-:Y:S01]  /*10680*/  IMAD.U32 R4, RZ, RZ, UR8 ;  /* 0x00000008ff047e24 */ /* 0x002fe2000f8e00ff */
[----:B------:R-:W-:Y:S01]  /*10690*/  MOV R5, UR9 ;  /* 0x0000000900057c02 */ /* 0x000fe20008000f00 */
[----:B---3--:R-:W-:Y:S01]  /*106a0*/  IMAD.U32 R6, RZ, RZ, UR6 ;  /* 0x00000006ff067e24 */ /* 0x008fe2000f8e00ff */
[----:B------:R-:W-:Y:S01]  /*106b0*/  MOV R7, UR7 ;  /* 0x0000000700077c02 */ /* 0x000fe20008000f00 */
[----:B-----5:R-:W-:Y:S01]  /*106c0*/  IMAD.U32 R10, RZ, RZ, UR4 ;  /* 0x00000004ff0a7e24 */ /* 0x020fe2000f8e00ff */
[----:B------:R-:W-:-:S02]  /*106d0*/  MOV R11, UR5 ;  /* 0x00000005000b7c02 */ /* 0x000fc40008000f00 */
[----:B------:R-:W-:-:S07]  /*106e0*/  LEPC R20, `(.L_x_197) ;  /* 0x000000001014794e */ /* 0x000fce0000000000 */
[----:B--2-4-:R-:W-:Y:S05]  /*106f0*/  CALL.ABS.NOINC R14 ;  /* 0x000000000e007343 */ /* 0x014fea0003c00000 */
.L_x_197:
[----:B------:R-:W-:Y:S01]  /*10700*/  ISETP.NE.AND P0, PT, R76, R63, PT ;  /* 0x0000003f4c00720c */ /* 0x000fe20003f05270 */
[----:B------:R-:W-:-:S12]  /*10710*/  WARPSYNC.ALL ;  /* 0x0000000000007948 */ /* 0x000fd80003800000 */
        /* <DEDUP_REMOVED lines=17> */
.L_x_198:
[----:B------:R-:W-:Y:S01]  /*10830*/  SHF.R.U32.HI R25, RZ, 0x15, R61 ;  /* 0x00000015ff197819 */ /* 0x000fe2000001163d */
        /* <DEDUP_REMOVED lines=21> */
.L_x_199:
        /* <DEDUP_REMOVED lines=19> */
.L_x_200:
        /* <DEDUP_REMOVED lines=21> */
.L_x_201:
[----:B------:R-:W-:Y:S05]  /*10c10*/  WARPSYNC.ALL ;  /* 0x0000000000007948 */ /* 0x000fea0003800000 */
[----:B------:R-:W-:-:S13]  /*10c20*/  R2UR UR4, R22 ;  /* 0x00000000160472ca */ /* 0x000fda00000e0000 */
[----:B------:R1:W-:Y:S02]  /*10c30*/  STTM.x16 tmem[UR4+0x1f0], R0 ;  /* 0x0001f000000079ed */ /* 0x0003e40008240004 */
.L_x_169:
[----:B------:R-:W-:-:S09]  /*10c40*/  UISETP.NE.AND UP0, UPT, UR45, URZ, UPT ;  /* 0x000000ff2d00728c */ /* 0x000fd2000bf05270 */
[----:B------:R-:W-:Y:S05]  /*10c50*/  BRA.U !UP0, `(.L_x_202) ;  /* 0x0000000108047547 */ /* 0x000fea000b800000 */
[----:B------:R-:W-:Y:S05]  /*10c60*/  BPT.TRAP 0x1 ;  /* 0x000000040000795c */ /* 0x000fea0000300000 */
.L_x_202:
[----:B------:R-:W-:Y:S02]  /*10c70*/  UIADD3 UR4, UPT, UPT, UR36, 0x50088, URZ ;  /* 0x0005008824047890 */ /* 0x000fe4000fffe0ff */
[----:B------:R-:W-:Y:S02]  /*10c80*/  UISETP.NE.AND UP0, UPT, UR41, URZ, UPT ;  /* 0x000000ff2900728c */ /* 0x000fe4000bf05270 */
[----:B------:R-:W-:Y:S02]  /*10c90*/  UPRMT UR4, UR49, 0x654, UR4 ;  /* 0x0000065431047896 */ /* 0x000fe40008000004 */
[----:B------:R-:W-:-:S07]  /*10ca0*/  ULOP3.LUT UR37, UR44, 0x1, URZ, 0x3c, !UPT ;  /* 0x000000012c257892 */ /* 0x000fce000f8e3cff */
[----:B------:R-:W-:Y:S01]  /*10cb0*/  SYNCS.ARRIVE.TRANS64.RED.A1T0 RZ, [UR4], RZ ;  /* 0x000000ffffff79a7 */ /* 0x000fe20008100404 */
[----:B------:R-:W1:Y:S01]  /*10cc0*/  FENCE.VIEW.ASYNC.T ;  /* 0x00000000000073c6 */ /* 0x000e620000000200 */
[----:B------:R-:W-:Y:S05]  /*10cd0*/  BRA.U UP0, `(.L_x_203) ;  /* 0x0000000100087547 */ /* 0x000fea000b800000 */
[----:B------:R-:W-:Y:S05]  /*10ce0*/  BPT.TRAP 0x1 ;  /* 0x000000040000795c */ /* 0x000fea0000300000 */
[----:B------:R-:W-:Y:S05]  /*10cf0*/  BPT.TRAP 0x1 ;  /* 0x000000040000795c */ /* 0x000fea0000300000 */
.L_x_203:
[----:B------:R-:W-:Y:S02]  /*10d00*/  UIADD3 UR4, UPT, UPT, UR36, 0x500a0, URZ ;  /* 0x000500a024047890 */ /* 0x000fe4000fffe0ff */
[----:B------:R-:W-:Y:S02]  /*10d10*/  UISETP.NE.AND UP0, UPT, UR45, URZ, UPT ;  /* 0x000000ff2d00728c */ /* 0x000fe4000bf05270 */
[----:B------:R-:W-:-:S09]  /*10d20*/  UPRMT UR4, UR49, 0x654, UR4 ;  /* 0x0000065431047896 */ /* 0x000fd20008000004 */
[----:B-1----:R-:W-:Y:S01]  /*10d30*/  SYNCS.ARRIVE.TRANS64.RED.A1T0 RZ, [UR4], RZ ;  /* 0x000000ffffff79a7 */ /* 0x002fe20008100404 */
[----:B------:R-:W-:Y:S05]  /*10d40*/  BRA.U !UP0, `(.L_x_204) ;  /* 0x0000000108047547 */ /* 0x000fea000b800000 */
[----:B------:R-:W-:Y:S05]  /*10d50*/  BPT.TRAP 0x1 ;  /* 0x000000040000795c */ /* 0x000fea0000300000 */
.L_x_204:
[----:B---34-:R-:W-:Y:S02]  /*10d60*/  IMAD.U32 R3, RZ, RZ, UR37 ;  /* 0x00000025ff037e24 */ /* 0x018fe4000f8e00ff */
[----:B------:R-:W-:-:S03]  /*10d70*/  VIADD R5, R22, 0x80 ;  /* 0x0000008016057836 */ /* 0x000fc60000000000 */
[----:B------:R-:W-:Y:S02]  /*10d80*/  SHF.L.U32 R3, R3, 0x1f, RZ ;  /* 0x0000001f03037819 */ /* 0x000fe400000006ff */
[----:B------:R-:W-:Y:S02]  /*10d90*/  SHF.R.U32.HI R5, RZ, 0x15, R5 ;  /* 0x00000015ff057819 */ /* 0x000fe40000011605 */
[----:B------:R-:W1:Y:S02]  /*10da0*/  SYNCS.PHASECHK.TRANS64.TRYWAIT P1, [UR36+0x50080], R3 ;  /* 0x05008003ff0075a7 */ /* 0x000e640008021124 */
[----:B------:R-:W-:Y:S01]  /*10db0*/  ISETP.NE.AND P0, PT, R76, R5, PT ;  /* 0x000000054c00720c */ /* 0x000fe20003f05270 */
[----:B-1----:R-:W-:-:S12]  /*10dc0*/  @!P1 BRA `(.L_x_205) ;  /* 0x000001bc00d09947 */ /* 0x002fd80003800000 */
.L_x_462:
        /* <DEDUP_REMOVED lines=17> */
.L_x_206:
[----:B------:R-:W-:Y:S05]  /*10ee0*/  WARPSYNC.ALL ;  /* 0x0000000000007948 */ /* 0x000fea0003800000 */
[----:B------:R-:W-:Y:S01]  /*10ef0*/  R2UR UR4, R22 ;  /* 0x00000000160472ca */ /* 0x000fe200000e0000 */
[----:B------:R-:W-:Y:S01]  /*10f00*/  UISETP.NE.AND UP0, UPT, UR41, URZ, UPT ;  /* 0x000000ff2900728c */ /* 0x000fe2000bf05270 */
[----:B------:R-:W-:Y:S01]  /*10f10*/  PLOP3.LUT P0, PT, PT, PT, PT, 0x80, 0x8 ;  /* 0x000000000008781c */ /* 0x000fe20003f0f070 */
[----:B------:R-:W-:-:S10]  /*10f20*/  IMAD.MOV.U32 R78, RZ, RZ, 0x3f800000 ;  /* 0x3f800000ff4e7424 */ /* 0x000fd400078e00ff */
[----:B------:R-:W3:Y:S02]  /*10f30*/  LDTM.x2 R4, tmem[UR4+0x80] ;  /* 0x00008004000479ee */ /* 0x000ee400080c0000 */
[----:B---3--:R-:W-:-:S13]  /*10f40*/  FSETP.NEU.AND P2, PT, R4, R5, PT ;  /* 0x000000050400720b */ /* 0x008fda0003f4d000 */
        /* <DEDUP_REMOVED lines=11> */
.L_x_207:
[----:B------:R-:W-:Y:S01]  /*11000*/  IMAD.U32 R3, RZ, RZ, UR38 ;  /* 0x00000026ff037e24 */ /* 0x000fe2000f8e00ff */
[----:B------:R-:W-:-:S04]  /*11010*/  FSETP.NEU.AND P1, PT, R78, 1, PT ;  /* 0x3f8000004e00780b */ /* 0x000fc80003f2d000 */
[----:B------:R-:W-:-:S04]  /*11020*/  SHF.L.U32 R3, R3, 0x1f, RZ ;  /* 0x0000001f03037819 */ /* 0x000fc800000006ff */
[----:B------:R-:W1:Y:S02]  /*11030*/  SYNCS.PHASECHK.TRANS64.TRYWAIT P0, [UR36+0x50098], R3 ;  /* 0x05009803ff0075a7 */ /* 0x000e640008001124 */
[----:B-1----:R-:W-:Y:S05]  /*11040*/  @!P0 BRA `(.L_x_208) ;  /* 0x000001bc00488947 */ /* 0x002fea0003800000 */
.L_x_463:
[----:B------:R-:W-:-:S13]  /*11050*/  VOTE.ANY P1, P1 ;  /* 0x0000000000ff7806 */ /* 0x000fda0000820100 */
[----:B------:R-:W-:Y:S05]  /*11060*/  @!P1 BRA `(.L_x_209) ;  /* 0x0000002c00889947 */ /* 0x000fea0003800000 */
[----:B------:R-:W-:-:S13]  /*11070*/  ISETP.NE.AND P0, PT, R76, R75, PT ;  /* 0x0000004b4c00720c */ /* 0x000fda0003f05270 */
        /* <DEDUP_REMOVED lines=17> */
.L_x_210:
[----:B------:R-:W-:Y:S05]  /*11190*/  WARPSYNC.ALL ;  /* 0x0000000000007948 */ /* 0x000fea0003800000 */
[----:B------:R-:W-:Y:S02]  /*111a0*/  R2UR UR4, R22 ;  /* 0x00000000160472ca */ /* 0x000fe400000e0000 */
[----:B------:R-:W-:-:S11]  /*111b0*/  ISETP.NE.AND P0, PT, R76, R67, PT ;  /* 0x000000434c00720c */ /* 0x000fd60003f05270 */
[----:B--2---:R-:W2:Y:S02]  /*111c0*/  LDTM.x16 R40, tmem[UR4+0x180] ;  /* 0x00018004002879ee */ /* 0x004ea40008240000 */
        /* <DEDUP_REMOVED lines=17> */
.L_x_211:
        /* <DEDUP_REMOVED lines=30> */
.L_x_212:
        /* <DEDUP_REMOVED lines=21> */
.L_x_213:
        /* <DEDUP_REMOVED lines=30> */
.L_x_214:
        /* <DEDUP_REMOVED lines=21> */
.L_x_215:
        /* <DEDUP_REMOVED lines=30> */
.L_x_216:
        /* <DEDUP_REMOVED lines=21> */
.L_x_217:
        /* <DEDUP_REMOVED lines=30> */
.L_x_218:
        /* <DEDUP_REMOVED lines=21> */
.L_x_219:
        /* <DEDUP_REMOVED lines=30> */
.L_x_220:
        /* <DEDUP_REMOVED lines=22> */
.L_x_221:
        /* <DEDUP_REMOVED lines=30> */
.L_x_222:
        /* <DEDUP_REMOVED lines=22> */
.L_x_223:
        /* <DEDUP_REMOVED lines=30> */
.L_x_224:
        /* <DEDUP_REMOVED lines=22> */
.L_x_225:
        /* <DEDUP_REMOVED lines=28> */
.L_x_226:
[----:B--2---:R-:W-:Y:S01]  /*12b20*/  SHF.R.U32.HI R41, RZ, 0x15, R59 ;  /* 0x00000015ff297819 */ /* 0x004fe2000001163b */
        /* <DEDUP_REMOVED lines=21> */
.L_x_227:
[----:B------:R-:W-:Y:S01]  /*12c80*/  ISETP.NE.AND P0, PT, R76, R79, PT ;  /* 0x0000004f4c00720c */ /* 0x000fe20003f05270 */
[----:B------:R-:W-:-:S12]  /*12c90*/  WARPSYNC.ALL ;  /* 0x0000000000007948 */ /* 0x000fd80003800000 */
        /* <DEDUP_REMOVED lines=17> */
.L_x_228:
[----:B--2---:R-:W-:Y:S01]  /*12db0*/  SHF.R.U32.HI R25, RZ, 0x15, R58 ;  /* 0x00000015ff197819 */ /* 0x004fe2000001163a */
[----:B------:R-:W-:Y:S05]  /*12dc0*/  WARPSYNC.ALL ;  /* 0x0000000000007948 */ /* 0x000fea0003800000 */
[----:B------:R-:W-:Y:S02]  /*12dd0*/  R2UR UR4, R22 ;  /* 0x00000000160472ca */ /* 0x000fe400000e0000 */
[----:B------:R-:W-:-:S11]  /*12de0*/  ISETP.NE.AND P0, PT, R76, R25, PT ;  /* 0x000000194c00720c */ /* 0x000fd60003f05270 */
[----:B------:R2:W-:Y:S02]  /*12df0*/  STTM.x16 tmem[UR4+0x200], R0 ;  /* 0x00020000000079ed */ /* 0x0005e40008240004 */
[----:B------:R-:W-:Y:S05]  /*12e00*/  @!P0 BRA `(.L_x_229) ;  /* 0x0000000000408947 */ /* 0x000fea0003800000 */
[----:B--2---:R-:W-:Y:S01]  /*12e10*/  MOV R14, 0x8 ;  /* 0x00000008000e7802 */ /* 0x004fe20000000f00 */
        /* <DEDUP_REMOVED lines=15> */
.L_x_229:
[----:B------:R-:W-:Y:S01]  /*12f10*/  ISETP.NE.AND P0, PT, R76, R41, PT ;  /* 0x000000294c00720c */ /* 0x000fe20003f05270 */
[----:B------:R-:W-:-:S12]  /*12f20*/  WARPSYNC.ALL ;  /* 0x0000000000007948 */ /* 0x000fd80003800000 */
        /* <DEDUP_REMOVED lines=17> */
.L_x_230:
[----:B------:R-:W-:Y:S01]  /*13040*/  SHF.R.U32.HI R27, RZ, 0x15, R57 ;  /* 0x00000015ff1b7819 */ /* 0x000fe20000011639 */
[----:B------:R-:W-:Y:S05]  /*13050*/  WARPSYNC.ALL ;  /* 0x0000000000007948 */ /* 0x000fea0003800000 */
[----:B------:R-:W-:Y:S02]  /*13060*/  R2UR UR4, R22 ;  /* 0x00000000160472ca */ /* 0x000fe400000e0000 */
[----:B------:R-:W-:-:S11]  /*13070*/  ISETP.NE.AND P0, PT, R76, R27, PT ;  /* 0x0000001b4c00720c */ /* 0x000fd60003f05270 */
[----:B------:R3:W-:Y:S02]  /*13080*/  STTM.x16 tmem[UR4+0x210], R0 ;  /* 0x00021000000079ed */ /* 0x0007e40008240004 */
[----:B------:R-:W-:Y:S05]  /*13090*/  @!P0 BRA `(.L_x_231) ;  /* 0x0000000000408947 */ /* 0x000fea0003800000 */
[----:B--23--:R-:W-:Y:S01]  /*130a0*/  MOV R14, 0x8 ;  /* 0x00000008000e7802 */ /* 0x00cfe20000000f00 */
        /* <DEDUP_REMOVED lines=15> */
.L_x_231:
[----:B------:R-:W-:Y:S01]  /*131a0*/  ISETP.NE.AND P0, PT, R76, R25, PT ;  /* 0x000000194c00720c */ /* 0x000fe20003f05270 */
[----:B------:R-:W-:-:S12]  /*131b0*/  WARPSYNC.ALL ;  /* 0x0000000000007948 */ /* 0x000fd80003800000 */
        /* <DEDUP_REMOVED lines=17> */
.L_x_232:
[----:B------:R-:W-:Y:S01]  /*132d0*/  SHF.R.U32.HI R25, RZ, 0x15, R56 ;  /* 0x00000015ff197819 */ /* 0x000fe20000011638 */
[----:B------:R-:W-:Y:S05]  /*132e0*/  WARPSYNC.ALL ;  /* 0x0000000000007948 */ /* 0x000fea0003800000 */
[----:B------:R-:W-:Y:S02]  /*132f0*/  R2UR UR4, R22 ;  /* 0x00000000160472ca */ /* 0x000fe400000e0000 */
[----:B------:R-:W-:-:S11]  /*13300*/  ISETP.NE.AND P0, PT, R76, R25, PT ;  /* 0x000000194c00720c */ /* 0x000fd60003f05270 */
[----:B------:R4:W-:Y:S02]  /*13310*/  STTM.x16 tmem[UR4+0x220], R0 ;  /* 0x00022000000079ed */ /* 0x0009e40008240004 */
[----:B------:R-:W-:Y:S05]  /*13320*/  @!P0 BRA `(.L_x_233) ;  /* 0x0000000000408947 */ /* 0x000fea0003800000 */
[----:B--234-:R-:W-:Y:S01]  /*13330*/  MOV R14, 0x8 ;  /* 0x00000008000e7802 */ /* 0x01cfe20000000f00 */
        /* <DEDUP_REMOVED lines=15> */
.L_x_233:
[----:B------:R-:W-:Y:S01]  /*13430*/  ISETP.NE.AND P0, PT, R76, R27, PT ;  /* 0x0000001b4c00720c */ /* 0x000fe20003f05270 */
[----:B------:R-:W-:-:S12]  /*13440*/  WARPSYNC.ALL ;  /* 0x0000000000007948 */ /* 0x000fd80003800000 */
        /* <DEDUP_REMOVED lines=17> */
.L_x_234:
[----:B------:R-:W-:Y:S01]  /*13560*/  SHF.R.U32.HI R27, RZ, 0x15, R23 ;  /* 0x00000015ff1b7819 */ /* 0x000fe20000011617 */
[----:B------:R-:W-:Y:S05]  /*13570*/  WARPSYNC.ALL ;  /* 0x0000000000007948 */ /* 0x000fea0003800000 */
[----:B------:R-:W-:Y:S02]  /*13580*/  R2UR UR4, R22 ;  /* 0x00000000160472ca */ /* 0x000fe400000e0000 */
[----:B------:R-:W-:-:S11]  /*13590*/  ISETP.NE.AND P0, PT, R76, R27, PT ;  /* 0x0000001b4c00720c */ /* 0x000fd60003f05270 */
[----:B------:R1:W-:Y:S02]  /*135a0*/  STTM.x16 tmem[UR4+0x230], R0 ;  /* 0x00023000000079ed */ /* 0x0003e40008240004 */
[----:B------:R-:W-:Y:S05]  /*135b0*/  @!P0 BRA `(.L_x_235) ;  /* 0x0000000000408947 */ /* 0x000fea0003800000 */
[----:B-1234-:R-:W-:Y:S01]  /*135c0*/  MOV R14, 0x8 ;  /* 0x00000008000e7802 */ /* 0x01efe20000000f00 */
[----:B------:R-:W1:Y:S01]  /*135d0*/  LDCU.64 UR8, c[0x4][0xb0] ;  /* 0x01001600ff0877ac */ /* 0x000e620008000a00 */
[----:B------:R-:W-:Y:S02]  /*135e0*/  HFMA2 R12, -RZ, RZ, 0, 5.9604644775390625e-08 ;  /* 0x00000001ff0c7431 */ /* 0x000fe400000001ff */
[----:B------:R-:W-:Y:S01]  /*135f0*/  IMAD.MOV.U32 R8, RZ, RZ, 0x192 ;  /* 0x00000192ff087424 */ /* 0x000fe200078e00ff */
[----:B------:R-:W2:Y:S01]  /*13600*/  LDCU.64 UR6, c[0x4][0xb8] ;  /* 0x01001700ff0677ac */ /* 0x000ea20008000a00 */
[----:B------:R-:W3:Y:S01]  /*13610*/  LDC.64 R14, c[0x4][R14] ;  /* 0x010000000e0e7b82 */ /* 0x000ee20000000a00 */
[----:B------:R-:W-:Y:S01]  /*13620*/  IMAD.MOV.U32 R13, RZ, RZ, RZ ;  /* 0x000000ffff0d7224 */ /* 0x000fe200078e00ff */
[----:B------:R-:W4:Y:S01]  /*13630*/  LDCU.64 UR4, c[0x4][0x30] ;  /* 0x01000600ff0477ac */ /* 0x000f220008000a00 */
[----:B-1----:R-:W-:Y:S01]  /*13640*/  IMAD.U32 R4, RZ, RZ, UR8 ;  /* 0x00000008ff047e24 */ /* 0x002fe2000f8e00ff */
[----:B------:R-:W-:Y:S01]  /*13650*/  MOV R5, UR9 ;  /* 0x0000000900057c02 */ /* 0x000fe20008000f00 */
[----:B--2---:R-:W-:Y:S01]  /*13660*/  IMAD.U32 R6, RZ, RZ, UR6 ;  /* 0x00000006ff067e24 */ /* 0x004fe2000f8e00ff */
[----:B------:R-:W-:Y:S01]  /*13670*/  MOV R7, UR7 ;  /* 0x0000000700077c02 */ /* 0x000fe20008000f00 */
[----:B----4-:R-:W-:Y:S01]  /*13680*/  IMAD.U32 R10, RZ, RZ, UR4 ;  /* 0x00000004ff0a7e24 */ /* 0x010fe2000f8e00ff */
[----:B------:R-:W-:-:S02]  /*13690*/  MOV R11, UR5 ;  /* 0x00000005000b7c02 */ /* 0x000fc40008000f00 */
[----:B------:R-:W-:-:S07]  /*136a0*/  LEPC R20, `(.L_x_235) ;  /* 0x000000001014794e */ /* 0x000fce0000000000 */
[----:B---3--:R-:W-:Y:S05]  /*136b0*/  CALL.ABS.NOINC R14 ;  /* 0x000000000e007343 */ /* 0x008fea0003c00000 */
.L_x_235:
[----:B------:R-:W-:Y:S01]  /*136c0*/  ISETP.NE.AND P0, PT, R76, R25, PT ;  /* 0x000000194c00720c */ /* 0x000fe20003f05270 */
[----:B------:R-:W-:-:S12]  /*136d0*/  WARPSYNC.ALL ;  /* 0x0000000000007948 */ /* 0x000fd80003800000 */
        /* <DEDUP_REMOVED lines=17> */
.L_x_236:
        /* <DEDUP_REMOVED lines=22> */
.L_x_237:
        /* <DEDUP_REMOVED lines=19> */
.L_x_238:
        /* <DEDUP_REMOVED lines=22> */
.L_x_239:
        /* <DEDUP_REMOVED lines=19> */
.L_x_240:
        /* <DEDUP_REMOVED lines=21> */
.L_x_241:
[----:B------:R-:W-:Y:S05]  /*13e60*/  WARPSYNC.ALL ;  /* 0x0000000000007948 */ /* 0x000fea0003800000 */
[----:B------:R-:W-:-:S13]  /*13e70*/  R2UR UR4, R22 ;  /* 0x00000000160472ca */ /* 0x000fda00000e0000 */
[----:B------:R1:W-:Y:S02]  /*13e80*/  STTM.x16 tmem[UR4+0x270], R0 ;  /* 0x00027000000079ed */ /* 0x0003e40008240004 */
.L_x_209:
[----:B------:R-:W-:-:S09]  /*13e90*/  UISETP.NE.AND UP0, UPT, UR42, URZ, UPT ;  /* 0x000000ff2a00728c */ /* 0x000fd2000bf05270 */
[----:B------:R-:W-:Y:S05]  /*13ea0*/  BRA.U !UP0, `(.L_x_242) ;  /* 0x0000000108047547 */ /* 0x000fea000b800000 */
[----:B------:R-:W-:Y:S05]  /*13eb0*/  BPT.TRAP 0x1 ;  /* 0x000000040000795c */ /* 0x000fea0000300000 */
.L_x_242:
[----:B------:R-:W-:Y:S02]  /*13ec0*/  UPRMT UR5, UR49, 0x654, UR48 ;  /* 0x0000065431057896 */ /* 0x000fe40008000030 */
[----:B------:R-:W-:-:S07]  /*13ed0*/  UISETP.NE.AND UP0, UPT, UR41, URZ, UPT ;  /* 0x000000ff2900728c */ /* 0x000fce000bf05270 */
[----:B------:R-:W-:Y:S01]  /*13ee0*/  SYNCS.ARRIVE.TRANS64.RED.A1T0 RZ, [UR5], RZ ;  /* 0x000000ffffff79a7 */ /* 0x000fe20008100405 */
[----:B------:R-:W1:Y:S01]  /*13ef0*/  FENCE.VIEW.ASYNC.T ;  /* 0x00000000000073c6 */ /* 0x000e620000000200 */
[----:B------:R-:W-:Y:S05]  /*13f00*/  BRA.U UP0, `(.L_x_243) ;  /* 0x0000000100087547 */ /* 0x000fea000b800000 */
[----:B------:R-:W-:Y:S05]  /*13f10*/  BPT.TRAP 0x1 ;  /* 0x000000040000795c */ /* 0x000fea0000300000 */
[----:B------:R-:W-:Y:S05]  /*13f20*/  BPT.TRAP 0x1 ;  /* 0x000000040000795c */ /* 0x000fea0000300000 */
.L_x_243:
[----:B------:R-:W-:Y:S02]  /*13f30*/  UIADD3 UR4, UPT, UPT, UR36, 0x500a8, URZ ;  /* 0x000500a824047890 */ /* 0x000fe4000fffe0ff */
[----:B------:R-:W-:Y:S02]  /*13f40*/  UISETP.NE.AND UP0, UPT, UR43, URZ, UPT ;  /* 0x000000ff2b00728c */ /* 0x000fe4000bf05270 */
[----:B------:R-:W-:Y:S02]  /*13f50*/  UPRMT UR4, UR49, 0x654, UR4 ;  /* 0x0000065431047896 */ /* 0x000fe40008000004 */
[----:B------:R-:W-:Y:S02]  /*13f60*/  ULOP3.LUT UR38, UR38, 0x1, URZ, 0x3c, !UPT ;  /* 0x0000000126267892 */ /* 0x000fe4000f8e3cff */
[----:B------:R-:W-:-:S05]  /*13f70*/  ULOP3.LUT UR39, UR39, 0x1, URZ, 0x3c, !UPT ;  /* 0x0000000127277892 */ /* 0x000fca000f8e3cff */
[----:B-1----:R-:W-:Y:S01]  /*13f80*/  SYNCS.ARRIVE.TRANS64.RED.A1T0 RZ, [UR4], RZ ;  /* 0x000000ffffff79a7 */ /* 0x002fe20008100404 */
[----:B------:R-:W-:Y:S06]  /*13f90*/  BRA.U UP0, `(.L_x_244) ;  /* 0xffffff9d00107547 */ /* 0x000fec000b83ffff */
.L_x_164:
[----:B------:R-:W-:-:S09]  /*13fa0*/  UISETP.NE.AND UP0, UPT, UR45, URZ, UPT ;  /* 0x000000ff2d00728c */ /* 0x000fd2000bf05270 */
[----:B------:R-:W-:Y:S05]  /*13fb0*/  BRA.U !UP0, `(.L_x_245) ;  /* 0x0000000108047547 */ /* 0x000fea000b800000 */
[----:B------:R-:W-:Y:S05]  /*13fc0*/  BPT.TRAP 0x1 ;  /* 0x000000040000795c */ /* 0x000fea0000300000 */
.L_x_245:
[----:B------:R-:W5:Y:S01]  /*13fd0*/  S2R R26, SR_CgaCtaId ;  /* 0x00000000001a7919 */ /* 0x000f620000008800 */
[----:B------:R-:W-:Y:S01]  /*13fe0*/  MOV R23, 0x400 ;  /* 0x0000040000177802 */ /* 0x000fe20000000f00 */
[----:B------:R-:W-:-:S03]  /*13ff0*/  UISETP.NE.AND UP0, UPT, UR42, URZ, UPT ;  /* 0x000000ff2a00728c */ /* 0x000fc6000bf05270 */
[----:B-----5:R-:W-:-:S05]  /*14000*/  LEA R23, R26, R23, 0x18 ;  /* 0x000000171a177211 */ /* 0x020fca00078ec0ff */
[----:B------:R-:W-:-:S05]  /*14010*/  VIADD R37, R23, 0x50088 ;  /* 0x0005008817257836 */ /* 0x000fca0000000000 */
[----:B-1234-:R-:W-:-:S04]  /*14020*/  PRMT R0, R26, 0x654, R37 ;  /* 0x000006541a007816 */ /* 0x01efc80000000025 */
[----:B------:R1:W-:Y:S01]  /*14030*/  SYNCS.ARRIVE.TRANS64.RED.A1T0 RZ, [R0+URZ], RZ ;  /* 0x000000ff00ff79a7 */ /* 0x0003e200081004ff */
[----:B------:R-:W-:Y:S05]  /*14040*/  BRA.U !UP0, `(.L_x_246) ;  /* 0x0000000108047547 */ /* 0x000fea000b800000 */
[----:B------:R-:W-:Y:S05]  /*14050*/  BPT.TRAP 0x1 ;  /* 0x000000040000795c */ /* 0x000fea0000300000 */
.L_x_246:
[----:B-1----:R-:W-:-:S04]  /*14060*/  MOV R0, UR39 ;  /* 0x0000002700007c02 */ /* 0x002fc80008000f00 */
[----:B------:R-:W-:-:S04]  /*14070*/  SHF.L.U32 R0, R0, 0x1f, RZ ;  /* 0x0000001f00007819 */ /* 0x000fc800000006ff */
[----:B------:R-:W1:Y:S02]  /*14080*/  SYNCS.PHASECHK.TRANS64.TRYWAIT P0, [R23+URZ+0x50070], R0 ;  /* 0x05007000170075a7 */ /* 0x000e6400080011ff */
[----:B-1----:R-:W-:Y:S05]  /*14090*/  @!P0 BRA `(.L_x_247) ;  /* 0x0000018c004c8947 */ /* 0x002fea0003800000 */
.L_x_464:
[----:B------:R-:W-:Y:S01]  /*140a0*/  R2UR UR4, R22 ;  /* 0x00000000160472ca */ /* 0x000fe200000e0000 */
[----:B------:R-:W-:-:S12]  /*140b0*/  UISETP.NE.AND UP0, UPT, UR42, URZ, UPT ;  /* 0x000000ff2a00728c */ /* 0x000fd8000bf05270 */
[----:B------:R-:W2:Y:S02]  /*140c0*/  LDTM.x2 R24, tmem[UR4] ;  /* 0x00000004001879ee */ /* 0x000ea400080c0000 */
[----:B--2---:R-:W-:Y:S05]  /*140d0*/  BRA.U !UP0, `(.L_x_248) ;  /* 0x0000000108047547 */ /* 0x004fea000b800000 */
[----:B------:R-:W-:Y:S05]  /*140e0*/  BPT.TRAP 0x1 ;  /* 0x000000040000795c */ /* 0x000fea0000300000 */
.L_x_248:
[----:B------:R-:W-:Y:S01]  /*140f0*/  SYNCS.ARRIVE.TRANS64.RED.A1T0 RZ, [UR5], RZ ;  /* 0x000000ffffff79a7 */ /* 0x000fe20008100405 */
[----:B------:R-:W-:-:S09]  /*14100*/  UISETP.NE.AND UP0, UPT, UR41, URZ, UPT ;  /* 0x000000ff2900728c */ /* 0x000fd2000bf05270 */
[----:B------:R-:W-:Y:S05]  /*14110*/  BRA.U UP0, `(.L_x_249) ;  /* 0x0000000100047547 */ /* 0x000fea000b800000 */
[----:B------:R-:W-:Y:S05]  /*14120*/  BPT.TRAP 0x1 ;  /* 0x000000040000795c */ /* 0x000fea0000300000 */
.L_x_249:
[----:B-1----:R-:W-:-:S04]  /*14130*/  MOV R0, UR38 ;  /* 0x0000002600007c02 */ /* 0x002fc80008000f00 */
[----:B------:R-:W-:-:S04]  /*14140*/  SHF.L.U32 R0, R0, 0x1f, RZ ;  /* 0x0000001f00007819 */ /* 0x000fc800000006ff */
[----:B------:R-:W1:Y:S02]  /*14150*/  SYNCS.PHASECHK.TRANS64.TRYWAIT P0, [R23+URZ+0x50090], R0 ;  /* 0x05009000170075a7 */ /* 0x000e6400080011ff */
[----:B-1----:R-:W-:Y:S05]  /*14160*/  @!P0 BRA `(.L_x_250) ;  /* 0x0000018c002c8947 */ /* 0x002fea0003800000 */
.L_x_465:
[----:B------:R-:W-:-:S09]  /*14170*/  UISETP.NE.AND UP0, UPT, UR41, URZ, UPT ;  /* 0x000000ff2900728c */ /* 0x000fd2000bf05270 */
[----:B------:R-:W-:Y:S05]  /*14180*/  BRA.U UP0, `(.L_x_251) ;  /* 0x0000000100047547 */ /* 0x000fea000b800000 */
[----:B------:R-:W-:Y:S05]  /*14190*/  BPT.TRAP 0x1 ;  /* 0x000000040000795c */ /* 0x000fea0000300000 */
.L_x_251:
[----:B-1----:R-:W-:Y:S01]  /*141a0*/  MOV R0, 0x1 ;  /* 0x0000000100007802 */ /* 0x002fe20000000f00 */
[----:B------:R1:W2:Y:S03]  /*141b0*/  MUFU.RCP R3, R24 ;  /* 0x0000001800037308 */ /* 0x0002a60000001000 */
[----:B------:R-:W-:-:S04]  /*141c0*/  SHF.L.U32 R0, R0, 0x1f, RZ ;  /* 0x0000001f00007819 */ /* 0x000fc800000006ff */
[----:B------:R-:W3:Y:S02]  /*141d0*/  SYNCS.PHASECHK.TRANS64.TRYWAIT P0, [R23+URZ+0x500c0], R0 ;  /* 0x0500c000170075a7 */ /* 0x000ee400080011ff */
[----:B-123--:R-:W-:Y:S05]  /*141e0*/  @!P0 BRA `(.L_x_252) ;  /* 0x0000018c00208947 */ /* 0x00efea0003800000 */
.L_x_466:
[----:B------:R-:W2:Y:S01]  /*141f0*/  LDCU UR4, c[0x0][0x708] ;  /* 0x0000e100ff0477ac */ /* 0x000ea20008000800 */
[----:B-1----:R-:W-:Y:S01]  /*14200*/  FFMA R0, -R24, R3, 1 ;  /* 0x3f80000018007423 */ /* 0x002fe20000000103 */
[----:B------:R-:W1:Y:S01]  /*14210*/  LDC R35, c[0x0][0x708] ;  /* 0x0001c200ff237b82 */ /* 0x000e620000000800 */
[----:B------:R-:W-:Y:S02]  /*14220*/  BSSY.RECONVERGENT B2, `(.L_x_253) ;  /* 0x000000b000027945 */ /* 0x000fe40003800200 */
[----:B------:R-:W-:Y:S01]  /*14230*/  FFMA R0, R3, R0, R3 ;  /* 0x0000000003007223 */ /* 0x000fe20000000003 */
[----:B--2---:R-:W-:-:S03]  /*14240*/  MOV R3, UR4 ;  /* 0x0000000400037c02 */ /* 0x004fc60008000f00 */
[----:B------:R-:W-:Y:S01]  /*14250*/  FFMA R29, R0, UR4, RZ ;  /* 0x00000004001d7c23 */ /* 0x000fe200080000ff */
[----:B------:R-:W2:Y:S03]  /*14260*/  FCHK P0, R3, R24 ;  /* 0x0000001803007302 */ /* 0x000ea60000000000 */
[----:B------:R-:W-:-:S04]  /*14270*/  FFMA R4, -R24, R29, UR4 ;  /* 0x0000000418047e23 */ /* 0x000fc8000800011d */
[----:B------:R-:W-:Y:S01]  /*14280*/  FFMA R29, R0, R4, R29 ;  /* 0x00000004001d7223 */ /* 0x000fe2000000001d */
[----:B--2---:R-:W-:Y:S06]  /*14290*/  @!P0 BRA `(.L_x_254) ;  /* 0x00000000000c8947 */ /* 0x004fec0003800000 */
[----:B------:R-:W-:Y:S02]  /*142a0*/  MOV R4, 0x142c0 ;  /* 0x000142c000047802 */ /* 0x000fe40000000f00 */
[----:B-1----:R-:W-:Y:S05]  /*142b0*/  CALL.REL.NOINC `($__internal_3_$__cuda_sm3x_div_rn_noftz_f32_slowpath) ;  /* 0x0000019400707944 */ /* 0x002fea0003c00000 */
[----:B------:R-:W-:Y:S02]  /*142c0*/  MOV R29, R34 ;  /* 0x00000022001d7202 */ /* 0x000fe40000000f00 */
.L_x_254:
[----:B------:R-:W-:Y:S05]  /*142d0*/  BSYNC.RECONVERGENT B2 ;  /* 0x0000000000027941 */ /* 0x000fea0003800200 */
.L_x_253:
[----:B------:R-:W-:Y:S01]  /*142e0*/  VIADD R3, R22, 0x100 ;  /* 0x0000010016037836 */ /* 0x000fe20000000000 */
[C---:B------:R-:W-:Y:S01]  /*142f0*/  LOP3.LUT R28, R17.reuse, 0x3, RZ, 0xc0, !PT ;  /* 0x00000003111c7812 */ /* 0x040fe200078ec0ff */
[C---:B------:R-:W-:Y:S02]  /*14300*/  IMAD.SHL.U32 R0, R16.reuse, 0x100, RZ ;  /* 0x0000010010007824 */ /* 0x040fe400078e00ff */
[----:B------:R-:W-:Y:S01]  /*14310*/  IMAD.SHL.U32 R16, R16, 0x40, RZ ;  /* 0x0000004010107824 */ /* 0x000fe200078e00ff */
[----:B------:R-:W-:Y:S01]  /*14320*/  SHF.R.U32.HI R3, RZ, 0x15, R3 ;  /* 0x00000015ff037819 */ /* 0x000fe20000011603 */
[----:B------:R-:W-:Y:S01]  /*14330*/  IMAD.SHL.U32 R27, R17, 0x2000, RZ ;  /* 0x00002000111b7824 */ /* 0x000fe200078e00ff */
[----:B------:R-:W-:Y:S02]  /*14340*/  LOP3.LUT R5, R0, 0x1800, RZ, 0xc0, !PT ;  /* 0x0000180000057812 */ /* 0x000fe400078ec0ff */
[----:B------:R-:W-:Y:S02]  /*14350*/  ISETP.NE.AND P0, PT, R28, R3, PT ;  /* 0x000000031c00720c */ /* 0x000fe40003f05270 */
[----:B------:R-:W-:-:S04]  /*14360*/  LOP3.LUT R16, R5, 0x1c0, R16, 0xf8, !PT ;  /* 0x000001c005107812 */ /* 0x000fc800078ef810 */
[----:B------:R-:W-:-:S07]  /*14370*/  LOP3.LUT R27, R16, 0x6000, R27, 0xf8, !PT ;  /* 0x00006000101b7812 */ /* 0x000fce00078ef81b */
        /* <DEDUP_REMOVED lines=17> */
.L_x_255:
[----:B------:R-:W2:Y:S01]  /*14490*/  S2R R0, SR_SWINHI ;  /* 0x0000000000007919 */ /* 0x000ea20000002f00 */
[----:B------:R-:W-:Y:S05]  /*144a0*/  WARPSYNC.ALL ;  /* 0x0000000000007948 */ /* 0x000fea0003800000 */
[----:B------:R-:W-:-:S13]  /*144b0*/  R2UR UR4, R22 ;  /* 0x00000000160472ca */ /* 0x000fda00000e0000 */
[----:B------:R-:W3:Y:S01]  /*144c0*/  LDTM.x16 R4, tmem[UR4+0x100] ;  /* 0x00010004000479ee */ /* 0x000ee20008240000 */
[----:B------:R-:W-:Y:S02]  /*144d0*/  MOV R30, R23 ;  /* 0x00000017001e7202 */ /* 0x000fe40000000f00 */
[----:B--2---:R-:W-:Y:S02]  /*144e0*/  MOV R31, R0 ;  /* 0x00000000001f7202 */ /* 0x004fe40000000f00 */
[----:B------:R-:W-:-:S05]  /*144f0*/  LEA R27, P0, R27, R30, 0x1 ;  /* 0x0000001e1b1b7211 */ /* 0x000fca00078008ff */
[----:B------:R-:W-:Y:S01]  /*14500*/  IMAD.X R31, RZ, RZ, R31, P0 ;  /* 0x000000ffff1f7224 */ /* 0x000fe200000e061f */
[----:B------:R-:W-:Y:S01]  /*14510*/  IADD3 R0, P0, PT, R27, 0x10, RZ ;  /* 0x000000101b007810 */ /* 0x000fe20007f1e0ff */
[C---:B---3--:R-:W-:Y:S02]  /*14520*/  FMUL2 R20, R29.reuse.F32, R8.F32x2.HI_LO ;  /* 0x000000081d14724a */ /* 0x048fe40000040000 */
[C---:B------:R-:W-:Y:S02]  /*14530*/  FMUL2 R6, R29.reuse.F32, R6.F32x2.HI_LO ;  /* 0x000000061d06724a */ /* 0x040fe40000040000 */
[----:B------:R-:W-:Y:S01]  /*14540*/  FMUL2 R32, R29.F32, R10.F32x2.HI_LO ;  /* 0x0000000a1d20724a */ /* 0x000fe20000040000 */
[----:B------:R-:W-:Y:S01]  /*14550*/  F2FP.F16.F32.PACK_AB R10, R21, R20 ;  /* 0x00000014150a723e */ /* 0x000fe200000000ff */
[--C-:B------:R-:W-:Y:S02]  /*14560*/  IMAD.X R21, RZ, RZ, R31.reuse, P0 ;  /* 0x000000ffff157224 */ /* 0x100fe400000e061f */
[----:B------:R-:W-:Y:S01]  /*14570*/  FMUL2 R4, R29.F32, R4.F32x2.HI_LO ;  /* 0x000000041d04724a */ /* 0x000fe20000040000 */
[----:B------:R-:W-:Y:S01]  /*14580*/  F2FP.F16.F32.PACK_AB R9, R7, R6 ;  /* 0x000000060709723e */ /* 0x000fe200000000ff */
[----:B------:R-:W-:Y:S01]  /*14590*/  FMUL2 R12, R29.F32, R12.F32x2.HI_LO ;  /* 0x0000000c1d0c724a */ /* 0x000fe20000040000 */
[----:B------:R-:W-:Y:S01]  /*145a0*/  SHF.R.U64 R6, R27, 0x3, R31 ;  /* 0x000000031b067819 */ /* 0x000fe2000000121f */
[C---:B------:R-:W-:Y:S01]  /*145b0*/  FMUL2 R14, R29.reuse.F32, R14.F32x2.HI_LO ;  /* 0x0000000e1d0e724a */ /* 0x040fe20000040000 */
[----:B------:R-:W-:Y:S01]  /*145c0*/  SHF.R.U64 R3, R0, 0x3, R21 ;  /* 0x0000000300037819 */ /* 0x000fe20000001215 */
[----:B------:R-:W-:Y:S01]  /*145d0*/  FMUL2 R16, R29.F32, R16.F32x2.HI_LO ;  /* 0x000000101d10724a */ /* 0x000fe20000040000 */
[----:B------:R-:W-:Y:S01]  /*145e0*/  F2FP.F16.F32.PACK_AB R8, R5, R4 ;  /* 0x000000040508723e */ /* 0x000fe200000000ff */
[----:B------:R-:W-:Y:S01]  /*145f0*/  FMUL2 R18, R29.F32, R18.F32x2.HI_LO ;  /* 0x000000121d12724a */ /* 0x000fe20000040000 */
[----:B------:R-:W-:-:S02]  /*14600*/  F2FP.F16.F32.PACK_AB R11, R33, R32 ;  /* 0x00000020210b723e */ /* 0x000fc400000000ff */
[----:B------:R-:W-:Y:S02]  /*14610*/  LOP3.LUT R30, R27, 0x70, R6, 0x78, !PT ;  /* 0x000000701b1e7812 */ /* 0x000fe400078e7806 */
[----:B------:R-:W-:Y:S02]  /*14620*/  F2FP.F16.F32.PACK_AB R4, R13, R12 ;  /* 0x0000000c0d04723e */ /* 0x000fe400000000ff */
[----:B------:R-:W-:Y:S01]  /*14630*/  F2FP.F16.F32.PACK_AB R5, R15, R14 ;  /* 0x0000000e0f05723e */ /* 0x000fe200000000ff */
[----:B------:R2:W-:Y:S01]  /*14640*/  ST.E.128 desc[UR46][R30.64], R8 ;  /* 0x000000081e007985 */ /* 0x0005e2000c101d2e */
[----:B------:R-:W-:Y:S02]  /*14650*/  F2FP.F16.F32.PACK_AB R6, R17, R16 ;  /* 0x000000101106723e */ /* 0x000fe400000000ff */
[----:B------:R-:W-:Y:S01]  /*14660*/  LOP3.LUT R20, R0, 0x70, R3, 0x78, !PT ;  /* 0x0000007000147812 */ /* 0x000fe200078e7803 */
[----:B------:R-:W-:Y:S01]  /*14670*/  VIADD R3, R22, 0x110 ;  /* 0x0000011016037836 */ /* 0x000fe20000000000 */
[----:B------:R-:W-:-:S04]  /*14680*/  F2FP.F16.F32.PACK_AB R7, R19, R18 ;  /* 0x000000121307723e */ /* 0x000fc800000000ff */
[----:B------:R-:W-:Y:S01]  /*14690*/  SHF.R.U32.HI R3, RZ, 0x15, R3 ;  /* 0x00000015ff037819 */ /* 0x000fe20000011603 */
[----:B------:R2:W-:Y:S03]  /*146a0*/  ST.E.128 desc[UR46][R20.64], R4 ;  /* 0x0000000414007985 */ /* 0x0005e6000c101d2e */
[----:B------:R-:W-:-:S13]  /*146b0*/  ISETP.NE.AND P0, PT, R28, R3, PT ;  /* 0x000000031c00720c */ /* 0x000fda0003f05270 */
[----:B------:R-:W-:Y:S05]  /*146c0*/  @!P0 BRA `(.L_x_256) ;  /* 0x0000000000408947 */ /* 0x000fea0003800000 */
[----:B------:R-:W-:Y:S01]  /*146d0*/  MOV R14, 0x8 ;  /* 0x00000008000e7802 */ /* 0x000fe20000000f00 */
[----:B------:R-:W3:Y:S01]  /*146e0*/  LDCU.64 UR8, c[0x4][0xb0] ;  /* 0x01001600ff0877ac */ /* 0x000ee20008000a00 */
[----:B------:R-:W-:Y:S02]  /*146f0*/  HFMA2 R12, -RZ, RZ, 0, 5.9604644775390625e-08 ;  /* 0x00000001ff0c7431 */ /* 0x000fe400000001ff */
[----:B--2---:R-:W-:Y:S01]  /*14700*/  IMAD.MOV.U32 R8, RZ, RZ, 0x192 ;  /* 0x00000192ff087424 */ /* 0x004fe200078e00ff */
[----:B------:R-:W2:Y:S01]  /*14710*/  LDCU.64 UR6, c[0x4][0xb8] ;  /* 0x01001700ff0677ac */ /* 0x000ea20008000a00 */
[----:B------:R-:W4:Y:S01]  /*14720*/  LDC.64 R14, c[0x4][R14] ;  /* 0x010000000e0e7b82 */ /* 0x000f220000000a00 */
[----:B------:R-:W-:Y:S01]  /*14730*/  IMAD.MOV.U32 R13, RZ, RZ, RZ ;  /* 0x000000ffff0d7224 */ /* 0x000fe200078e00ff */
[----:B------:R-:W5:Y:S01]  /*14740*/  LDCU.64 UR4, c[0x4][0x40] ;  /* 0x01000800ff0477ac */ /* 0x000f620008000a00 */
[----:B---3--:R-:W-:Y:S01]  /*14750*/  IMAD.U32 R4, RZ, RZ, UR8 ;  /* 0x00000008ff047e24 */ /* 0x008fe2000f8e00ff */
[----:B------:R-:W-:Y:S01]  /*14760*/  MOV R5, UR9 ;  /* 0x0000000900057c02 */ /* 0x000fe20008000f00 */
[----:B--2---:R-:W-:Y:S01]  /*14770*/  IMAD.U32 R6, RZ, RZ, UR6 ;  /* 0x00000006ff067e24 */ /* 0x004fe2000f8e00ff */
[----:B------:R-:W-:Y:S01]  /*14780*/  MOV R7, UR7 ;  /* 0x0000000700077c02 */ /* 0x000fe20008000f00 */
[----:B-----5:R-:W-:Y:S01]  /*14790*/  IMAD.U32 R10, RZ, RZ, UR4 ;  /* 0x00000004ff0a7e24 */ /* 0x020fe2000f8e00ff */
[----:B------:R-:W-:-:S02]  /*147a0*/  MOV R11, UR5 ;  /* 0x00000005000b7c02 */ /* 0x000fc40008000f00 */
[----:B------:R-:W-:-:S07]  /*147b0*/  LEPC R20, `(.L_x_256) ;  /* 0x000000001014794e */ /* 0x000fce0000000000 */
[----:B-1--4-:R-:W-:Y:S05]  /*147c0*/  CALL.ABS.NOINC R14 ;  /* 0x000000000e007343 */ /* 0x012fea0003c00000 */
.L_x_256:
[----:B------:R-:W-:Y:S05]  /*147d0*/  WARPSYNC.ALL ;  /* 0x0000000000007948 */ /* 0x000fea0003800000 */
[----:B------:R-:W-:Y:S02]  /*147e0*/  R2UR UR4, R22 ;  /* 0x00000000160472ca */ /* 0x000fe400000e0000 */
[C---:B------:R-:W-:Y:S02]  /*147f0*/  IADD3 R40, P0, PT, R27.reuse, 0x30, RZ ;  /* 0x000000301b287810 */ /* 0x040fe40007f1e0ff */
[----:B------:R-:W-:-:S03]  /*14800*/  IADD3 R3, P1, PT, R27, 0x20, RZ ;  /* 0x000000201b037810 */ /* 0x000fc60007f3e0ff */
[--C-:B------:R-:W-:Y:S02]  /*14810*/  IMAD.X R41, RZ, RZ, R31.reuse, P0 ;  /* 0x000000ffff297224 */ /* 0x100fe400000e061f */
[----:B------:R-:W-:-:S04]  /*14820*/  IMAD.X R39, RZ, RZ, R31, P1 ;  /* 0x000000ffff277224 */ /* 0x000fc800008e061f */
[----:B--2---:R-:W2:Y:S01]  /*14830*/  LDTM.x16 R4, tmem[UR4+0x110] ;  /* 0x00011004000479ee */ /* 0x004ea20008240000 */
[----:B------:R-:W-:-:S04]  /*14840*/  SHF.R.U64 R0, R3, 0x3, R39 ;  /* 0x0000000303007819 */ /* 0x000fc80000001227 */
[----:B------:R-:W-:Y:S01]  /*14850*/  LOP3.LUT R38, R3, 0x70, R0, 0x78, !PT ;  /* 0x0000007003267812 */ /* 0x000fe200078e7800 */
[----:B------:R-:W-:-:S05]  /*14860*/  VIADD R3, R22, 0x120 ;  /* 0x0000012016037836 */ /* 0x000fca0000000000 */
[----:B------:R-:W-:-:S04]  /*14870*/  SHF.R.U32.HI R3, RZ, 0x15, R3 ;  /* 0x00000015ff037819 */ /* 0x000fc80000011603 */
[----:B------:R-:W-:Y:S01]  /*14880*/  ISETP.NE.AND P0, PT, R28, R3, PT ;  /* 0x000000031c00720c */ /* 0x000fe20003f05270 */
[C---:B--2---:R-:W-:Y:S01]  /*14890*/  FMUL2 R20, R29.reuse.F32, R8.F32x2.HI_LO ;  /* 0x000000081d14724a */ /* 0x044fe20000040000 */
[C---:B------:R-:W-:Y:S01]  /*148a0*/  SHF.R.U64 R9, R40.reuse, 0x3, R41 ;  /* 0x0000000328097819 */ /* 0x040fe20000001229 */
[C---:B------:R-:W-:Y:S02]  /*148b0*/  FMUL2 R4, R29.reuse.F32, R4.F32x2.HI_LO ;  /* 0x000000041d04724a */ /* 0x040fe40000040000 */
[C---:B------:R-:W-:Y:S01]  /*148c0*/  FMUL2 R6, R29.reuse.F32, R6.F32x2.HI_LO ;  /* 0x000000061d06724a */ /* 0x040fe20000040000 */
[----:B------:R-:W-:Y:S01]  /*148d0*/  LOP3.LUT R40, R40, 0x70, R9, 0x78, !PT ;  /* 0x0000007028287812 */ /* 0x000fe200078e7809 */
[----:B------:R-:W-:Y:S01]  /*148e0*/  FMUL2 R32, R29.F32, R10.F32x2.HI_LO ;  /* 0x0000000a1d20724a */ /* 0x000fe20000040000 */
[----:B------:R-:W-:Y:S01]  /*148f0*/  F2FP.F16.F32.PACK_AB R8, R5, R4 ;  /* 0x000000040508723e */ /* 0x000fe200000000ff */
[----:B------:R-:W-:Y:S01]  /*14900*/  FMUL2 R12, R29.F32, R12.F32x2.HI_LO ;  /* 0x0000000c1d0c724a */ /* 0x000fe20000040000 */
[----:B------:R-:W-:Y:S01]  /*14910*/  F2FP.F16.F32.PACK_AB R9, R7, R6 ;  /* 0x000000060709723e */ /* 0x000fe200000000ff */
[----:B------:R-:W-:Y:S01]  /*14920*/  FMUL2 R14, R29.F32, R14.F32x2.HI_LO ;  /* 0x0000000e1d0e724a */ /* 0x000fe20000040000 */
[----:B------:R-:W-:Y:S01]  /*14930*/  F2FP.F16.F32.PACK_AB R10, R21, R20 ;  /* 0x00000014150a723e */ /* 0x000fe200000000ff */
[----:B------:R-:W-:Y:S01]  /*14940*/  FMUL2 R16, R29.F32, R16.F32x2.HI_LO ;  /* 0x000000101d10724a */ /* 0x000fe20000040000 */
[----:B------:R-:W-:Y:S01]  /*14950*/  F2FP.F16.F32.PACK_AB R11, R33, R32 ;  /* 0x00000020210b723e */ /* 0x000fe200000000ff */
[----:B------:R-:W-:Y:S01]  /*14960*/  FMUL2 R18, R29.F32, R18.F32x2.HI_LO ;  /* 0x000000121d12724a */ /* 0x000fe20000040000 */
[----:B------:R-:W-:-:S02]  /*14970*/  F2FP.F16.F32.PACK_AB R4, R13, R12 ;  /* 0x0000000c0d04723e */ /* 0x000fc400000000ff */
[----:B------:R-:W-:Y:S01]  /*14980*/  F2FP.F16.F32.PACK_AB R5, R15, R14 ;  /* 0x0000000e0f05723e */ /* 0x000fe200000000ff */
[----:B------:R2:W-:Y:S01]  /*14990*/  ST.E.128 desc[UR46][R38.64], R8 ;  /* 0x0000000826007985 */ /* 0x0005e2000c101d2e */
[----:B------:R-:W-:Y:S02]  /*149a0*/  F2FP.F16.F32.PACK_AB R6, R17, R16 ;  /* 0x000000101106723e */ /* 0x000fe400000000ff */
[----:B------:R-:W-:-:S05]  /*149b0*/  F2FP.F16.F32.PACK_AB R7, R19, R18 ;  /* 0x000000121307723e */ /* 0x000fca00000000ff */
[----:B------:R2:W-:Y:S01]  /*149c0*/  ST.E.128 desc[UR46][R40.64], R4 ;  /* 0x0000000428007985 */ /* 0x0005e2000c101d2e */
        /* <DEDUP_REMOVED lines=17> */
.L_x_257:
[----:B------:R-:W-:Y:S05]  /*14ae0*/  WARPSYNC.ALL ;  /* 0x0000000000007948 */ /* 0x000fea0003800000 */
[----:B------:R-:W-:Y:S02]  /*14af0*/  R2UR UR4, R22 ;  /* 0x00000000160472ca */ /* 0x000fe400000e0000 */
[C---:B--2---:R-:W-:Y:S02]  /*14b00*/  IADD3 R40, P0, PT, R27.reuse, 0x50, RZ ;  /* 0x000000501b287810 */ /* 0x044fe40007f1e0ff */
[----:B------:R-:W-:-:S03]  /*14b10*/  IADD3 R3, P1, PT, R27, 0x40, RZ ;  /* 0x000000401b037810 */ /* 0x000fc60007f3e0ff */
[--C-:B------:R-:W-:Y:S02]  /*14b20*/  IMAD.X R41, RZ, RZ, R31.reuse, P0 ;  /* 0x000000ffff297224 */ /* 0x100fe400000e061f */
[----:B------:R-:W-:-:S04]  /*14b30*/  IMAD.X R39, RZ, RZ, R31, P1 ;  /* 0x000000ffff277224 */ /* 0x000fc800008e061f */
[----:B------:R-:W2:Y:S01]  /*14b40*/  LDTM.x16 R4, tmem[UR4+0x120] ;  /* 0x00012004000479ee */ /* 0x000ea20008240000 */
        /* <DEDUP_REMOVED lines=42> */
.L_x_258:
        /* <DEDUP_REMOVED lines=49> */
.L_x_259:
        /* <DEDUP_REMOVED lines=49> */
.L_x_260:
        /* <DEDUP_REMOVED lines=49> */
.L_x_261:
        /* <DEDUP_REMOVED lines=49> */
.L_x_262:
[----:B------:R-:W-:Y:S05]  /*15a30*/  WARPSYNC.ALL ;  /* 0x0000000000007948 */ /* 0x000fea0003800000 */
[C---:B------:R-:W-:Y:S01]  /*15a40*/  R2UR UR4, R22.reuse ;  /* 0x00000000160472ca */ /* 0x040fe200000e0000 */
[----:B------:R-:W-:Y:S01]  /*15a50*/  VIADD R53, R22, 0x180 ;  /* 0x0000018016357836 */ /* 0x000fe20000000000 */
[C---:B--2---:R-:W-:Y:S02]  /*15a60*/  IADD3 R40, P0, PT, R27.reuse, 0x470, RZ ;  /* 0x000004701b287810 */ /* 0x044fe40007f1e0ff */
[----:B------:R-:W-:Y:S02]  /*15a70*/  IADD3 R3, P1, PT, R27, 0x460, RZ ;  /* 0x000004601b037810 */ /* 0x000fe40007f3e0ff */
[----:B------:R-:W-:Y:S01]  /*15a80*/  SHF.R.U32.HI R53, RZ, 0x15, R53 ;  /* 0x00000015ff357819 */ /* 0x000fe20000011635 */
[----:B------:R-:W-:-:S02]  /*15a90*/  IMAD.X R41, RZ, RZ, R31, P0 ;  /* 0x000000ffff297224 */ /* 0x000fc400000e061f */
[----:B------:R-:W-:Y:S01]  /*15aa0*/  IMAD.X R39, RZ, RZ, R31, P1 ;  /* 0x000000ffff277224 */ /* 0x000fe200008e061f */
[----:B------:R-:W-:-:S03]  /*15ab0*/  ISETP.NE.AND P0, PT, R28, R53, PT ;  /* 0x000000351c00720c */ /* 0x000fc60003f05270 */
[----:B------:R-:W2:Y:S01]  /*15ac0*/  LDTM.x16 R4, tmem[UR4+0x170] ;  /* 0x00017004000479ee */ /* 0x000ea20008240000 */
[----:B------:R-:W-:-:S04]  /*15ad0*/  SHF.R.U64 R0, R3, 0x3, R39 ;  /* 0x0000000303007819 */ /* 0x000fc80000001227 */
[----:B------:R-:W-:Y:S01]  /*15ae0*/  LOP3.LUT R38, R3, 0x70, R0, 0x78, !PT ;  /* 0x0000007003267812 */ /* 0x000fe200078e7800 */
        /* <DEDUP_REMOVED lines=37> */
.L_x_263:
        /* <DEDUP_REMOVED lines=49> */
.L_x_264:
        /* <DEDUP_REMOVED lines=49> */
.L_x_265:
        /* <DEDUP_REMOVED lines=49> */
.L_x_266:
        /* <DEDUP_REMOVED lines=49> */
.L_x_267:
        /* <DEDUP_REMOVED lines=49> */
.L_x_268:
        /* <DEDUP_REMOVED lines=9> */
[----:B--2---:R-:W-:Y:S01]  /*16d20*/  FMUL2 R20, R29.F32, R8.F32x2.HI_LO ;  /* 0x000000081d14724a */ /* 0x004fe20000040000 */
[----:B------:R-:W-:Y:S01]  /*16d30*/  SHF.R.U64 R8, R41, 0x3, R55 ;  /* 0x0000000329087819 */ /* 0x000fe20000001237 */
[C---:B------:R-:W-:Y:S02]  /*16d40*/  FMUL2 R4, R29.reuse.F32, R4.F32x2.HI_LO ;  /* 0x000000041d04724a */ /* 0x040fe40000040000 */
[----:B------:R-:W-:Y:S01]  /*16d50*/  FMUL2 R6, R29.F32, R6.F32x2.HI_LO ;  /* 0x000000061d06724a */ /* 0x000fe20000040000 */
        /* <DEDUP_REMOVED lines=11> */
[----:B------:R-:W-:Y:S01]  /*16e10*/  VIADD R41, R22, 0x1e0 ;  /* 0x000001e016297836 */ /* 0x000fe20000000000 */
[----:B------:R-:W-:Y:S01]  /*16e20*/  F2FP.F16.F32.PACK_AB R5, R15, R14 ;  /* 0x0000000e0f05723e */ /* 0x000fe200000000ff */
[----:B------:R2:W-:Y:S01]  /*16e30*/  ST.E.128 desc[UR46][R38.64], R8 ;  /* 0x0000000826007985 */ /* 0x0005e2000c101d2e */
[----:B------:R-:W-:-:S02]  /*16e40*/  F2FP.F16.F32.PACK_AB R6, R17, R16 ;  /* 0x000000101106723e */ /* 0x000fc400000000ff */
[----:B------:R-:W-:Y:S02]  /*16e50*/  F2FP.F16.F32.PACK_AB R7, R19, R18 ;  /* 0x000000121307723e */ /* 0x000fe400000000ff */
[----:B------:R-:W-:-:S03]  /*16e60*/  SHF.R.U32.HI R41, RZ, 0x15, R41 ;  /* 0x00000015ff297819 */ /* 0x000fc60000011629 */
[----:B------:R2:W-:Y:S01]  /*16e70*/  ST.E.128 desc[UR46][R54.64], R4 ;  /* 0x0000000436007985 */ /* 0x0005e2000c101d2e */
        /* <DEDUP_REMOVED lines=18> */
.L_x_269:
        /* <DEDUP_REMOVED lines=49> */
.L_x_270:
[----:B------:R-:W-:Y:S05]  /*172b0*/  WARPSYNC.ALL ;  /* 0x0000000000007948 */ /* 0x000fea0003800000 */
[----:B------:R-:W-:Y:S02]  /*172c0*/  R2UR UR4, R22 ;  /* 0x00000000160472ca */ /* 0x000fe400000e0000 */
[C---:B--2---:R-:W-:Y:S02]  /*172d0*/  IADD3 R56, P0, PT, R27.reuse, 0xc70, RZ ;  /* 0x00000c701b387810 */ /* 0x044fe40007f1e0ff */
[----:B------:R-:W-:-:S03]  /*172e0*/  IADD3 R3, P1, PT, R27, 0xc60, RZ ;  /* 0x00000c601b037810 */ /* 0x000fc60007f3e0ff */
[--C-:B------:R-:W-:Y:S02]  /*172f0*/  IMAD.X R57, RZ, RZ, R31.reuse, P0 ;  /* 0x000000ffff397224 */ /* 0x100fe400000e061f */
[----:B------:R-:W-:-:S04]  /*17300*/  IMAD.X R55, RZ, RZ, R31, P1 ;  /* 0x000000ffff377224 */ /* 0x000fc800008e061f */
[----:B------:R-:W2:Y:S01]  /*17310*/  LDTM.x16 R4, tmem[UR4+0x1f0] ;  /* 0x0001f004000479ee */ /* 0x000ea20008240000 */
[----:B------:R-:W3:Y:S01]  /*17320*/  LDCU.64 UR4, c[0x0][0x880] ;  /* 0x00011000ff0477ac */ /* 0x000ee20008000a00 */
[----:B------:R-:W-:-:S04]  /*17330*/  SHF.R.U64 R0, R3, 0x3, R55 ;  /* 0x0000000303007819 */ /* 0x000fc80000001237 */
[----:B------:R-:W-:Y:S01]  /*17340*/  LOP3.LUT R54, R3, 0x70, R0, 0x78, !PT ;  /* 0x0000007003367812 */ /* 0x000fe200078e7800 */
[----:B---3--:R-:W-:-:S04]  /*17350*/  UISETP.NE.U32.AND UP0, UPT, UR4, URZ, UPT ;  /* 0x000000ff0400728c */ /* 0x008fc8000bf05070 */
[----:B------:R-:W-:Y:S01]  /*17360*/  UISETP.NE.AND.EX UP0, UPT, UR5, URZ, UPT, UP0 ;  /* 0x000000ff0500728c */ /* 0x000fe2000bf05300 */
        /* <DEDUP_REMOVED lines=15> */
[----:B------:R-:W2:Y:S01]  /*17460*/  S2R R33, SR_CTAID.X ;  /* 0x0000000000217919 */ /* 0x000ea20000002500 */
[----:B------:R-:W-:-:S02]  /*17470*/  F2FP.F16.F32.PACK_AB R5, R15, R14 ;  /* 0x0000000e0f05723e */ /* 0x000fc400000000ff */
[----:B------:R-:W-:Y:S01]  /*17480*/  F2FP.F16.F32.PACK_AB R6, R17, R16 ;  /* 0x000000101106723e */ /* 0x000fe200000000ff */
[----:B------:R3:W-:Y:S01]  /*17490*/  ST.E.128 desc[UR46][R54.64], R8 ;  /* 0x0000000836007985 */ /* 0x0007e2000c101d2e */
[----:B------:R-:W-:Y:S01]  /*174a0*/  F2FP.F16.F32.PACK_AB R7, R19, R18 ;  /* 0x000000121307723e */ /* 0x000fe200000000ff */
[----:B------:R-:W4:Y:S04]  /*174b0*/  S2R R32, SR_CTAID.Z ;  /* 0x0000000000207919 */ /* 0x000f280000002700 */
[----:B------:R3:W-:Y:S01]  /*174c0*/  ST.E.128 desc[UR46][R56.64], R4 ;  /* 0x0000000438007985 */ /* 0x0007e2000c101d2e */
[----:B------:R-:W1:Y:S01]  /*174d0*/  S2R R29, SR_CTAID.Y ;  /* 0x00000000001d7919 */ /* 0x000e620000002600 */
[----:B------:R-:W-:Y:S01]  /*174e0*/  @!PT LDS RZ, [RZ] ;  /* 0x00000000fffff984 */ /* 0x000fe20000000800 */
[----:B------:R-:W-:Y:S01]  /*174f0*/  @!PT LDS RZ, [RZ] ;  /* 0x00000000fffff984 */ /* 0x000fe20000000800 */
[----:B------:R-:W-:Y:S01]  /*17500*/  @!PT LDS RZ, [RZ] ;  /* 0x00000000fffff984 */ /* 0x000fe20000000800 */
[----:B------:R-:W-:Y:S01]  /*17510*/  @!PT LDS RZ, [RZ] ;  /* 0x00000000fffff984 */ /* 0x000fe20000000800 */
[----:B------:R5:W-:Y:S06]  /*17520*/  MEMBAR.ALL.CTA ;  /* 0x0000000000007992 */ /* 0x000bec0000008000 */
[----:B-----5:R-:W1:Y:S01]  /*17530*/  FENCE.VIEW.ASYNC.S ;  /* 0x00000000000073c6 */ /* 0x020e620000000000 */
[----:B------:R-:W-:Y:S05]  /*17540*/  BRA.U !UP0, `(.L_x_271) ;  /* 0x0000000108fc7547 */ /* 0x000fea000b800000 */
[C---:B------:R-:W-:Y:S01]  /*17550*/  FSETP.GEU.AND P0, PT, R24.reuse, 1.175494350822287508e-38, PT ;  /* 0x008000001800780b */ /* 0x040fe20003f0e000 */
[----:B------:R-:W5:Y:S01]  /*17560*/  LDCU UR4, c[0x0][0x380] ;  /* 0x00007000ff0477ac */ /* 0x000f620008000800 */
[----:B------:R-:W-:Y:S01]  /*17570*/  MOV R0, 0x3e055027 ;  /* 0x3e05502700007802 */ /* 0x000fe20000000f00 */
[----:B------:R-:W-:Y:S01]  /*17580*/  BSSY.RECONVERGENT B0, `(.L_x_271) ;  /* 0x000003b000007945 */ /* 0x000fe20003800200 */
[----:B---3--:R-:W-:Y:S01]  /*17590*/  FSEL R5, RZ, -23, P0 ;  /* 0xc1b80000ff057808 */ /* 0x008fe20000000000 */
[----:B------:R-:W3:Y:S08]  /*175a0*/  LDCU UR5, c[0x0][0x700] ;  /* 0x0000e000ff0577ac */ /* 0x000ef00008000800 */
[----:B------:R-:W-:-:S05]  /*175b0*/  @!P0 FMUL R24, R24, 8388608 ;  /* 0x4b00000018188820 */ /* 0x000fca0000400000 */
[C---:B------:R-:W-:Y:S02]  /*175c0*/  IADD3 R7, PT, PT, R24.reuse, -0x3f2aaaab, RZ ;  /* 0xc0d5555518077810 */ /* 0x040fe40007ffe0ff */
[C---:B------:R-:W-:Y:S02]  /*175d0*/  ISETP.GT.U32.AND P0, PT, R24.reuse, 0x7f7fffff, PT ;  /* 0x7f7fffff1800780c */ /* 0x040fe40003f04070 */
[----:B------:R-:W-:Y:S02]  /*175e0*/  LOP3.LUT R7, R7, 0xff800000, RZ, 0xc0, !PT ;  /* 0xff80000007077812 */ /* 0x000fe400078ec0ff */
[C---:B------:R-:W-:Y:S02]  /*175f0*/  FSETP.NEU.AND P1, PT, R24.reuse, RZ, PT ;  /* 0x000000ff1800720b */ /* 0x040fe40003f2d000 */
[-C--:B------:R-:W-:Y:S02]  /*17600*/  IADD3 R3, PT, PT, R24, -R7.reuse, RZ ;  /* 0x8000000718037210 */ /* 0x080fe40007ffe0ff */
[----:B------:R-:W-:-:S03]  /*17610*/  I2FP.F32.S32 R4, R7 ;  /* 0x0000000700047245 */ /* 0x000fc60000201400 */
[----:B------:R-:W-:Y:S02]  /*17620*/  FADD R3, R3, -1 ;  /* 0xbf80000003037421 */ /* 0x000fe40000000000 */
[----:B------:R-:W-:Y:S02]  /*17630*/  FFMA R4, R4, 1.1920928955078125e-07, R5 ;  /* 0x3400000004047823 */ /* 0x000fe40000000005 */
[----:B------:R-:W-:-:S04]  /*17640*/  FFMA R0, R3, -R0, 0.14084610342979431152 ;  /* 0x3e1039f603007423 */ /* 0x000fc80000000800 */
[----:B------:R-:W-:-:S04]  /*17650*/  FFMA R0, R3, R0, -0.12148627638816833496 ;  /* 0xbdf8cdcc03007423 */ /* 0x000fc80000000000 */
[----:B------:R-:W-:-:S04]  /*17660*/  FFMA R0, R3, R0, 0.13980610668659210205 ;  /* 0x3e0f295503007423 */ /* 0x000fc80000000000 */
[----:B------:R-:W-:-:S04]  /*17670*/  FFMA R0, R3, R0, -0.16684235632419586182 ;  /* 0xbe2ad8b903007423 */ /* 0x000fc80000000000 */
[----:B------:R-:W-:-:S04]  /*17680*/  FFMA R0, R3, R0, 0.20012299716472625732 ;  /* 0x3e4ced0b03007423 */ /* 0x000fc80000000000 */
[----:B------:R-:W-:-:S04]  /*17690*/  FFMA R0, R3, R0, -0.24999669194221496582 ;  /* 0xbe7fff2203007423 */ /* 0x000fc80000000000 */
[----:B------:R-:W-:-:S04]  /*176a0*/  FFMA R0, R3, R0, 0.33333182334899902344 ;  /* 0x3eaaaa7803007423 */ /* 0x000fc80000000000 */
[----:B------:R-:W-:-:S04]  /*176b0*/  FFMA R0, R3, R0, -0.5 ;  /* 0xbf00000003007423 */ /* 0x000fc80000000000 */
[----:B------:R-:W-:-:S04]  /*176c0*/  FMUL R0, R3, R0 ;  /* 0x0000000003007220 */ /* 0x000fc80000400000 */
[----:B------:R-:W-:Y:S01]  /*176d0*/  FFMA R5, R3, R0, R3 ;  /* 0x0000000003057223 */ /* 0x000fe20000000003 */
[----:B------:R-:W-:-:S03]  /*176e0*/  MOV R3, 0x7f800000 ;  /* 0x7f80000000037802 */ /* 0x000fc60000000f00 */
[----:B------:R-:W-:Y:S02]  /*176f0*/  FFMA R4, R4, 0.69314718246459960938, R5 ;  /* 0x3f31721804047823 */ /* 0x000fe40000000005 */
[----:B------:R-:W-:Y:S01]  /*17700*/  @P0 FFMA R4, R24, R3, +INF ;  /* 0x7f80000018040423 */ /* 0x000fe20000000003 */
[----:B--2---:R-:W-:-:S04]  /*17710*/  LEA R3, R33, R2, 0x8 ;  /* 0x0000000221037211 */ /* 0x004fc800078e40ff */
[----:B-----5:R-:W-:Y:S02]  /*17720*/  ISETP.GE.AND P0, PT, R3, UR4, PT ;  /* 0x0000000403007c0c */ /* 0x020fe4000bf06270 */
[----:B------:R-:W-:-:S05]  /*17730*/  FSEL R4, R4, -INF , P1 ;  /* 0xff80000004047808 */ /* 0x000fca0000800000 */
[----:B---3--:R-:W-:-:S06]  /*17740*/  FFMA R25, R25, UR5, R4 ;  /* 0x0000000519197c23 */ /* 0x008fcc0008000004 */
[----:B------:R-:W-:Y:S05]  /*17750*/  @P0 BRA `(.L_x_272) ;  /* 0x0000000000740947 */ /* 0x000fea0003800000 */
[----:B------:R-:W2:Y:S01]  /*17760*/  LDCU UR4, c[0x0][0x38c] ;  /* 0x00007180ff0477ac */ /* 0x000ea20008000800 */
[----:B------:R-:W-:Y:S01]  /*17770*/  HFMA2 R4, -RZ, RZ, 0, 0 ;  /* 0x00000000ff047431 */ /* 0x000fe200000001ff */
[----:B------:R-:W4:Y:S01]  /*17780*/  LDCU UR5, c[0x0][0x890] ;  /* 0x00011200ff0577ac */ /* 0x000f220008000800 */
[----:B------:R-:W3:Y:S01]  /*17790*/  LDCU.64 UR6, c[0x0][0x888] ;  /* 0x00011100ff0677ac */ /* 0x000ee20008000a00 */
[----:B--2---:R-:W2:Y:S01]  /*177a0*/  I2F.U32.RP R6, UR4 ;  /* 0x0000000400067d06 */ /* 0x004ea20008209000 */
[----:B------:R-:W-:Y:S01]  /*177b0*/  ISETP.NE.U32.AND P0, PT, RZ, UR4, PT ;  /* 0x00000004ff007c0c */ /* 0x000fe2000bf05070 */
[----:B----4-:R-:W-:-:S06]  /*177c0*/  IMAD R3, R32, UR5, R3 ;  /* 0x0000000520037c24 */ /* 0x010fcc000f8e0203 */
[----:B--2---:R-:W2:Y:S02]  /*177d0*/  MUFU.RCP R5, R6 ;  /* 0x0000000600057308 */ /* 0x004ea40000001000 */
[----:B--2---:R-:W-:-:S06]  /*177e0*/  IADD3 R5, PT, PT, R5, 0xffffffe, RZ ;  /* 0x0ffffffe05057810 */ /* 0x004fcc0007ffe0ff */
[----:B------:R-:W2:Y:S02]  /*177f0*/  F2I.FTZ.U32.TRUNC.NTZ R5, R5 ;  /* 0x0000000500057305 */ /* 0x000ea4000021f000 */
[----:B--2---:R-:W-:-:S05]  /*17800*/  IADD3 R0, PT, PT, RZ, -R5, RZ ;  /* 0x80000005ff007210 */ /* 0x004fca0007ffe0ff */
[----:B------:R-:W-:-:S04]  /*17810*/  IMAD R7, R0, UR4, RZ ;  /* 0x0000000400077c24 */ /* 0x000fc8000f8e02ff */
[----:B------:R-:W-:Y:S02]  /*17820*/  IMAD.HI.U32 R0, R5, R7, R4 ;  /* 0x0000000705007227 */ /* 0x000fe400078e0004 */
[----:B------:R-:W2:Y:S04]  /*17830*/  LDC.64 R6, c[0x0][0x880] ;  /* 0x00022000ff067b82 */ /* 0x000ea80000000a00 */
[----:B-1----:R-:W-:-:S05]  /*17840*/  IMAD.HI.U32 R0, R0, R29, RZ ;  /* 0x0000001d00007227 */ /* 0x002fca00078e00ff */
[----:B------:R-:W-:-:S05]  /*17850*/  IADD3 R4, PT, PT, -R0, RZ, RZ ;  /* 0x000000ff00047210 */ /* 0x000fca0007ffe1ff */
[----:B------:R-:W-:-:S05]  /*17860*/  IMAD R4, R4, UR4, R29 ;  /* 0x0000000404047c24 */ /* 0x000fca000f8e021d */
[----:B------:R-:W-:-:S13]  /*17870*/  ISETP.GE.U32.AND P2, PT, R4, UR4, PT ;  /* 0x0000000404007c0c */ /* 0x000fda000bf46070 */
[----:B------:R-:W-:Y:S02]  /*17880*/  @P2 IADD3 R4, PT, PT, R4, -UR4, RZ ;  /* 0x8000000404042c10 */ /* 0x000fe4000fffe0ff */
[----:B------:R-:W-:Y:S02]  /*17890*/  @P2 IADD3 R0, PT, PT, R0, 0x1, RZ ;  /* 0x0000000100002810 */ /* 0x000fe40007ffe0ff */
[----:B------:R-:W-:-:S13]  /*178a0*/  ISETP.GE.U32.AND P1, PT, R4, UR4, PT ;  /* 0x0000000404007c0c */ /* 0x000fda000bf26070 */
[----:B------:R-:W-:Y:S02]  /*178b0*/  @P1 IADD3 R0, PT, PT, R0, 0x1, RZ ;  /* 0x0000000100001810 */ /* 0x000fe40007ffe0ff */
[----:B------:R-:W-:-:S04]  /*178c0*/  @!P0 LOP3.LUT R0, RZ, UR4, RZ, 0x33, !PT ;  /* 0x00000004ff008c12 */ /* 0x000fc8000f8e33ff */
[C---:B------:R-:W-:Y:S01]  /*178d0*/  IADD3 R4, PT, PT, -R0.reuse, RZ, RZ ;  /* 0x000000ff00047210 */ /* 0x040fe20007ffe1ff */
[----:B---3--:R-:W-:-:S04]  /*178e0*/  IMAD R3, R0, UR7, R3 ;  /* 0x0000000700037c24 */ /* 0x008fc8000f8e0203 */
[----:B------:R-:W-:-:S04]  /*178f0*/  IMAD R4, R4, UR4, R29 ;  /* 0x0000000404047c24 */ /* 0x000fc8000f8e021d */
[----:B------:R-:W-:-:S04]  /*17900*/  IMAD R3, R4, UR6, R3 ;  /* 0x0000000604037c24 */ /* 0x000fc8000f8e0203 */
[----:B--2---:R-:W-:-:S05]  /*17910*/  IMAD.WIDE.U32 R6, R3, 0x4, R6 ;  /* 0x0000000403067825 */ /* 0x004fca00078e0006 */
[----:B------:R2:W-:Y:S02]  /*17920*/  STG.E desc[UR46][R6.64], R25 ;  /* 0x0000001906007986 */ /* 0x0005e4000c10192e */
.L_x_272:
[----:B------:R-:W-:Y:S05]  /*17930*/  BSYNC.RECONVERGENT B0 ;  /* 0x0000000000007941 */ /* 0x000fea0003800200 */
.L_x_271:
[----:B------:R-:W-:Y:S01]  /*17940*/  UISETP.NE.AND UP0, UPT, UR41, URZ, UPT ;  /* 0x000000ff2900728c */ /* 0x000fe2000bf05270 */
[----:B------:R-:W-:-:S08]  /*17950*/  NOP ;  /* 0x0000000000007918 */ /* 0x000fd00000000000 */
[----:B------:R-:W-:Y:S05]  /*17960*/  BRA.U UP0, `(.L_x_273) ;  /* 0x0000000100087547 */ /* 0x000fea000b800000 */
[----:B------:R-:W-:Y:S05]  /*17970*/  BPT.TRAP 0x1 ;  /* 0x000000040000795c */ /* 0x000fea0000300000 */
[----:B------:R-:W-:Y:S05]  /*17980*/  BPT.TRAP 0x1 ;  /* 0x000000040000795c */ /* 0x000fea0000300000 */
.L_x_273:
[----:B------:R-:W-:Y:S01]  /*17990*/  IADD3 R3, PT, PT, R23, 0x500a0, RZ ;  /* 0x000500a017037810 */ /* 0x000fe20007ffe0ff */
[----:B------:R-:W-:-:S03]  /*179a0*/  UISETP.NE.AND UP0, UPT, UR41, URZ, UPT ;  /* 0x000000ff2900728c */ /* 0x000fc6000bf05270 */
[----:B------:R-:W-:-:S04]  /*179b0*/  PRMT R0, R26, 0x654, R3 ;  /* 0x000006541a007816 */ /* 0x000fc80000000003 */
[----:B-1----:R1:W-:Y:S02]  /*179c0*/  SYNCS.ARRIVE.TRANS64.RED.A1T0 RZ, [R0+URZ], RZ ;  /* 0x000000ff00ff79a7 */ /* 0x0023e400081004ff */
[----:B------:R-:W-:Y:S05]  /*179d0*/  BRA.U UP0, `(.L_x_274) ;  /* 0x0000000100047547 */ /* 0x000fea000b800000 */
[----:B------:R-:W-:Y:S05]  /*179e0*/  BPT.TRAP 0x1 ;  /* 0x000000040000795c */ /* 0x000fea0000300000 */
.L_x_274:
[----:B------:R1:W-:Y:S01]  /*179f0*/  SYNCS.ARRIVE.TRANS64.A1T0 RZ, [R23+URZ+0x500b0], RZ ;  /* 0x0500b0ff17ff79a7 */ /* 0x0003e200081000ff */
[----:B------:R-:W-:-:S09]  /*17a00*/  UISETP.NE.AND UP0, UPT, UR45, URZ, UPT ;  /* 0x000000ff2d00728c */ /* 0x000fd2000bf05270 */
[----:B------:R-:W-:Y:S05]  /*17a10*/  BRA.U !UP0, `(.L_x_275) ;  /* 0x0000000108047547 */ /* 0x000fea000b800000 */
[----:B------:R-:W-:Y:S05]  /*17a20*/  BPT.TRAP 0x1 ;  /* 0x000000040000795c */ /* 0x000fea0000300000 */
.L_x_275:
[----:B-1----:R-:W-:Y:S02]  /*17a30*/  IMAD.U32 R0, RZ, RZ, UR44 ;  /* 0x0000002cff007e24 */ /* 0x002fe4000f8e00ff */
[----:B------:R-:W-:-:S03]  /*17a40*/  VIADD R3, R22, 0x80 ;  /* 0x0000008016037836 */ /* 0x000fc60000000000 */
[----:B------:R-:W-:Y:S02]  /*17a50*/  SHF.L.U32 R0, R0, 0x1f, RZ ;  /* 0x0000001f00007819 */ /* 0x000fe400000006ff */
[----:B------:R-:W-:Y:S02]  /*17a60*/  SHF.R.U32.HI R3, RZ, 0x15, R3 ;  /* 0x00000015ff037819 */ /* 0x000fe40000011603 */
[----:B------:R-:W1:Y:S02]  /*17a70*/  SYNCS.PHASECHK.TRANS64.TRYWAIT P1, [R23+URZ+0x50080], R0 ;  /* 0x05008000170075a7 */ /* 0x000e6400080211ff */
[----:B------:R-:W-:Y:S01]  /*17a80*/  ISETP.NE.AND P0, PT, R28, R3, PT ;  /* 0x000000031c00720c */ /* 0x000fe20003f05270 */
[----:B-1----:R-:W-:-:S12]  /*17a90*/  @!P1 BRA `(.L_x_276) ;  /* 0x0000015400089947 */ /* 0x002fd80003800000 */
.L_x_467:
[----:B------:R-:W-:Y:S05]  /*17aa0*/  @!P0 BRA `(.L_x_277) ;  /* 0x0000000000408947 */ /* 0x000fea0003800000 */
[----:B------:R-:W-:Y:S01]  /*17ab0*/  MOV R14, 0x8 ;  /* 0x00000008000e7802 */ /* 0x000fe20000000f00 */
[----:B------:R-:W1:Y:S01]  /*17ac0*/  LDCU.64 UR8, c[0x4][0xb0] ;  /* 0x01001600ff0877ac */ /* 0x000e620008000a00 */
[----:B------:R-:W-:Y:S02]  /*17ad0*/  HFMA2 R12, -RZ, RZ, 0, 5.9604644775390625e-08 ;  /* 0x00000001ff0c7431 */ /* 0x000fe400000001ff */
[----:B---3--:R-:W-:Y:S01]  /*17ae0*/  IMAD.MOV.U32 R8, RZ, RZ, 0x192 ;  /* 0x00000192ff087424 */ /* 0x008fe200078e00ff */
[----:B------:R-:W2:Y:S01]  /*17af0*/  LDCU.64 UR6, c[0x4][0xb8] ;  /* 0x01001700ff0677ac */ /* 0x000ea20008000a00 */
[----:B------:R-:W3:Y:S01]  /*17b00*/  LDC.64 R14, c[0x4][R14] ;  /* 0x010000000e0e7b82 */ /* 0x000ee20000000a00 */
[----:B------:R-:W-:Y:S01]  /*17b10*/  IMAD.MOV.U32 R13, RZ, RZ, RZ ;  /* 0x000000ffff0d7224 */ /* 0x000fe200078e00ff */
[----:B------:R-:W5:Y:S01]  /*17b20*/  LDCU.64 UR4, c[0x4][0x28] ;  /* 0x01000500ff0477ac */ /* 0x000f620008000a00 */
[----:B-1----:R-:W-:Y:S01]  /*17b30*/  IMAD.U32 R4, RZ, RZ, UR8 ;  /* 0x00000008ff047e24 */ /* 0x002fe2000f8e00ff */
[----:B------:R-:W-:Y:S01]  /*17b40*/  MOV R5, UR9 ;  /* 0x0000000900057c02 */ /* 0x000fe20008000f00 */
[----:B--2---:R-:W-:Y:S01]  /*17b50*/  IMAD.U32 R6, RZ, RZ, UR6 ;  /* 0x00000006ff067e24 */ /* 0x004fe2000f8e00ff */
[----:B------:R-:W-:Y:S01]  /*17b60*/  MOV R7, UR7 ;  /* 0x0000000700077c02 */ /* 0x000fe20008000f00 */
[----:B-----5:R-:W-:Y:S01]  /*17b70*/  IMAD.U32 R10, RZ, RZ, UR4 ;  /* 0x00000004ff0a7e24 */ /* 0x020fe2000f8e00ff */
[----:B------:R-:W-:-:S02]  /*17b80*/  MOV R11, UR5 ;  /* 0x00000005000b7c02 */ /* 0x000fc40008000f00 */
[----:B------:R-:W-:-:S07]  /*17b90*/  LEPC R20, `(.L_x_277) ;  /* 0x000000001014794e */ /* 0x000fce0000000000 */
[----:B---34-:R-:W-:Y:S05]  /*17ba0*/  CALL.ABS.NOINC R14 ;  /* 0x000000000e007343 */ /* 0x018fea0003c00000 */
.L_x_277:
[----:B------:R-:W-:Y:S05]  /*17bb0*/  WARPSYNC.ALL ;  /* 0x0000000000007948 */ /* 0x000fea0003800000 */
[----:B------:R-:W-:Y:S01]  /*17bc0*/  R2UR UR4, R22 ;  /* 0x00000000160472ca */ /* 0x000fe200000e0000 */
[----:B------:R-:W-:-:S12]  /*17bd0*/  UISETP.NE.AND UP0, UPT, UR45, URZ, UPT ;  /* 0x000000ff2d00728c */ /* 0x000fd8000bf05270 */
[----:B--2---:R-:W1:Y:S02]  /*17be0*/  LDTM.x2 R24, tmem[UR4+0x80] ;  /* 0x00008004001879ee */ /* 0x004e6400080c0000 */
[----:B-1----:R-:W-:Y:S05]  /*17bf0*/  BRA.U !UP0, `(.L_x_278) ;  /* 0x0000000108047547 */ /* 0x002fea000b800000 */
[----:B------:R-:W-:Y:S05]  /*17c00*/  BPT.TRAP 0x1 ;  /* 0x000000040000795c */ /* 0x000fea0000300000 */
.L_x_278:
[----:B------:R-:W-:Y:S01]  /*17c10*/  PRMT R37, R26, 0x654, R37 ;  /* 0x000006541a257816 */ /* 0x000fe20000000025 */
[----:B------:R-:W-:-:S03]  /*17c20*/  UISETP.NE.AND UP0, UPT, UR41, URZ, UPT ;  /* 0x000000ff2900728c */ /* 0x000fc6000bf05270 */
[----:B------:R1:W-:Y:S06]  /*17c30*/  SYNCS.ARRIVE.TRANS64.RED.A1T0 RZ, [R37+URZ], RZ ;  /* 0x000000ff25ff79a7 */ /* 0x0003ec00081004ff */
[----:B------:R-:W-:Y:S05]  /*17c40*/  BRA.U UP0, `(.L_x_279) ;  /* 0x0000000100047547 */ /* 0x000fea000b800000 */
[----:B------:R-:W-:Y:S05]  /*17c50*/  BPT.TRAP 0x1 ;  /* 0x000000040000795c */ /* 0x000fea0000300000 */
.L_x_279:
[----:B------:R-:W-:-:S04]  /*17c60*/  MOV R0, UR38 ;  /* 0x0000002600007c02 */ /* 0x000fc80008000f00 */
[----:B------:R-:W-:-:S04]  /*17c70*/  SHF.L.U32 R0, R0, 0x1f, RZ ;  /* 0x0000001f00007819 */ /* 0x000fc800000006ff */
[----:B------:R-:W2:Y:S02]  /*17c80*/  SYNCS.PHASECHK.TRANS64.TRYWAIT P0, [R23+URZ+0x50098], R0 ;  /* 0x05009800170075a7 */ /* 0x000ea400080011ff */
[----:B--2---:R-:W-:Y:S05]  /*17c90*/  @!P0 BRA `(.L_x_280) ;  /* 0x00000150009c8947 */ /* 0x004fea0003800000 */
.L_x_468:
[----:B------:R-:W-:-:S09]  /*17ca0*/  UISETP.NE.AND UP0, UPT, UR41, URZ, UPT ;  /* 0x000000ff2900728c */ /* 0x000fd2000bf05270 */
[----:B------:R-:W-:Y:S05]  /*17cb0*/  BRA.U UP0, `(.L_x_281) ;  /* 0x0000000100047547 */ /* 0x000fea000b800000 */
[----:B------:R-:W-:Y:S05]  /*17cc0*/  BPT.TRAP 0x1 ;  /* 0x000000040000795c */ /* 0x000fea0000300000 */
.L_x_281:
[----:B--2---:R-:W-:Y:S01]  /*17cd0*/  MOV R0, 0x1 ;  /* 0x0000000100007802 */ /* 0x004fe20000000f00 */
[----:B------:R2:W1:Y:S03]  /*17ce0*/  MUFU.RCP R3, R24 ;  /* 0x0000001800037308 */ /* 0x0004660000001000 */
[----:B------:R-:W-:-:S04]  /*17cf0*/  SHF.L.U32 R0, R0, 0x1f, RZ ;  /* 0x0000001f00007819 */ /* 0x000fc800000006ff */
[----:B------:R-:W5:Y:S02]  /*17d00*/  SYNCS.PHASECHK.TRANS64.TRYWAIT P0, [R23+URZ+0x500c8], R0 ;  /* 0x0500c800170075a7 */ /* 0x000f6400080011ff */
[----:B-12--5:R-:W-:Y:S05]  /*17d10*/  @!P0 BRA `(.L_x_282) ;  /* 0x0000015000908947 */ /* 0x026fea0003800000 */
.L_x_469:
[----:B------:R-:W2:Y:S01]  /*17d20*/  LDCU UR4, c[0x0][0x708] ;  /* 0x0000e100ff0477ac */ /* 0x000ea20008000800 */
[----:B------:R-:W-:Y:S01]  /*17d30*/  FFMA R34, -R24, R3, 1 ;  /* 0x3f80000018227423 */ /* 0x000fe20000000103 */
[----:B------:R-:W-:Y:S01]  /*17d40*/  BSSY.RECONVERGENT B2, `(.L_x_283) ;  /* 0x000000b000027945 */ /* 0x000fe20003800200 */
[----:B------:R-:W-:Y:S02]  /*17d50*/  ISETP.NE.AND P1, PT, R28, R53, PT ;  /* 0x000000351c00720c */ /* 0x000fe40003f25270 */
[----:B------:R-:W-:Y:S01]  /*17d60*/  FFMA R34, R3, R34, R3 ;  /* 0x0000002203227223 */ /* 0x000fe20000000003 */
[----:B--2---:R-:W-:-:S03]  /*17d70*/  MOV R3, UR4 ;  /* 0x0000000400037c02 */ /* 0x004fc60008000f00 */
[----:B---3--:R-:W-:Y:S01]  /*17d80*/  FFMA R5, R34, UR4, RZ ;  /* 0x0000000422057c23 */ /* 0x008fe200080000ff */
[----:B------:R-:W2:Y:S03]  /*17d90*/  FCHK P0, R3, R24 ;  /* 0x0000001803007302 */ /* 0x000ea60000000000 */
[----:B-1----:R-:W-:-:S04]  /*17da0*/  FFMA R0, -R24, R5, UR4 ;  /* 0x0000000418007e23 */ /* 0x002fc80008000105 */
[----:B------:R-:W-:Y:S01]  /*17db0*/  FFMA R34, R34, R0, R5 ;  /* 0x0000000022227223 */ /* 0x000fe20000000005 */
[----:B--2---:R-:W-:Y:S05]  /*17dc0*/  @!P0 BRA `(.L_x_284) ;  /* 0x0000000000088947 */ /* 0x004fea0003800000 */
[----:B------:R-:W-:Y:S02]  /*17dd0*/  MOV R4, 0x17df0 ;  /* 0x00017df000047802 */ /* 0x000fe40000000f00 */
[----:B----4-:R-:W-:Y:S05]  /*17de0*/  CALL.REL.NOINC `($__internal_3_$__cuda_sm3x_div_rn_noftz_f32_slowpath) ;  /* 0x0000015800a47944 */ /* 0x010fea0003c00000 */
.L_x_284:
[----:B------:R-:W-:Y:S05]  /*17df0*/  BSYNC.RECONVERGENT B2 ;  /* 0x0000000000027941 */ /* 0x000fea0003800200 */
.L_x_283:
[----:B------:R-:W-:Y:S05]  /*17e00*/  @!P1 BRA `(.L_x_285) ;  /* 0x0000000000409947 */ /* 0x000fea0003800000 */
[----:B------:R-:W-:Y:S01]  /*17e10*/  MOV R14, 0x8 ;  /* 0x00000008000e7802 */ /* 0x000fe20000000f00 */
[----:B------:R-:W1:Y:S01]  /*17e20*/  LDCU.64 UR8, c[0x4][0xb0] ;  /* 0x01001600ff0877ac */ /* 0x000e620008000a00 */
[----:B------:R-:W-:Y:S02]  /*17e30*/  HFMA2 R12, -RZ, RZ, 0, 5.9604644775390625e-08 ;  /* 0x00000001ff0c7431 */ /* 0x000fe400000001ff */
[----:B------:R-:W-:Y:S01]  /*17e40*/  IMAD.MOV.U32 R8, RZ, RZ, 0x192 ;  /* 0x00000192ff087424 */ /* 0x000fe200078e00ff */
        /* <DEDUP_REMOVED lines=12> */
.L_x_285:
[----:B------:R-:W-:Y:S05]  /*17f10*/  WARPSYNC.ALL ;  /* 0x0000000000007948 */ /* 0x000fea0003800000 */
[----:B------:R-:W-:Y:S02]  /*17f20*/  R2UR UR4, R22 ;  /* 0x00000000160472ca */ /* 0x000fe400000e0000 */
[C---:B------:R-:W-:Y:S02]  /*17f30*/  IADD3 R35, P0, PT, R27.reuse, 0x10010, RZ ;  /* 0x000100101b237810 */ /* 0x040fe40007f1e0ff */
[----:B------:R-:W-:-:S03]  /*17f40*/  IADD3 R3, P1, PT, R27, 0x10000, RZ ;  /* 0x000100001b037810 */ /* 0x000fc60007f3e0ff */
[--C-:B------:R-:W-:Y:S01]  /*17f50*/  IMAD.X R55, RZ, RZ, R31.reuse, P0 ;  /* 0x000000ffff377224 */ /* 0x100fe200000e061f */
[----:B------:R-:W-:Y:S01]  /*17f60*/  ISETP.NE.AND P0, PT, R28, R51, PT ;  /* 0x000000331c00720c */ /* 0x000fe20003f05270 */
[----:B------:R-:W-:-:S04]  /*17f70*/  IMAD.X R53, RZ, RZ, R31, P1 ;  /* 0x000000ffff357224 */ /* 0x000fc800008e061f */
[----:B------:R-:W1:Y:S01]  /*17f80*/  LDTM.x16 R4, tmem[UR4+0x180] ;  /* 0x00018004000479ee */ /* 0x000e620008240000 */
[----:B------:R-:W-:-:S04]  /*17f90*/  SHF.R.U64 R0, R3, 0x3, R53 ;  /* 0x0000000303007819 */ /* 0x000fc80000001235 */
[----:B------:R-:W-:Y:S01]  /*17fa0*/  LOP3.LUT R52, R3, 0x70, R0, 0x78, !PT ;  /* 0x0000007003347812 */ /* 0x000fe200078e7800 */
[C---:B-1----:R-:W-:Y:S01]  /*17fb0*/  FMUL2 R20, R34.reuse.F32, R8.F32x2.HI_LO ;  /* 0x000000082214724a */ /* 0x042fe20000040000 */
[C---:B------:R-:W-:Y:S01]  /*17fc0*/  SHF.R.U64 R8, R35.reuse, 0x3, R55 ;  /* 0x0000000323087819 */ /* 0x040fe20000001237 */
[C---:B------:R-:W-:Y:S02]  /*17fd0*/  FMUL2 R4, R34.reuse.F32, R4.F32x2.HI_LO ;  /* 0x000000042204724a */ /* 0x040fe40000040000 */
[C---:B------:R-:W-:Y:S01]  /*17fe0*/  FMUL2 R6, R34.reuse.F32, R6.F32x2.HI_LO ;  /* 0x000000062206724a */ /* 0x040fe20000040000 */
[----:B------:R-:W-:Y:S01]  /*17ff0*/  LOP3.LUT R54, R35, 0x70, R8, 0x78, !PT ;  /* 0x0000007023367812 */ /* 0x000fe200078e7808 */
[C---:B------:R-:W-:Y:S01]  /*18000*/  FMUL2 R36, R34.reuse.F32, R10.F32x2.HI_LO ;  /* 0x0000000a2224724a */ /* 0x040fe20000040000 */
[----:B------:R-:W-:Y:S01]  /*18010*/  F2FP.F16.F32.PACK_AB R8, R5, R4 ;  /* 0x000000040508723e */ /* 0x000fe200000000ff */
[C---:B------:R-:W-:Y:S01]  /*18020*/  FMUL2 R12, R34.reuse.F32, R12.F32x2.HI_LO ;  /* 0x0000000c220c724a */ /* 0x040fe20000040000 */
[----:B------:R-:W-:Y:S01]  /*18030*/  F2FP.F16.F32.PACK_AB R9, R7, R6 ;  /* 0x000000060709723e */ /* 0x000fe200000000ff */
[C---:B------:R-:W-:Y:S01]  /*18040*/  FMUL2 R14, R34.reuse.F32, R14.F32x2.HI_LO ;  /* 0x0000000e220e724a */ /* 0x040fe20000040000 */
[----:B------:R-:W-:Y:S01]  /*18050*/  F2FP.F16.F32.PACK_AB R10, R21, R20 ;  /* 0x00000014150a723e */ /* 0x000fe200000000ff */
[C---:B------:R-:W-:Y:S01]  /*18060*/  FMUL2 R16, R34.reuse.F32, R16.F32x2.HI_LO ;  /* 0x000000102210724a */ /* 0x040fe20000040000 */
        /* <DEDUP_REMOVED lines=10> */
[----:B------:R-:W2:Y:S01]  /*18110*/  LDCU.64 UR8, c[0x4][0xb0] ;  /* 0x01001600ff0877ac */ /* 0x000ea20008000a00 */
[----:B------:R-:W-:Y:S02]  /*18120*/  HFMA2 R12, -RZ, RZ, 0, 5.9604644775390625e-08 ;  /* 0x00000001ff0c7431 */ /* 0x000fe400000001ff */
[----:B-1----:R-:W-:Y:S01]  /*18130*/  IMAD.MOV.U32 R8, RZ, RZ, 0x192 ;  /* 0x00000192ff087424 */ /* 0x002fe200078e00ff */
[----:B------:R-:W1:Y:S01]  /*18140*/  LDCU.64 UR6, c[0x4][0xb8] ;  /* 0x01001700ff0677ac */ /* 0x000e620008000a00 */
[----:B------:R-:W3:Y:S01]  /*18150*/  LDC.64 R14, c[0x4][R14] ;  /* 0x010000000e0e7b82 */ /* 0x000ee20000000a00 */
[----:B------:R-:W-:Y:S01]  /*18160*/  IMAD.MOV.U32 R13, RZ, RZ, RZ ;  /* 0x000000ffff0d7224 */ /* 0x000fe200078e00ff */
[----:B------:R-:W5:Y:S01]  /*18170*/  LDCU.64 UR4, c[0x4][0x40] ;  /* 0x01000800ff0477ac */ /* 0x000f620008000a00 */
[----:B--2---:R-:W-:Y:S01]  /*18180*/  IMAD.U32 R4, RZ, RZ, UR8 ;  /* 0x00000008ff047e24 */ /* 0x004fe2000f8e00ff */
[----:B------:R-:W-:Y:S01]  /*18190*/  MOV R5, UR9 ;  /* 0x0000000900057c02 */ /* 0x000fe20008000f00 */
[----:B-1----:R-:W-:Y:S01]  /*181a0*/  IMAD.U32 R6, RZ, RZ, UR6 ;  /* 0x00000006ff067e24 */ /* 0x002fe2000f8e00ff */
[----:B------:R-:W-:Y:S01]  /*181b0*/  MOV R7, UR7 ;  /* 0x0000000700077c02 */ /* 0x000fe20008000f00 */
[----:B-----5:R-:W-:Y:S01]  /*181c0*/  IMAD.U32 R10, RZ, RZ, UR4 ;  /* 0x00000004ff0a7e24 */ /* 0x020fe2000f8e00ff */
[----:B------:R-:W-:-:S02]  /*181d0*/  MOV R11, UR5 ;  /* 0x00000005000b7c02 */ /* 0x000fc40008000f00 */
[----:B------:R-:W-:-:S07]  /*181e0*/  LEPC R20, `(.L_x_286) ;  /* 0x000000001014794e */ /* 0x000fce0000000000 */
[----:B---34-:R-:W-:Y:S05]  /*181f0*/  CALL.ABS.NOINC R14 ;  /* 0x000000000e007343 */ /* 0x018fea0003c00000 */
.L_x_286:
[----:B------:R-:W-:Y:S05]  /*18200*/  WARPSYNC.ALL ;  /* 0x0000000000007948 */ /* 0x000fea0003800000 */
[----:B------:R-:W-:Y:S02]  /*18210*/  R2UR UR4, R22 ;  /* 0x00000000160472ca */ /* 0x000fe400000e0000 */
[C---:B------:R-:W-:Y:S02]  /*18220*/  IADD3 R35, P0, PT, R27.reuse, 0x10030, RZ ;  /* 0x000100301b237810 */ /* 0x040fe40007f1e0ff */
[----:B------:R-:W-:-:S03]  /*18230*/  IADD3 R3, P1, PT, R27, 0x10020, RZ ;  /* 0x000100201b037810 */ /* 0x000fc60007f3e0ff */
[--C-:B-1----:R-:W-:Y:S01]  /*18240*/  IMAD.X R53, RZ, RZ, R31.reuse, P0 ;  /* 0x000000ffff357224 */ /* 0x102fe200000e061f */
        /* <DEDUP_REMOVED lines=42> */
.L_x_287:
        /* <DEDUP_REMOVED lines=47> */
.L_x_288:
        /* <DEDUP_REMOVED lines=47> */
.L_x_289:
        /* <DEDUP_REMOVED lines=47> */
.L_x_290:
        /* <DEDUP_REMOVED lines=47> */
.L_x_291:
        /* <DEDUP_REMOVED lines=47> */
.L_x_292:
[----:B------:R-:W-:Y:S05]  /*193a0*/  WARPSYNC.ALL ;  /* 0x0000000000007948 */ /* 0x000fea0003800000 */
[----:B------:R-:W-:Y:S02]  /*193b0*/  R2UR UR4, R22 ;  /* 0x00000000160472ca */ /* 0x000fe400000e0000 */
[C---:B------:R-:W-:Y:S02]  /*193c0*/  IADD3 R35, P0, PT, R27.reuse, 0x10470, RZ ;  /* 0x000104701b237810 */ /* 0x040fe40007f1e0ff */
[----:B------:R-:W-:-:S03]  /*193d0*/  IADD3 R3, P1, PT, R27, 0x10460, RZ ;  /* 0x000104601b037810 */ /* 0x000fc60007f3e0ff */
[--C-:B-1----:R-:W-:Y:S02]  /*193e0*/  IMAD.X R41, RZ, RZ, R31.reuse, P0 ;  /* 0x000000ffff297224 */ /* 0x102fe400000e061f */
[----:B------:R-:W-:-:S04]  /*193f0*/  IMAD.X R39, RZ, RZ, R31, P1 ;  /* 0x000000ffff277224 */ /* 0x000fc800008e061f */
[----:B------:R-:W1:Y:S01]  /*19400*/  LDTM.x16 R4, tmem[UR4+0x1f0] ;  /* 0x0001f004000479ee */ /* 0x000e620008240000 */
[----:B------:R-:W-:-:S04]  /*19410*/  SHF.R.U64 R0, R3, 0x3, R39 ;  /* 0x0000000303007819 */ /* 0x000fc80000001227 */
[----:B------:R-:W-:Y:S01]  /*19420*/  LOP3.LUT R38, R3, 0x70, R0, 0x78, !PT ;  /* 0x0000007003267812 */ /* 0x000fe200078e7800 */
[----:B------:R-:W-:-:S05]  /*19430*/  VIADD R3, R22, 0x200 ;  /* 0x0000020016037836 */ /* 0x000fca0000000000 */
[----:B------:R-:W-:-:S04]  /*19440*/  SHF.R.U32.HI R3, RZ, 0x15, R3 ;  /* 0x00000015ff037819 */ /* 0x000fc80000011603 */
[----:B------:R-:W-:Y:S01]  /*19450*/  ISETP.NE.AND P0, PT, R28, R3, PT ;  /* 0x000000031c00720c */ /* 0x000fe20003f05270 */
        /* <DEDUP_REMOVED lines=37> */
.L_x_293:
        /* <DEDUP_REMOVED lines=49> */
.L_x_294:
        /* <DEDUP_REMOVED lines=49> */
.L_x_295:
        /* <DEDUP_REMOVED lines=49> */
.L_x_296:
        /* <DEDUP_REMOVED lines=49> */
.L_x_297:
        /* <DEDUP_REMOVED lines=49> */
.L_x_298:
        /* <DEDUP_REMOVED lines=49> */
.L_x_299:
        /* <DEDUP_REMOVED lines=49> */
.L_x_300:
[----:B------:R-:W2:Y:S01]  /*1ac20*/  LDCU.64 UR4, c[0x0][0x880] ;  /* 0x00011000ff0477ac */ /* 0x000ea20008000a00 */
[C---:B------:R-:W-:Y:S02]  /*1ac30*/  IADD3 R3, P2, PT, R27.reuse, 0x10c60, RZ ;  /* 0x00010c601b037810 */ /* 0x040fe40007f5e0ff */
[----:B------:R-:W-:-:S03]  /*1ac40*/  IADD3 R27, P1, PT, R27, 0x10c70, RZ ;  /* 0x00010c701b1b7810 */ /* 0x000fc60007f3e0ff */
[--C-:B------:R-:W-:Y:S02]  /*1ac50*/  IMAD.X R37, RZ, RZ, R31.reuse, P2 ;  /* 0x000000ffff257224 */ /* 0x100fe400010e061f */
[----:B-1----:R-:W-:-:S03]  /*1ac60*/  IMAD.X R39, RZ, RZ, R31, P1 ;  /* 0x000000ffff277224 */ /* 0x002fc600008e061f */
[----:B------:R-:W-:-:S04]  /*1ac70*/  SHF.R.U64 R0, R3, 0x3, R37 ;  /* 0x0000000303007819 */ /* 0x000fc80000001225 */
[----:B------:R-:W-:Y:S02]  /*1ac80*/  LOP3.LUT R36, R3, 0x70, R0, 0x78, !PT ;  /* 0x0000007003247812 */ /* 0x000fe400078e7800 */
[----:B--2---:R-:W-:-:S04]  /*1ac90*/  ISETP.NE.U32.AND P0, PT, RZ, UR4, PT ;  /* 0x00000004ff007c0c */ /* 0x004fc8000bf05070 */
[----:B------:R-:W-:Y:S01]  /*1aca0*/  ISETP.NE.AND.EX P0, PT, RZ, UR5, PT, P0 ;  /* 0x00000005ff007c0c */ /* 0x000fe2000bf05300 */
[----:B------:R-:W-:Y:S05]  /*1acb0*/  WARPSYNC.ALL ;  /* 0x0000000000007948 */ /* 0x000fea0003800000 */
[----:B------:R-:W-:-:S13]  /*1acc0*/  R2UR UR4, R22 ;  /* 0x00000000160472ca */ /* 0x000fda00000e0000 */
[----:B------:R-:W1:Y:S02]  /*1acd0*/  LDTM.x16 R4, tmem[UR4+0x270] ;  /* 0x00027004000479ee */ /* 0x000e640008240000 */
        /* <DEDUP_REMOVED lines=20> */
[----:B------:R-:W-:Y:S01]  /*1ae20*/  @!PT LDS RZ, [RZ] ;  /* 0x00000000fffff984 */ /* 0x000fe20000000800 */
[----:B------:R-:W-:Y:S01]  /*1ae30*/  @!PT LDS RZ, [RZ] ;  /* 0x00000000fffff984 */ /* 0x000fe20000000800 */
[----:B------:R-:W-:Y:S01]  /*1ae40*/  @!PT LDS RZ, [RZ] ;  /* 0x00000000fffff984 */ /* 0x000fe20000000800 */
[----:B------:R-:W-:Y:S01]  /*1ae50*/  @!PT LDS RZ, [RZ] ;  /* 0x00000000fffff984 */ /* 0x000fe20000000800 */
[----:B------:R2:W-:Y:S06]  /*1ae60*/  MEMBAR.ALL.CTA ;  /* 0x0000000000007992 */ /* 0x0005ec0000008000 */
[----:B--2---:R-:W2:Y:S01]  /*1ae70*/  FENCE.VIEW.ASYNC.S ;  /* 0x00000000000073c6 */ /* 0x004ea20000000000 */
[----:B------:R-:W-:Y:S05]  /*1ae80*/  @!P0 BRA `(.L_x_301) ;  /* 0x0000000400008947 */ /* 0x000fea0003800000 */
[----:B------:R-:W-:Y:S01]  /*1ae90*/  FSETP.GEU.AND P0, PT, R24, 1.175494350822287508e-38, PT ;  /* 0x008000001800780b */ /* 0x000fe20003f0e000 */
[----:B------:R-:W3:Y:S01]  /*1aea0*/  LDCU UR4, c[0x0][0x380] ;  /* 0x00007000ff0477ac */ /* 0x000ee20008000800 */
[----:B------:R-:W-:Y:S01]  /*1aeb0*/  MOV R0, 0x3e055027 ;  /* 0x3e05502700007802 */ /* 0x000fe20000000f00 */
[----:B------:R-:W-:Y:S01]  /*1aec0*/  BSSY.RECONVERGENT B0, `(.L_x_301) ;  /* 0x000003c000007945 */ /* 0x000fe20003800200 */
[----:B-1----:R-:W-:Y:S01]  /*1aed0*/  FSEL R5, RZ, -23, P0 ;  /* 0xc1b80000ff057808 */ /* 0x002fe20000000000 */
[----:B------:R-:W1:Y:S01]  /*1aee0*/  LDCU UR5, c[0x0][0x700] ;  /* 0x0000e000ff0577ac */ /* 0x000e620008000800 */
[----:B------:R-:W-:-:S07]  /*1aef0*/  LEA R2, R33, R2, 0x8 ;  /* 0x0000000221027211 */ /* 0x000fce00078e40ff */
        /* <DEDUP_REMOVED lines=22> */
[----:B------:R-:W-:-:S04]  /*1b060*/  IADD3 R3, PT, PT, R2, 0x80, RZ ;  /* 0x0000008002037810 */ /* 0x000fc80007ffe0ff */
[----:B---3--:R-:W-:Y:S02]  /*1b070*/  ISETP.GE.AND P0, PT, R3, UR4, PT ;  /* 0x0000000403007c0c */ /* 0x008fe4000bf06270 */
[----:B------:R-:W-:-:S05]  /*1b080*/  FSEL R4, R4, -INF , P1 ;  /* 0xff80000004047808 */ /* 0x000fca0000800000 */
[----:B-1----:R-:W-:-:S06]  /*1b090*/  FFMA R25, R25, UR5, R4 ;  /* 0x0000000519197c23 */ /* 0x002fcc0008000004 */
[----:B------:R-:W-:Y:S05]  /*1b0a0*/  @P0 BRA `(.L_x_302) ;  /* 0x0000000000740947 */ /* 0x000fea0003800000 */
[----:B------:R-:W1:Y:S01]  /*1b0b0*/  LDCU UR4, c[0x0][0x38c] ;  /* 0x00007180ff0477ac */ /* 0x000e620008000800 */
[----:B------:R-:W4:Y:S01]  /*1b0c0*/  LDCU UR5, c[0x0][0x890] ;  /* 0x00011200ff0577ac */ /* 0x000f220008000800 */
[----:B------:R-:W3:Y:S01]  /*1b0d0*/  LDCU.64 UR6, c[0x0][0x888] ;  /* 0x00011100ff0677ac */ /* 0x000ee20008000a00 */
[----:B-1----:R-:W1:Y:S01]  /*1b0e0*/  I2F.U32.RP R6, UR4 ;  /* 0x0000000400067d06 */ /* 0x002e620008209000 */
[----:B------:R-:W-:Y:S01]  /*1b0f0*/  ISETP.NE.U32.AND P0, PT, RZ, UR4, PT ;  /* 0x00000004ff007c0c */ /* 0x000fe2000bf05070 */
[----:B----4-:R-:W-:-:S06]  /*1b100*/  IMAD R3, R32, UR5, R3 ;  /* 0x0000000520037c24 */ /* 0x010fcc000f8e0203 */
[----:B-1----:R-:W1:Y:S02]  /*1b110*/  MUFU.RCP R4, R6 ;  /* 0x0000000600047308 */ /* 0x002e640000001000 */
[----:B-1----:R-:W-:-:S06]  /*1b120*/  IADD3 R4, PT, PT, R4, 0xffffffe, RZ ;  /* 0x0ffffffe04047810 */ /* 0x002fcc0007ffe0ff */
[----:B------:R1:W4:Y:S02]  /*1b130*/  F2I.FTZ.U32.TRUNC.NTZ R5, R4 ;  /* 0x0000000400057305 */ /* 0x000324000021f000 */
[----:B-1----:R-:W-:Y:S01]  /*1b140*/  HFMA2 R4, -RZ, RZ, 0, 0 ;  /* 0x00000000ff047431 */ /* 0x002fe200000001ff */
[----:B----4-:R-:W-:-:S05]  /*1b150*/  IADD3 R0, PT, PT, RZ, -R5, RZ ;  /* 0x80000005ff007210 */ /* 0x010fca0007ffe0ff */
[----:B------:R-:W-:-:S04]  /*1b160*/  IMAD R7, R0, UR4, RZ ;  /* 0x0000000400077c24 */ /* 0x000fc8000f8e02ff */
[----:B------:R-:W-:Y:S02]  /*1b170*/  IMAD.HI.U32 R0, R5, R7, R4 ;  /* 0x0000000705007227 */ /* 0x000fe400078e0004 */
[----:B------:R-:W1:Y:S04]  /*1b180*/  LDC.64 R4, c[0x0][0x880] ;  /* 0x00022000ff047b82 */ /* 0x000e680000000a00 */
[----:B------:R-:W-:-:S05]  /*1b190*/  IMAD.HI.U32 R0, R0, R29, RZ ;  /* 0x0000001d00007227 */ /* 0x000fca00078e00ff */
        /* <DEDUP_REMOVED lines=12> */
[----:B-1----:R-:W-:-:S05]  /*1b260*/  IMAD.WIDE.U32 R4, R3, 0x4, R4 ;  /* 0x0000000403047825 */ /* 0x002fca00078e0004 */
[----:B------:R1:W-:Y:S02]  /*1b270*/  STG.E desc[UR46][R4.64], R25 ;  /* 0x0000001904007986 */ /* 0x0003e4000c10192e */
.L_x_302:
[----:B------:R-:W-:Y:S05]  /*1b280*/  BSYNC.RECONVERGENT B0 ;  /* 0x0000000000007941 */ /* 0x000fea0003800200 */
.L_x_301:
[----:B------:R-:W-:Y:S01]  /*1b290*/  UISETP.NE.AND UP0, UPT, UR41, URZ, UPT ;  /* 0x000000ff2900728c */ /* 0x000fe2000bf05270 */
[----:B------:R-:W-:-:S08]  /*1b2a0*/  NOP ;  /* 0x0000000000007918 */ /* 0x000fd00000000000 */
[----:B------:R-:W-:Y:S05]  /*1b2b0*/  BRA.U UP0, `(.L_x_303) ;  /* 0x0000000100087547 */ /* 0x000fea000b800000 */
[----:B------:R-:W-:Y:S05]  /*1b2c0*/  BPT.TRAP 0x1 ;  /* 0x000000040000795c */ /* 0x000fea0000300000 */
[----:B------:R-:W-:Y:S05]  /*1b2d0*/  BPT.TRAP 0x1 ;  /* 0x000000040000795c */ /* 0x000fea0000300000 */
.L_x_303:
[----:B------:R-:W-:Y:S01]  /*1b2e0*/  IADD3 R3, PT, PT, R23, 0x500a8, RZ ;  /* 0x000500a817037810 */ /* 0x000fe20007ffe0ff */
[----:B------:R-:W-:-:S03]  /*1b2f0*/  UISETP.NE.AND UP0, UPT, UR41, URZ, UPT ;  /* 0x000000ff2900728c */ /* 0x000fc6000bf05270 */
[----:B------:R-:W-:-:S04]  /*1b300*/  PRMT R3, R26, 0x654, R3 ;  /* 0x000006541a037816 */ /* 0x000fc80000000003 */
[----:B--2---:R2:W-:Y:S02]  /*1b310*/  SYNCS.ARRIVE.TRANS64.RED.A1T0 RZ, [R3+URZ], RZ ;  /* 0x000000ff03ff79a7 */ /* 0x0045e400081004ff */
[----:B------:R-:W-:Y:S05]  /*1b320*/  BRA.U UP0, `(.L_x_304) ;  /* 0x0000000100047547 */ /* 0x000fea000b800000 */
[----:B------:R-:W-:Y:S05]  /*1b330*/  BPT.TRAP 0x1 ;  /* 0x000000040000795c */ /* 0x000fea0000300000 */
.L_x_304:
[----:B------:R-:W-:Y:S01]  /*1b340*/  SYNCS.ARRIVE.TRANS64.A1T0 RZ, [R23+URZ+0x500b8], RZ ;  /* 0x0500b8ff17ff79a7 */ /* 0x000fe200081000ff */
[----:B------:R-:W-:Y:S05]  /*1b350*/  EXIT ;  /* 0x000000000000794d */ /* 0x000fea0003800000 */
.L_x_27:
[----:B------:R-:W-:-:S08]  /*1b360*/  NOP ;  /* 0x0000000000007918 */ /* 0x000fd00000000000 */
[----:B------:R-:W1:Y:S02]  /*1b370*/  USETMAXREG.TRY_ALLOC.CTAPOOL UP0, 0xc0 ;  /* 0x000000c0000079c8 */ /* 0x000e640008000600 */
[----:B-1----:R-:W-:Y:S05]  /*1b380*/  BRA.U !UP0, `(.L_x_27) ;  /* 0xfffffffd08f47547 */ /* 0x002fea000b83ffff */
[----:B------:R-:W1:Y:S01]  /*1b390*/  S2UR UR8, SR_CTAID.X ;  /* 0x00000000000879c3 */ /* 0x000e620000002500 */
[----:B------:R-:W2:Y:S02]  /*1b3a0*/  LDCU.64 UR6, c[0x0][0x380] ;  /* 0x00007000ff0677ac */ /* 0x000ea40008000a00 */
[----:B--2---:R-:W-:Y:S02]  /*1b3b0*/  UISETP.NE.AND UP0, UPT, UR7, URZ, UPT ;  /* 0x000000ff0700728c */ /* 0x004fe4000bf05270 */
[----:B-1----:R-:W-:-:S04]  /*1b3c0*/  USHF.L.U32 UR4, UR8, 0x8, URZ ;  /* 0x0000000808047899 */ /* 0x002fc800080006ff */
[----:B------:R-:W-:-:S06]  /*1b3d0*/  UISETP.GE.U32.OR UP0, UPT, UR4, UR6, !UP0 ;  /* 0x000000060400728c */ /* 0x000fcc000c706470 */
[----:B------:R-:W-:-:S13]  /*1b3e0*/  PLOP3.LUT P0, PT, PT, PT, UP0, 0x80, 0x8 ;  /* 0x000000000008781c */ /* 0x000fda0003f0f008 */
[----:B------:R-:W-:Y:S05]  /*1b3f0*/  @P0 EXIT ;  /* 0x000000000000094d */ /* 0x000fea0003800000 */
[----:B------:R-:W-:Y:S02]  /*1b400*/  UIADD3 UR5, UPT, UPT, UR7, 0x7f, URZ ;  /* 0x0000007f07057890 */ /* 0x000fe4000fffe0ff */
[----:B------:R-:W-:Y:S02]  /*1b410*/  ULEA UR6, UR8, 0x2, 0x1 ;  /* 0x0000000208067891 */ /* 0x000fe4000f8e08ff */
[----:B------:R-:W-:Y:S02]  /*1b420*/  USHF.R.S32.HI UR4, URZ, 0x1f, UR5 ;  /* 0x0000001fff047899 */ /* 0x000fe40008011405 */
[----:B------:R-:W-:Y:S02]  /*1b430*/  UISETP.NE.AND UP1, UPT, UR39, URZ, UPT ;  /* 0x000000ff2700728c */ /* 0x000fe4000bf25270 */
[----:B------:R-:W-:Y:S02]  /*1b440*/  ULEA.HI UR5, UR4, UR5, URZ, 0x7 ;  /* 0x0000000504057291 */ /* 0x000fe4000f8f38ff */
[----:B------:R-:W-:-:S02]  /*1b450*/  ULOP3.LUT UR4, UR6, 0x1fffffe, URZ, 0xc0, !UPT ;  /* 0x01fffffe06047892 */ /* 0x000fc4000f8ec0ff */
[----:B------:R-:W-:-:S04]  /*1b460*/  USHF.R.S32.HI UR5, URZ, 0x7, UR5 ;  /* 0x00000007ff057899 */ /* 0x000fc80008011405 */
[----:B------:R-:W-:-:S04]  /*1b470*/  UISETP.LT.AND UP0, UPT, UR5, UR4, UPT ;  /* 0x000000040500728c */ /* 0x000fc8000bf01270 */
[----:B------:R-:W-:Y:S02]  /*1b480*/  USEL UR50, UR5, UR4, UP0 ;  /* 0x0000000405327287 */ /* 0x000fe40008000000 */
[----:B------:R-:W-:Y:S02]  /*1b490*/  USEL UR4, UR11, UR10, UP1 ;  /* 0x0000000a0b047287 */ /* 0x000fe40008800000 */
[----:B------:R-:W-:Y:S02]  /*1b4a0*/  UISETP.LT.AND UP0, UPT, UR50, 0x2, UPT ;  /* 0x000000023200788c */ /* 0x000fe4000bf01270 */
[----:B------:R-:W-:Y:S02]  /*1b4b0*/  ULOP3.LUT UR48, UR4, 0x1, URZ, 0xc0, !UPT ;  /* 0x0000000104307892 */ /* 0x000fe4000f8ec0ff */
[----:B------:R-:W-:Y:S02]  /*1b4c0*/  USEL UR47, UR50, 0x2, UP0 ;  /* 0x00000002322f7887 */ /* 0x000fe40008000000 */
[----:B------:R-:W-:-:S02]  /*1b4d0*/  UISETP.NE.U32.AND UP0, UPT, UR48, 0x1, UPT ;  /* 0x000000013000788c */ /* 0x000fc4000bf05070 */
[----:B------:R-:W-:-:S07]  /*1b4e0*/  UIADD3 UR5, UPT, UPT, -UR47, UR50, URZ ;  /* 0x000000322f057290 */ /* 0x000fce000fffe1ff */
[----:B------:R-:W-:Y:S05]  /*1b4f0*/  BRA.U !UP0, `(.L_x_305) ;  /* 0x0000000108047547 */ /* 0x000fea000b800000 */
[----:B------:R-:W-:Y:S05]  /*1b500*/  BPT.TRAP 0x1 ;  /* 0x000000040000795c */ /* 0x000fea0000300000 */
.L_x_305:
[----:B------:R-:W1:Y:S01]  /*1b510*/  S2UR UR53, SR_CgaCtaId ;  /* 0x00000000003579c3 */ /* 0x000e620000008800 */
[----:B------:R-:W-:Y:S01]  /*1b520*/  UISETP.NE.AND UP0, UPT, UR39, URZ, UPT ;  /* 0x000000ff2700728c */ /* 0x000fe2000bf05270 */
[----:B------:R-:W-:Y:S01]  /*1b530*/  MOV R3, 0x1 ;  /* 0x0000000100037802 */ /* 0x000fe20000000f00 */
[----:B------:R-:W-:Y:S01]  /*1b540*/  UMOV UR4, 0x400 ;  /* 0x0000040000047882 */ /* 0x000fe20000000000 */
[----:B------:R-:W-:Y:S02]  /*1b550*/  USHF.L.U32 UR49, UR49, 0x3, URZ ;  /* 0x0000000331317899 */ /* 0x000fe400080006ff */
[----:B------:R-:W-:Y:S01]  /*1b560*/  SHF.L.U32 R3, R3, 0x1f, RZ ;  /* 0x0000001f03037819 */ /* 0x000fe200000006ff */
[----:B------:R-:W-:Y:S01]  /*1b570*/  UMOV UR46, 0x1 ;  /* 0x00000001002e7882 */ /* 0x000fe20000000000 */
[----:B-1----:R-:W-:-:S04]  /*1b580*/  ULEA UR53, UR53, UR4, 0x18 ;  /* 0x0000000435357291 */ /* 0x002fc8000f8ec0ff */
[----:B------:R-:W-:Y:S02]  /*1b590*/  UIADD3 UR4, UPT, UPT, UR53, 0x50078, URZ ;  /* 0x0005007835047890 */ /* 0x000fe4000fffe0ff */
[----:B------:R-:W-:Y:S02]  /*1b5a0*/  @!UP0 UIADD3 UR4, UPT, UPT, UR53, 0x50088, URZ ;  /* 0x0005008835048890 */ /* 0x000fe4000fffe0ff */
[----:B------:R-:W-:-:S07]  /*1b5b0*/  UIADD3 UR55, UPT, UPT, UR53, UR49, URZ ;  /* 0x0000003135377290 */ /* 0x000fce000fffe0ff */
[----:B------:R-:W1:Y:S02]  /*1b5c0*/  SYNCS.PHASECHK.TRANS64.TRYWAIT P0, [UR4], R3 ;  /* 0x00000003ff0075a7 */ /* 0x000e640008001104 */
[----:B-1----:R-:W-:Y:S05]  /*1b5d0*/  @!P0 BRA `(.L_x_306) ;  /* 0x0000011800748947 */ /* 0x002fea0003800000 */
.L_x_471:
[----:B------:R-:W-:Y:S01]  /*1b5e0*/  UISETP.GE.AND UP0, UPT, UR5, 0x1, UPT ;  /* 0x000000010500788c */ /* 0x000fe2000bf06270 */
[----:B------:R-:W-:Y:S01]  /*1b5f0*/  HFMA2 R2, -RZ, RZ, 0, 0 ;  /* 0x00000000ff027431 */ /* 0x000fe200000001ff */
[----:B------:R-:W-:Y:S01]  /*1b600*/  MOV R17, 0xff800000 ;  /* 0xff80000000117802 */ /* 0x000fe20000000f00 */
[----:B------:R-:W-:Y:S01]  /*1b610*/  HFMA2 R16, -RZ, RZ, 0, 0 ;  /* 0x00000000ff107431 */ /* 0x000fe200000001ff */
[----:B------:R-:W-:Y:S01]  /*1b620*/  UMOV UR45, 0x1 ;  /* 0x00000001002d7882 */ /* 0x000fe20000000000 */
[----:B------:R-:W-:Y:S01]  /*1b630*/  UMOV UR43, URZ ;  /* 0x000000ff002b7c82 */ /* 0x000fe20008000000 */
[----:B------:R-:W-:-:S03]  /*1b640*/  UMOV UR42, URZ ;  /* 0x000000ff002a7c82 */ /* 0x000fc60008000000 */
[----:B------:R-:W-:Y:S05]  /*1b650*/  BRA.U !UP0, `(.L_x_307) ;  /* 0x0000004508a07547 */ /* 0x000fea000b800000 */
[----:B------:R-:W-:Y:S01]  /*1b660*/  ULOP3.LUT UR41, URZ, UR47, URZ, 0x33, !UPT ;  /* 0x0000002fff297292 */ /* 0x000fe2000f8e33ff */
[----:B------:R-:W-:Y:S01]  /*1b670*/  MOV R16, RZ ;  /* 0x000000ff00107202 */ /* 0x000fe20000000f00 */
[----:B------:R-:W2:Y:S01]  /*1b680*/  LDCU UR36, c[0x0][0x704] ;  /* 0x0000e080ff2477ac */ /* 0x000ea20008000800 */
[----:B------:R-:W-:Y:S01]  /*1b690*/  MOV R156, 0xff800000 ;  /* 0xff800000009c7802 */ /* 0x000fe20000000f00 */
[----:B------:R-:W-:Y:S01]  /*1b6a0*/  UIADD3 UR41, UPT, UPT, UR41, UR50, URZ ;  /* 0x0000003229297290 */ /* 0x000fe2000fffe0ff */
[----:B------:R-:W-:Y:S01]  /*1b6b0*/  UMOV UR42, URZ ;  /* 0x000000ff002a7c82 */ /* 0x000fe20008000000 */
[----:B------:R-:W-:Y:S01]  /*1b6c0*/  UMOV UR45, 0x1 ;  /* 0x00000001002d7882 */ /* 0x000fe20000000000 */
[----:B------:R-:W-:Y:S01]  /*1b6d0*/  UMOV UR46, 0x1 ;  /* 0x00000001002e7882 */ /* 0x000fe20000000000 */
[----:B------:R-:W-:-:S08]  /*1b6e0*/  UMOV UR43, URZ ;  /* 0x000000ff002b7c82 */ /* 0x000fd00008000000 */
.L_x_328:
[----:B------:R-:W3:Y:S01]  /*1b6f0*/  S2R R2, SR_TID.X ;  /* 0x0000000000027919 */ /* 0x000ee20000002100 */
[----:B------:R-:W-:Y:S01]  /*1b700*/  UISETP.NE.AND UP0, UPT, UR39, URZ, UPT ;  /* 0x000000ff2700728c */ /* 0x000fe2000bf05270 */
[----:B------:R-:W-:-:S03]  /*1b710*/  UMOV UR4, 0x20 ;  /* 0x0000002000047882 */ /* 0x000fc60000000000 */
[----:B------:R-:W-:Y:S02]  /*1b720*/  USEL UR4, UR4, 0xa0, UP0 ;  /* 0x000000a004047887 */ /* 0x000fe40008000000 */
[----:B------:R-:W-:Y:S01]  /*1b730*/  USEL UR5, UR43, UR42, UP0 ;  /* 0x0000002a2b057287 */ /* 0x000fe20008000000 */
[----:B---3--:R-:W-:-:S05]  /*1b740*/  IMAD.U32 R18, R2, 0x10000, RZ ;  /* 0x0001000002127824 */ /* 0x008fca00078e00ff */
[----:B------:R-:W-:-:S05]  /*1b750*/  LOP3.LUT R18, R18, 0x600000, RZ, 0xc0, !PT ;  /* 0x0060000012127812 */ /* 0x000fca00078ec0ff */
[----:B-1----:R-:W-:Y:S01]  /*1b760*/  VIADD R0, R18, UR4 ;  /* 0x0000000412007c36 */ /* 0x002fe20008000000 */
[----:B------:R-:W-:-:S04]  /*1b770*/  USEL UR4, UR51, UR52, UP0 ;  /* 0x0000003433047287 */ /* 0x000fc80008000000 */
[----:B------:R-:W-:Y:S01]  /*1b780*/  UISETP.GT.U32.AND UP0, UPT, UR4, 0x1, UPT ;  /* 0x000000010400788c */ /* 0x000fe2000bf04070 */
[----:B------:R-:W1:Y:S02]  /*1b790*/  SHFL.IDX PT, R0, R0, RZ, 0x1f ;  /* 0x00001fff00007589 */ /* 0x000e6400000e0000 */
[----:B-1----:R-:W-:-:S06]  /*1b7a0*/  R2UR UR37, R0 ;  /* 0x00000000002572ca */ /* 0x002fcc00000e0000 */
[----:B--2---:R-:W-:Y:S09]  /*1b7b0*/  BRA.U UP0, `(.L_x_308) ;  /* 0x0000000100047547 */ /* 0x004ff2000b800000 */
[----:B--2---:R-:W-:Y:S05]  /*1b7c0*/  BPT.TRAP 0x1 ;  /* 0x000000040000795c */ /* 0x004fea0000300000 */
.L_x_308:
[----:B------:R-:W1:Y:S01]  /*1b7d0*/  S2UR UR38, SR_CgaCtaId ;  /* 0x00000000002679c3 */ /* 0x000e620000008800 */
[----:B------:R-:W-:Y:S01]  /*1b7e0*/  UISETP.NE.AND UP0, UPT, UR39, URZ, UPT ;  /* 0x000000ff2700728c */ /* 0x000fe2000bf05270 */
[----:B------:R-:W-:Y:S01]  /*1b7f0*/  IMAD.U32 R3, RZ, RZ, UR5 ;  /* 0x00000005ff037e24 */ /* 0x000fe2000f8e00ff */
[----:B------:R-:W-:Y:S01]  /*1b800*/  UMOV UR4, 0x400 ;  /* 0x0000040000047882 */ /* 0x000fe20000000000 */
[----:B------:R-:W-:Y:S01]  /*1b810*/  SHF.R.U32.HI R2, RZ, 0x5, R2 ;  /* 0x00000005ff027819 */ /* 0x000fe20000011602 */
[----:B------:R-:W-:Y:S01]  /*1b820*/  USEL UR5, URZ, 0x80, UP0 ;  /* 0x00000080ff057887 */ /* 0x000fe20008000000 */
[----:B------:R-:W-:Y:S02]  /*1b830*/  SHF.R.U32.HI R22, RZ, 0x15, R18 ;  /* 0x00000015ff167819 */ /* 0x000fe40000011612 */
[----:B------:R-:W-:Y:S02]  /*1b840*/  SHF.L.U32 R3, R3, 0x1f, RZ ;  /* 0x0000001f03037819 */ /* 0x000fe400000006ff */
[----:B------:R-:W-:-:S02]  /*1b850*/  LOP3.LUT R19, R2, 0x3, RZ, 0xc0, !PT ;  /* 0x0000000302137812 */ /* 0x000fc400078ec0ff */
[----:B------:R-:W-:Y:S02]  /*1b860*/  LOP3.LUT R18, R18, UR5, RZ, 0xfc, !PT ;  /* 0x0000000512127c12 */ /* 0x000fe4000f8efcff */
[----:B------:R-:W-:Y:S01]  /*1b870*/  ISETP.NE.AND P0, PT, R19, R22, PT ;  /* 0x000000161300720c */ /* 0x000fe20003f05270 */
[----:B-1----:R-:W-:-:S04]  /*1b880*/  ULEA UR38, UR38, UR4, 0x18 ;  /* 0x0000000426267291 */ /* 0x002fc8000f8ec0ff */
[----:B------:R-:W-:Y:S02]  /*1b890*/  UIADD3 UR4, UPT, UPT, UR38, 0x50060, URZ ;  /* 0x0005006026047890 */ /* 0x000fe4000fffe0ff */
[----:B------:R-:W-:-:S09]  /*1b8a0*/  @UP0 UIADD3 UR4, UPT, UPT, UR38, 0x50050, URZ ;  /* 0x0005005026040890 */ /* 0x000fd2000fffe0ff */
[----:B------:R-:W1:Y:S02]  /*1b8b0*/  SYNCS.PHASECHK.TRANS64.TRYWAIT P1, [UR4], R3 ;  /* 0x00000003ff0075a7 */ /* 0x000e640008021104 */
[----:B-1----:R-:W-:Y:S05]  /*1b8c0*/  @!P1 BRA `(.L_x_309) ;  /* 0x0000011400d09947 */ /* 0x002fea0003800000 */
.L_x_473:
        /* <DEDUP_REMOVED lines=17> */
.L_x_310:
[C---:B-1----:R-:W-:Y:S01]  /*1b9e0*/  VIADD R0, R18.reuse, 0x20 ;  /* 0x0000002012007836 */ /* 0x042fe20000000000 */
[----:B------:R-:W-:Y:S05]  /*1b9f0*/  WARPSYNC.ALL ;  /* 0x0000000000007948 */ /* 0x000fea0003800000 */
[----:B------:R-:W-:Y:S02]  /*1ba00*/  SHF.R.U32.HI R0, RZ, 0x15, R0 ;  /* 0x00000015ff007819 */ /* 0x000fe40000011600 */
[----:B------:R-:W-:Y:S02]  /*1ba10*/  R2UR UR4, R18 ;  /* 0x00000000120472ca */ /* 0x000fe400000e0000 */
[----:B------:R-:W-:-:S11]  /*1ba20*/  ISETP.NE.AND P0, PT, R19, R0, PT ;  /* 0x000000001300720c */ /* 0x000fd60003f05270 */
[----:B------:R-:W1:Y:S02]  /*1ba30*/  LDTM.x32 R124, tmem[UR4] ;  /* 0x00000004007c79ee */ /* 0x000e6400082c0000 */
[----:B-1----:R-:W-:Y:S05]  /*1ba40*/  @!P0 BRA `(.L_x_311) ;  /* 0x0000000000408947 */ /* 0x002fea0003800000 */
[----:B------:R-:W-:Y:S01]  /*1ba50*/  MOV R14, 0x8 ;  /* 0x00000008000e7802 */ /* 0x000fe20000000f00 */
        /* <DEDUP_REMOVED lines=15> */
.L_x_311:
[C---:B------:R-:W-:Y:S01]  /*1bb50*/  VIADD R0, R18.reuse, 0x40 ;  /* 0x0000004012007836 */ /* 0x040fe20000000000 */
[----:B------:R-:W-:Y:S05]  /*1bb60*/  WARPSYNC.ALL ;  /* 0x0000000000007948 */ /* 0x000fea0003800000 */
[----:B------:R-:W-:Y:S02]  /*1bb70*/  SHF.R.U32.HI R0, RZ, 0x15, R0 ;  /* 0x00000015ff007819 */ /* 0x000fe40000011600 */
[----:B------:R-:W-:Y:S02]  /*1bb80*/  R2UR UR4, R18 ;  /* 0x00000000120472ca */ /* 0x000fe400000e0000 */
[----:B------:R-:W-:-:S11]  /*1bb90*/  ISETP.NE.AND P0, PT, R19, R0, PT ;  /* 0x000000001300720c */ /* 0x000fd60003f05270 */
[----:B------:R-:W1:Y:S02]  /*1bba0*/  LDTM.x32 R92, tmem[UR4+0x20] ;  /* 0x00002004005c79ee */ /* 0x000e6400082c0000 */
        /* <DEDUP_REMOVED lines=17> */
.L_x_312:
        /* <DEDUP_REMOVED lines=23> */
.L_x_313:
[C---:B------:R-:W-:Y:S01]  /*1be30*/  FMNMX3 R3, R156.reuse, R124, R128, !PT ;  /* 0x0000007c9c037276 */ /* 0x040fe20007800080 */
[----:B------:R-:W-:Y:S05]  /*1be40*/  WARPSYNC.ALL ;  /* 0x0000000000007948 */ /* 0x000fea0003800000 */
[C---:B------:R-:W-:Y:S02]  /*1be50*/  FMNMX3 R0, R156.reuse, R125, R129, !PT ;  /* 0x0000007d9c007276 */ /* 0x040fe40007800081 */
[----:B------:R-:W-:Y:S02]  /*1be60*/  FMNMX3 R5, R156, R126, R130, !PT ;  /* 0x0000007e9c057276 */ /* 0x000fe40007800082 */
[----:B------:R-:W-:-:S02]  /*1be70*/  FMNMX3 R3, R3, R132, R136, !PT ;  /* 0x0000008403037276 */ /* 0x000fc40007800088 */
[----:B------:R-:W-:Y:S02]  /*1be80*/  FMNMX3 R0, R0, R133, R137, !PT ;  /* 0x0000008500007276 */ /* 0x000fe40007800089 */
[----:B------:R-:W-:Y:S02]  /*1be90*/  FMNMX3 R6, R156, R127, R131, !PT ;  /* 0x0000007f9c067276 */ /* 0x000fe40007800083 */
[----:B------:R-:W-:Y:S02]  /*1bea0*/  FMNMX3 R5, R5, R134, R138, !PT ;  /* 0x0000008605057276 */ /* 0x000fe4000780008a */
[----:B------:R-:W-:Y:S02]  /*1beb0*/  FMNMX3 R3, R3, R140, R144, !PT ;  /* 0x0000008c03037276 */ /* 0x000fe40007800090 */
[----:B------:R-:W-:Y:S02]  /*1bec0*/  FMNMX3 R0, R0, R141, R145, !PT ;  /* 0x0000008d00007276 */ /* 0x000fe40007800091 */
[----:B------:R-:W-:-:S02]  /*1bed0*/  FMNMX3 R6, R6, R135, R139, !PT ;  /* 0x0000008706067276 */ /* 0x000fc4000780008b */
[----:B------:R-:W-:Y:S02]  /*1bee0*/  FMNMX3 R5, R5, R142, R146, !PT ;  /* 0x0000008e05057276 */ /* 0x000fe40007800092 */
[----:B------:R-:W-:Y:S02]  /*1bef0*/  R2UR UR4, R18 ;  /* 0x00000000120472ca */ /* 0x000fe400000e0000 */
[----:B------:R-:W-:Y:S02]  /*1bf00*/  FMNMX3 R3, R3, R148, R152, !PT ;  /* 0x0000009403037276 */ /* 0x000fe40007800098 */
[----:B------:R-:W-:Y:S02]  /*1bf10*/  FMNMX3 R0, R0, R149, R153, !PT ;  /* 0x0000009500007276 */ /* 0x000fe40007800099 */
[----:B------:R-:W-:Y:S02]  /*1bf20*/  FMNMX3 R6, R6, R143, R147, !PT ;  /* 0x0000008f06067276 */ /* 0x000fe40007800093 */
[----:B------:R-:W-:-:S02]  /*1bf30*/  FMNMX3 R5, R5, R150, R154, !PT ;  /* 0x0000009605057276 */ /* 0x000fc4000780009a */
[----:B------:R-:W-:Y:S02]  /*1bf40*/  FMNMX3 R3, R3, R92, R96, !PT ;  /* 0x0000005c03037276 */ /* 0x000fe40007800060 */
[----:B------:R-:W-:Y:S01]  /*1bf50*/  FMNMX3 R0, R0, R93, R97, !PT ;  /* 0x0000005d00007276 */ /* 0x000fe20007800061 */
[----:B------:R-:W1:Y:S01]  /*1bf60*/  LDTM.x32 R60, tmem[UR4+0x60] ;  /* 0x00006004003c79ee */ /* 0x000e6200082c0000 */
[----:B------:R-:W-:Y:S02]  /*1bf70*/  FMNMX3 R6, R6, R151, R155, !PT ;  /* 0x0000009706067276 */ /* 0x000fe4000780009b */
[----:B------:R-:W-:Y:S02]  /*1bf80*/  FMNMX3 R5, R5, R94, R98, !PT ;  /* 0x0000005e05057276 */ /* 0x000fe40007800062 */
        /* <DEDUP_REMOVED lines=28> */
[----:B-1----:R-:W-:Y:S02]  /*1c150*/  FMNMX3 R3, R3, R60, R64, !PT ;  /* 0x0000003c03037276 */ /* 0x002fe40007800040 */
        /* <DEDUP_REMOVED lines=15> */
[----:B------:R-:W-:Y:S02]  /*1c250*/  ISETP.NE.AND P0, PT, R19, R22, PT ;  /* 0x000000161300720c */ /* 0x000fe40003f05270 */
[----:B------:R-:W-:Y:S02]  /*1c260*/  FMNMX3 R17, R6, R87, R91, !PT ;  /* 0x0000005706117276 */ /* 0x000fe4000780005b */
[----:B------:R-:W-:-:S04]  /*1c270*/  FMNMX3 R0, R4, R3, R0, !PT ;  /* 0x0000000304007276 */ /* 0x000fc80007800000 */
[----:B------:R-:W-:-:S04]  /*1c280*/  FMNMX R17, R17, R0, !PT ;  /* 0x0000000011117209 */ /* 0x000fc80007800000 */
[----:B------:R-:W-:-:S04]  /*1c290*/  FSETP.NEU.AND P1, PT, R17, -INF , PT ;  /* 0xff8000001100780b */ /* 0x000fc80003f2d000 */
[----:B------:R-:W-:Y:S01]  /*1c2a0*/  FSEL R157, R17, RZ, P1 ;  /* 0x000000ff119d7208 */ /* 0x000fe20000800000 */
[----:B------:R-:W-:Y:S08]  /*1c2b0*/  @!P0 BRA `(.L_x_314) ;  /* 0x0000000000408947 */ /* 0x000ff00003800000 */
        /* <DEDUP_REMOVED lines=16> */
.L_x_314:
[----:B------:R-:W-:Y:S05]  /*1c3c0*/  WARPSYNC.ALL ;  /* 0x0000000000007948 */ /* 0x000fea0003800000 */
[----:B------:R-:W-:Y:S02]  /*1c3d0*/  R2UR UR4, R18 ;  /* 0x00000000120472ca */ /* 0x000fe400000e0000 */
[----:B------:R-:W-:-:S11]  /*1c3e0*/  ISETP.NE.AND P0, PT, RZ, UR48, PT ;  /* 0x00000030ff007c0c */ /* 0x000fd6000bf05270 */
[----:B------:R1:W-:Y:S02]  /*1c3f0*/  STTM.x2 tmem[UR4], R156 ;  /* 0x0000009c000079ed */ /* 0x0003e400080c0004 */
[----:B------:R-:W-:Y:S05]  /*1c400*/  @P0 BRA `(.L_x_315) ;  /* 0x0000000000040947 */ /* 0x000fea0003800000 */
[----:B--2---:R-:W-:Y:S05]  /*1c410*/  BPT.TRAP 0x1 ;  /* 0x000000040000795c */ /* 0x004fea0000300000 */
.L_x_315:
[----:B------:R-:W-:Y:S01]  /*1c420*/  UISETP.NE.AND UP0, UPT, UR39, URZ, UPT ;  /* 0x000000ff2700728c */ /* 0x000fe2000bf05270 */
[----:B------:R-:W-:Y:S01]  /*1c430*/  MOV R3, UR44 ;  /* 0x0000002c00037c02 */ /* 0x000fe20008000f00 */
[----:B------:R-:W-:Y:S01]  /*1c440*/  UIADD3 UR4, UPT, UPT, UR38, 0x50080, URZ ;  /* 0x0005008026047890 */ /* 0x000fe2000fffe0ff */
[----:B------:R-:W-:Y:S02]  /*1c450*/  MOV R4, UR49 ;  /* 0x0000003100047c02 */ /* 0x000fe40008000f00 */
[----:B------:R-:W-:Y:S02]  /*1c460*/  SHF.L.U32 R3, R3, 0x1f, RZ ;  /* 0x0000001f03037819 */ /* 0x000fe400000006ff */
[----:B------:R-:W-:-:S04]  /*1c470*/  FSETP.NEU.AND P0, PT, R17, -INF , PT ;  /* 0xff8000001100780b */ /* 0x000fc80003f0d000 */
[----:B------:R-:W-:Y:S01]  /*1c480*/  @UP0 UIADD3 UR4, UPT, UPT, UR38, 0x50070, URZ ;  /* 0x0005007026040890 */ /* 0x000fe2000fffe0ff */
[----:B------:R-:W-:-:S05]  /*1c490*/  FSEL R0, R17, RZ, P0 ;  /* 0x000000ff11007208 */ /* 0x000fca0000000000 */
[----:B--2---:R-:W-:-:S03]  /*1c4a0*/  FMUL R0, R0, -UR36 ;  /* 0x8000002400007c20 */ /* 0x004fc60008400000 */
[----:B------:R-:W-:Y:S01]  /*1c4b0*/  SYNCS.ARRIVE.TRANS64.A1T0 RZ, [UR4], RZ ;  /* 0x000000ffffff79a7 */ /* 0x000fe20008100004 */
[--C-:B------:R-:W-:Y:S01]  /*1c4c0*/  FFMA2 R18, R124.F32x2.HI_LO, UR36.F32, R0.reuse.F32 ;  /* 0x000000247c127c49 */ /* 0x100fe20009200000 */
[----:B------:R-:W-:Y:S01]  /*1c4d0*/  USEL UR4, UR46, UR45, UP0 ;  /* 0x0000002d2e047287 */ /* 0x000fe20008000000 */
[--C-:B------:R-:W-:Y:S02]  /*1c4e0*/  FFMA2 R22, R126.F32x2.HI_LO, UR36.F32, R0.reuse.F32 ;  /* 0x000000247e167c49 */ /* 0x100fe40009200000 */
[--C-:B------:R-:W-:Y:S01]  /*1c4f0*/  FFMA2 R124, R128.F32x2.HI_LO, UR36.F32, R0.reuse.F32 ;  /* 0x00000024807c7c49 */ /* 0x100fe20009200000 */
[----:B------:R-:W-:Y:S01]  /*1c500*/  FSETP.GEU.AND P4, PT, R18, -126, PT ;  /* 0xc2fc00001200780b */ /* 0x000fe20003f8e000 */
[----:B------:R-:W-:Y:S01]  /*1c510*/  ULOP3.LUT UR40, UR4, 0x1, URZ, 0x3c, !UPT ;  /* 0x0000000104287892 */ /* 0x000fe2000f8e3cff */
[----:B------:R-:W2:Y:S01]  /*1c520*/  SYNCS.PHASECHK.TRANS64.TRYWAIT P5, [R4+UR53+0x500d0], R3 ;  /* 0x0500d003040075a7 */ /* 0x000ea200080a1135 */
[----:B------:R-:W-:Y:S01]  /*1c530*/  FSETP.GEU.AND P3, PT, R19, -126, PT ;  /* 0xc2fc00001300780b */ /* 0x000fe20003f6e000 */
[----:B------:R-:W-:Y:S01]  /*1c540*/  FFMA2 R126, R130.F32x2.HI_LO, UR36.F32, R0.F32 ;  /* 0x00000024827e7c49 */ /* 0x000fe20009200000 */
[----:B------:R-:W-:-:S02]  /*1c550*/  FSETP.GEU.AND P2, PT, R22, -126, PT ;  /* 0xc2fc00001600780b */ /* 0x000fc40003f4e000 */
[----:B------:R-:W-:Y:S02]  /*1c560*/  FSETP.GEU.AND P1, PT, R23, -126, PT ;  /* 0xc2fc00001700780b */ /* 0x000fe40003f2e000 */
[----:B------:R-:W-:Y:S02]  /*1c570*/  FSETP.GEU.AND P0, PT, R124, -126, PT ;  /* 0xc2fc00007c00780b */ /* 0x000fe40003f0e000 */
[----:B------:R-:W-:Y:S02]  /*1c580*/  FSETP.GEU.AND P6, PT, R125, -126, PT ;  /* 0xc2fc00007d00780b */ /* 0x000fe40003fce000 */
[----:B------:R-:W-:-:S03]  /*1c590*/  @!P4 FMUL R18, R18, 0.5 ;  /* 0x3f0000001212c820 */ /* 0x000fc60000400000 */
[----:B------:R-:W-:Y:S02]  /*1c5a0*/  @!P3 FMUL R19, R19, 0.5 ;  /* 0x3f0000001313b820 */ /* 0x000fe40000400000 */
[----:B------:R-:W-:Y:S01]  /*1c5b0*/  @!P2 FMUL R22, R22, 0.5 ;  /* 0x3f0000001616a820 */ /* 0x000fe20000400000 */
[----:B------:R-:W3:Y:S01]  /*1c5c0*/  MUFU.EX2 R18, R18 ;  /* 0x0000001200127308 */ /* 0x000ee20000000800 */
[----:B------:R-:W-:-:S07]  /*1c5d0*/  @!P1 FMUL R23, R23, 0.5 ;  /* 0x3f00000017179820 */ /* 0x000fce0000400000 */
[----:B------:R-:W4:Y:S08]  /*1c5e0*/  MUFU.EX2 R19, R19 ;  /* 0x0000001300137308 */ /* 0x000f300000000800 */
[----:B------:R-:W1:Y:S08]  /*1c5f0*/  MUFU.EX2 R22, R22 ;  /* 0x0000001600167308 */ /* 0x000e700000000800 */
[----:B------:R-:W1:Y:S02]  /*1c600*/  MUFU.EX2 R23, R23 ;  /* 0x0000001700177308 */ /* 0x000e640000000800 */
[----:B-1234-:R-:W-:Y:S05]  /*1c610*/  @!P5 BRA `(.L_x_316) ;  /* 0x000001080094d947 */ /* 0x01efea0003800000 */
.L_x_474:
[----:B------:R-:W-:Y:S01]  /*1c620*/  @!P0 FMUL R124, R124, 0.5 ;  /* 0x3f0000007c7c8820 */ /* 0x000fe20000400000 */
[--C-:B------:R-:W-:Y:S01]  /*1c630*/  FFMA2 R128, R132.F32x2.HI_LO, UR36.F32, R0.reuse.F32 ;  /* 0x0000002484807c49 */ /* 0x100fe20009200000 */
[----:B------:R-:W-:Y:S01]  /*1c640*/  FSETP.GEU.AND P5, PT, R126, -126, PT ;  /* 0xc2fc00007e00780b */ /* 0x000fe20003fae000 */
[----:B------:R-:W-:Y:S01]  /*1c650*/  @!P4 FMUL R18, R18, R18 ;  /* 0x000000121212c220 */ /* 0x000fe20000400000 */
[--C-:B------:R-:W-:Y:S01]  /*1c660*/  FFMA2 R130, R134.F32x2.HI_LO, UR36.F32, R0.reuse.F32 ;  /* 0x0000002486827c49 */ /* 0x100fe20009200000 */
[----:B------:R-:W-:Y:S01]  /*1c670*/  FSETP.GEU.AND P4, PT, R127, -126, PT ;  /* 0xc2fc00007f00780b */ /* 0x000fe20003f8e000 */
[----:B------:R-:W2:Y:S01]  /*1c680*/  MUFU.EX2 R124, R124 ;  /* 0x0000007c007c7308 */ /* 0x000ea20000000800 */
[----:B------:R-:W-:Y:S01]  /*1c690*/  @!P3 FMUL R19, R19, R19 ;  /* 0x000000131313b220 */ /* 0x000fe20000400000 */
[----:B------:R-:W-:Y:S01]  /*1c6a0*/  FSETP.GEU.AND P3, PT, R128, -126, PT ;  /* 0xc2fc00008000780b */ /* 0x000fe20003f6e000 */
[----:B------:R-:W-:Y:S01]  /*1c6b0*/  @!P2 FMUL R22, R22, R22 ;  /* 0x000000161616a220 */ /* 0x000fe20000400000 */
[----:B------:R-:W-:Y:S01]  /*1c6c0*/  @!P1 FMUL R23, R23, R23 ;  /* 0x0000001717179220 */ /* 0x000fe20000400000 */
[----:B------:R-:W-:Y:S01]  /*1c6d0*/  FSETP.GEU.AND P2, PT, R129, -126, PT ;  /* 0xc2fc00008100780b */ /* 0x000fe20003f4e000 */
[----:B------:R-:W-:Y:S01]  /*1c6e0*/  @!P6 FMUL R125, R125, 0.5 ;  /* 0x3f0000007d7de820 */ /* 0x000fe20000400000 */
[----:B------:R-:W-:Y:S01]  /*1c6f0*/  FSETP.GEU.AND P1, PT, R130, -126, PT ;  /* 0xc2fc00008200780b */ /* 0x000fe20003f2e000 */
[--C-:B------:R-:W-:Y:S01]  /*1c700*/  FFMA2 R132, R136.F32x2.HI_LO, UR36.F32, R0.reuse.F32 ;  /* 0x0000002488847c49 */ /* 0x100fe20009200000 */
[----:B------:R-:W-:Y:S01]  /*1c710*/  USHF.R.U32.HI UR4, URZ, 0x15, UR37 ;  /* 0x00000015ff047899 */ /* 0x000fe20008011625 */
[----:B------:R-:W-:Y:S01]  /*1c720*/  @!P5 FMUL R126, R126, 0.5 ;  /* 0x3f0000007e7ed820 */ /* 0x000fe20000400000 */
[--C-:B------:R-:W-:Y:S01]  /*1c730*/  FFMA2 R134, R138.F32x2.HI_LO, UR36.F32, R0.reuse.F32 ;  /* 0x000000248a867c49 */ /* 0x100fe20009200000 */
[----:B------:R-:W3:Y:S01]  /*1c740*/  MUFU.EX2 R125, R125 ;  /* 0x0000007d007d7308 */ /* 0x000ee20000000800 */
[----:B------:R-:W-:Y:S01]  /*1c750*/  @!P4 FMUL R127, R127, 0.5 ;  /* 0x3f0000007f7fc820 */ /* 0x000fe20000400000 */
[--C-:B------:R-:W-:Y:S01]  /*1c760*/  FFMA2 R136, R140.F32x2.HI_LO, UR36.F32, R0.reuse.F32 ;  /* 0x000000248c887c49 */ /* 0x100fe20009200000 */
[----:B-1----:R-:W-:Y:S01]  /*1c770*/  MOV R3, UR4 ;  /* 0x0000000400037c02 */ /* 0x002fe20008000f00 */
[----:B------:R-:W-:Y:S01]  /*1c780*/  @!P3 FMUL R128, R128, 0.5 ;  /* 0x3f0000008080b820 */ /* 0x000fe20000400000 */
[----:B--2---:R-:W-:Y:S01]  /*1c790*/  @!P0 FMUL R124, R124, R124 ;  /* 0x0000007c7c7c8220 */ /* 0x004fe20000400000 */
[----:B------:R-:W-:Y:S01]  /*1c7a0*/  FSETP.GEU.AND P0, PT, R131, -126, PT ;  /* 0xc2fc00008300780b */ /* 0x000fe20003f0e000 */
[----:B------:R-:W-:Y:S01]  /*1c7b0*/  @!P2 FMUL R129, R129, 0.5 ;  /* 0x3f0000008181a820 */ /* 0x000fe20000400000 */
[----:B------:R-:W-:Y:S01]  /*1c7c0*/  @!P1 FMUL R130, R130, 0.5 ;  /* 0x3f00000082829820 */ /* 0x000fe20000400000 */
[----:B------:R-:W1:Y:S01]  /*1c7d0*/  MUFU.EX2 R126, R126 ;  /* 0x0000007e007e7308 */ /* 0x000e620000000800 */
[--C-:B------:R-:W-:Y:S01]  /*1c7e0*/  FFMA2 R138, R142.F32x2.HI_LO, UR36.F32, R0.reuse.F32 ;  /* 0x000000248e8a7c49 */ /* 0x100fe20009200000 */
[----:B------:R-:W-:Y:S01]  /*1c7f0*/  ULOP3.LUT UR5, UR49, 0x8, URZ, 0x3c, !UPT ;  /* 0x0000000831057892 */ /* 0x000fe2000f8e3cff */
[--C-:B------:R-:W-:Y:S01]  /*1c800*/  FFMA2 R140, R144.F32x2.HI_LO, UR36.F32, R0.reuse.F32 ;  /* 0x00000024908c7c49 */ /* 0x100fe20009200000 */
[----:B------:R-:W-:Y:S01]  /*1c810*/  UISETP.NE.AND UP0, UPT, UR39, URZ, UPT ;  /* 0x000000ff2700728c */ /* 0x000fe2000bf05270 */
[--C-:B------:R-:W-:Y:S01]  /*1c820*/  FFMA2 R142, R146.F32x2.HI_LO, UR36.F32, R0.reuse.F32 ;  /* 0x00000024928e7c49 */ /* 0x100fe20009200000 */
[----:B------:R-:W-:Y:S01]  /*1c830*/  ULOP3.LUT UR44, UR44, 0x1, URZ, 0x3c, !UPT ;  /* 0x000000012c2c7892 */ /* 0x000fe2000f8e3cff */
[--C-:B------:R-:W-:Y:S01]  /*1c840*/  FFMA2 R144, R148.F32x2.HI_LO, UR36.F32, R0.reuse.F32 ;  /* 0x0000002494907c49 */ /* 0x100fe20009200000 */
[----:B------:R-:W2:Y:S01]  /*1c850*/  MUFU.EX2 R127, R127 ;  /* 0x0000007f007f7308 */ /* 0x000ea20000000800 */
[----:B---3--:R-:W-:Y:S01]  /*1c860*/  @!P6 FMUL R125, R125, R125 ;  /* 0x0000007d7d7de220 */ /* 0x008fe20000400000 */
[----:B------:R-:W-:Y:S01]  /*1c870*/  @!P0 FMUL R131, R131, 0.5 ;  /* 0x3f00000083838820 */ /* 0x000fe20000400000 */
[----:B------:R-:W-:Y:S01]  /*1c880*/  FSETP.GEU.AND P6, PT, R132, -126, PT ;  /* 0xc2fc00008400780b */ /* 0x000fe20003fce000 */
[--C-:B------:R-:W-:Y:S01]  /*1c890*/  FFMA2 R146, R150.F32x2.HI_LO, UR36.F32, R0.reuse.F32 ;  /* 0x0000002496927c49 */ /* 0x100fe20009200000 */
[----:B------:R-:W-:Y:S01]  /*1c8a0*/  USEL UR46, UR40, UR46, UP0 ;  /* 0x0000002e282e7287 */ /* 0x000fe20008000000 */
[--C-:B------:R-:W-:Y:S01]  /*1c8b0*/  FFMA2 R148, R152.F32x2.HI_LO, UR36.F32, R0.reuse.F32 ;  /* 0x0000002498947c49 */ /* 0x100fe20009200000 */
[----:B------:R-:W-:Y:S01]  /*1c8c0*/  USEL UR45, UR45, UR40, UP0 ;  /* 0x000000282d2d7287 */ /* 0x000fe20008000000 */
[----:B------:R-:W3:Y:S01]  /*1c8d0*/  MUFU.EX2 R128, R128 ;  /* 0x0000008000807308 */ /* 0x000ee20000000800 */
[----:B-1----:R-:W-:Y:S01]  /*1c8e0*/  @!P5 FMUL R126, R126, R126 ;  /* 0x0000007e7e7ed220 */ /* 0x002fe20000400000 */
[----:B------:R-:W-:Y:S01]  /*1c8f0*/  FSETP.GEU.AND P5, PT, R133, -126, PT ;  /* 0xc2fc00008500780b */ /* 0x000fe20003fae000 */
[--C-:B------:R-:W-:Y:S01]  /*1c900*/  FFMA2 R154, R154.F32x2.HI_LO, UR36.F32, R0.reuse.F32 ;  /* 0x000000249a9a7c49 */ /* 0x100fe20009200000 */
[----:B------:R-:W-:Y:S01]  /*1c910*/  F2FP.BF16.F32.PACK_AB R56, R19, R18 ;  /* 0x000000121338723e */ /* 0x000fe200000010ff */
[--C-:B------:R-:W-:Y:S01]  /*1c920*/  FFMA2 R8, R92.F32x2.HI_LO, UR36.F32, R0.reuse.F32 ;  /* 0x000000245c087c49 */ /* 0x100fe20009200000 */
[----:B------:R-:W-:Y:S01]  /*1c930*/  F2FP.BF16.F32.PACK_AB R57, R23, R22 ;  /* 0x000000161739723e */ /* 0x000fe200000010ff */
[--C-:B------:R-:W-:Y:S01]  /*1c940*/  FFMA2 R6, R94.F32x2.HI_LO, UR36.F32, R0.reuse.F32 ;  /* 0x000000245e067c49 */ /* 0x100fe20009200000 */
[----:B------:R-:W1:Y:S01]  /*1c950*/  MUFU.EX2 R129, R129 ;  /* 0x0000008100817308 */ /* 0x000e620000000800 */
[----:B--2---:R-:W-:Y:S01]  /*1c960*/  @!P4 FMUL R127, R127, R127 ;  /* 0x0000007f7f7fc220 */ /* 0x004fe20000400000 */
[----:B------:R-:W-:Y:S01]  /*1c970*/  FSETP.GEU.AND P4, PT, R134, -126, PT ;  /* 0xc2fc00008600780b */ /* 0x000fe20003f8e000 */
[----:B------:R-:W-:Y:S01]  /*1c980*/  @!P6 FMUL R132, R132, 0.5 ;  /* 0x3f0000008484e820 */ /* 0x000fe20000400000 */
[--C-:B------:R-:W-:Y:S01]  /*1c990*/  FFMA2 R4, R96.F32x2.HI_LO, UR36.F32, R0.reuse.F32 ;  /* 0x0000002460047c49 */ /* 0x100fe20009200000 */
[----:B------:R-:W-:Y:S01]  /*1c9a0*/  F2FP.BF16.F32.PACK_AB R58, R125, R124 ;  /* 0x0000007c7d3a723e */ /* 0x000fe200000010ff */
[--C-:B------:R-:W-:Y:S01]  /*1c9b0*/  FFMA2 R10, R98.F32x2.HI_LO, UR36.F32, R0.reuse.F32 ;  /* 0x00000024620a7c49 */ /* 0x100fe20009200000 */
[----:B------:R-:W-:Y:S01]  /*1c9c0*/  F2FP.BF16.F32.PACK_AB R59, R127, R126 ;  /* 0x0000007e7f3b723e */ /* 0x000fe200000010ff */
[----:B------:R-:W2:Y:S01]  /*1c9d0*/  MUFU.EX2 R130, R130 ;  /* 0x0000008200827308 */ /* 0x000ea20000000800 */
[----:B---3--:R-:W-:Y:S01]  /*1c9e0*/  @!P3 FMUL R128, R128, R128 ;  /* 0x000000808080b220 */ /* 0x008fe20000400000 */
[----:B------:R-:W-:Y:S01]  /*1c9f0*/  FSETP.GEU.AND P3, PT, R135, -126, PT ;  /* 0xc2fc00008700780b */ /* 0x000fe20003f6e000 */
[----:B------:R-:W-:Y:S01]  /*1ca00*/  @!P5 FMUL R133, R133, 0.5 ;  /* 0x3f0000008585d820 */ /* 0x000fe20000400000 */
[----:B------:R-:W-:-:S02]  /*1ca10*/  FFMA2 R150, R122.F32x2.HI_LO, UR36.F32, R0.F32 ;  /* 0x000000247a967c49 */ /* 0x000fc40009200000 */
[--C-:B------:R-:W-:Y:S02]  /*1ca20*/  FFMA2 R24, R24.F32x2.HI_LO, UR36.F32, R0.reuse.F32 ;  /* 0x0000002418187c49 */ /* 0x100fe40009200000 */
[----:B------:R-:W3:Y:S01]  /*1ca30*/  MUFU.EX2 R131, R131 ;  /* 0x0000008300837308 */ /* 0x000ee20000000800 */
[----:B-1----:R-:W-:Y:S01]  /*1ca40*/  @!P2 FMUL R129, R129, R129 ;  /* 0x000000818181a220 */ /* 0x002fe20000400000 */
[----:B------:R-:W-:Y:S01]  /*1ca50*/  FSETP.GEU.AND P2, PT, R136, -126, PT ;  /* 0xc2fc00008800780b */ /* 0x000fe20003f4e000 */
[----:B------:R-:W-:Y:S01]  /*1ca60*/  @!P4 FMUL R134, R134, 0.5 ;  /* 0x3f0000008686c820 */ /* 0x000fe20000400000 */
[--C-:B------:R-:W-:Y:S02]  /*1ca70*/  FFMA2 R26, R26.F32x2.HI_LO, UR36.F32, R0.reuse.F32 ;  /* 0x000000241a1a7c49 */ /* 0x100fe40009200000 */
[--C-:B------:R-:W-:Y:S02]  /*1ca80*/  FFMA2 R28, R28.F32x2.HI_LO, UR36.F32, R0.reuse.F32 ;  /* 0x000000241c1c7c49 */ /* 0x100fe40009200000 */
[----:B------:R-:W-:Y:S01]  /*1ca90*/  @!P3 FMUL R135, R135, 0.5 ;  /* 0x3f0000008787b820 */ /* 0x000fe20000400000 */
[----:B--2---:R-:W-:Y:S01]  /*1caa0*/  @!P1 FMUL R130, R130, R130 ;  /* 0x0000008282829220 */ /* 0x004fe20000400000 */
[----:B------:R-:W-:Y:S01]  /*1cab0*/  FSETP.GEU.AND P1, PT, R137, -126, PT ;  /* 0xc2fc00008900780b */ /* 0x000fe20003f2e000 */
[----:B------:R-:W1:Y:S01]  /*1cac0*/  MUFU.EX2 R132, R132 ;  /* 0x0000008400847308 */ /* 0x000e620000000800 */
[----:B------:R-:W-:-:S02]  /*1cad0*/  FFMA2 R30, R30.F32x2.HI_LO, UR36.F32, R0.F32 ;  /* 0x000000241e1e7c49 */ /* 0x000fc40009200000 */
[--C-:B------:R-:W-:Y:S02]  /*1cae0*/  FFMA2 R32, R32.F32x2.HI_LO, UR36.F32, R0.reuse.F32 ;  /* 0x0000002420207c49 */ /* 0x100fe40009200000 */
[----:B------:R-:W-:Y:S01]  /*1caf0*/  @!P2 FMUL R136, R136, 0.5 ;  /* 0x3f0000008888a820 */ /* 0x000fe20000400000 */
[----:B---3--:R-:W-:Y:S01]  /*1cb00*/  @!P0 FMUL R131, R131, R131 ;  /* 0x0000008383838220 */ /* 0x008fe20000400000 */
[----:B------:R-:W-:Y:S01]  /*1cb10*/  FSETP.GEU.AND P0, PT, R138, -126, PT ;  /* 0xc2fc00008a00780b */ /* 0x000fe20003f0e000 */
[----:B------:R-:W2:Y:S01]  /*1cb20*/  MUFU.EX2 R133, R133 ;  /* 0x0000008500857308 */ /* 0x000ea20000000800 */
[--C-:B------:R-:W-:Y:S02]  /*1cb30*/  FFMA2 R34, R34.F32x2.HI_LO, UR36.F32, R0.reuse.F32 ;  /* 0x0000002422227c49 */ /* 0x100fe40009200000 */
[--C-:B------:R-:W-:Y:S02]  /*1cb40*/  FFMA2 R36, R36.F32x2.HI_LO, UR36.F32, R0.reuse.F32 ;  /* 0x0000002424247c49 */ /* 0x100fe40009200000 */
[----:B------:R-:W-:Y:S01]  /*1cb50*/  @!P1 FMUL R137, R137, 0.5 ;  /* 0x3f00000089899820 */ /* 0x000fe20000400000 */
[----:B------:R-:W-:-:S02]  /*1cb60*/  FFMA2 R38, R38.F32x2.HI_LO, UR36.F32, R0.F32 ;  /* 0x0000002426267c49 */ /* 0x000fc40009200000 */
[----:B------:R-:W3:Y:S01]  /*1cb70*/  MUFU.EX2 R134, R134 ;  /* 0x0000008600867308 */ /* 0x000ee20000000800 */
[----:B-1----:R-:W-:Y:S01]  /*1cb80*/  @!P6 FMUL R132, R132, R132 ;  /* 0x000000848484e220 */ /* 0x002fe20000400000 */
[----:B------:R-:W-:Y:S01]  /*1cb90*/  FSETP.GEU.AND P6, PT, R139, -126, PT ;  /* 0xc2fc00008b00780b */ /* 0x000fe20003fce000 */
[--C-:B------:R-:W-:Y:S02]  /*1cba0*/  FFMA2 R40, R40.F32x2.HI_LO, UR36.F32, R0.reuse.F32 ;  /* 0x0000002428287c49 */ /* 0x100fe40009200000 */
[----:B------:R-:W-:Y:S01]  /*1cbb0*/  @!P0 FMUL R138, R138, 0.5 ;  /* 0x3f0000008a8a8820 */ /* 0x000fe20000400000 */
[--C-:B------:R-:W-:Y:S02]  /*1cbc0*/  FFMA2 R42, R42.F32x2.HI_LO, UR36.F32, R0.reuse.F32 ;  /* 0x000000242a2a7c49 */ /* 0x100fe40009200000 */
[----:B------:R-:W1:Y:S01]  /*1cbd0*/  MUFU.EX2 R135, R135 ;  /* 0x0000008700877308 */ /* 0x000e620000000800 */
[----:B--2---:R-:W-:Y:S01]  /*1cbe0*/  @!P5 FMUL R133, R133, R133 ;  /* 0x000000858585d220 */ /* 0x004fe20000400000 */
[----:B------:R-:W-:Y:S01]  /*1cbf0*/  FSETP.GEU.AND P5, PT, R140, -126, PT ;  /* 0xc2fc00008c00780b */ /* 0x000fe20003fae000 */
[----:B------:R-:W-:-:S02]  /*1cc00*/  FFMA2 R44, R44.F32x2.HI_LO, UR36.F32, R0.F32 ;  /* 0x000000242c2c7c49 */ /* 0x000fc40009200000 */
[--C-:B------:R-:W-:Y:S02]  /*1cc10*/  FFMA2 R46, R46.F32x2.HI_LO, UR36.F32, R0.reuse.F32 ;  /* 0x000000242e2e7c49 */ /* 0x100fe40009200000 */
[----:B------:R-:W-:Y:S01]  /*1cc20*/  @!P6 FMUL R139, R139, 0.5 ;  /* 0x3f0000008b8be820 */ /* 0x000fe20000400000 */
[----:B------:R-:W2:Y:S01]  /*1cc30*/  MUFU.EX2 R136, R136 ;  /* 0x0000008800887308 */ /* 0x000ea20000000800 */
[----:B---3--:R-:W-:Y:S01]  /*1cc40*/  @!P4 FMUL R134, R134, R134 ;  /* 0x000000868686c220 */ /* 0x008fe20000400000 */
[----:B------:R-:W-:Y:S01]  /*1cc50*/  FSETP.GEU.AND P4, PT, R141, -126, PT ;  /* 0xc2fc00008d00780b */ /* 0x000fe20003f8e000 */
[--C-:B------:R-:W-:Y:S02]  /*1cc60*/  FFMA2 R48, R48.F32x2.HI_LO, UR36.F32, R0.reuse.F32 ;  /* 0x0000002430307c49 */ /* 0x100fe40009200000 */
[--C-:B------:R-:W-:Y:S02]  /*1cc70*/  FFMA2 R50, R50.F32x2.HI_LO, UR36.F32, R0.reuse.F32 ;  /* 0x0000002432327c49 */ /* 0x100fe40009200000 */
[----:B------:R-:W-:Y:S01]  /*1cc80*/  @!P5 FMUL R140, R140, 0.5 ;  /* 0x3f0000008c8cd820 */ /* 0x000fe20000400000 */
[----:B------:R-:W3:Y:S01]  /*1cc90*/  MUFU.EX2 R137, R137 ;  /* 0x0000008900897308 */ /* 0x000ee20000000800 */
[----:B-1----:R-:W-:Y:S01]  /*1cca0*/  @!P3 FMUL R135, R135, R135 ;  /* 0x000000878787b220 */ /* 0x002fe20000400000 */
[----:B------:R-:W-:Y:S01]  /*1ccb0*/  FSETP.GEU.AND P3, PT, R142, -126, PT ;  /* 0xc2fc00008e00780b */ /* 0x000fe20003f6e000 */
[----:B------:R-:W-:-:S02]  /*1ccc0*/  FFMA2 R52, R52.F32x2.HI_LO, UR36.F32, R0.F32 ;  /* 0x0000002434347c49 */ /* 0x000fc40009200000 */
[--C-:B------:R-:W-:Y:S02]  /*1ccd0*/  FFMA2 R54, R54.F32x2.HI_LO, UR36.F32, R0.reuse.F32 ;  /* 0x0000002436367c49 */ /* 0x100fe40009200000 */
[----:B------:R-:W-:Y:S01]  /*1cce0*/  @!P4 FMUL R141, R141, 0.5 ;  /* 0x3f0000008d8dc820 */ /* 0x000fe20000400000 */
[----:B------:R-:W1:Y:S01]  /*1ccf0*/  MUFU.EX2 R138, R138 ;  /* 0x0000008a008a7308 */ /* 0x000e620000000800 */
[----:B--2---:R-:W-:Y:S01]  /*1cd00*/  @!P2 FMUL R136, R136, R136 ;  /* 0x000000888888a220 */ /* 0x004fe20000400000 */
[----:B------:R-:W-:Y:S01]  /*1cd10*/  FSETP.GEU.AND P2, PT, R143, -126, PT ;  /* 0xc2fc00008f00780b */ /* 0x000fe20003f4e000 */
[--C-:B------:R-:W-:Y:S02]  /*1cd20*/  FFMA2 R60, R60.F32x2.HI_LO, UR36.F32, R0.reuse.F32 ;  /* 0x000000243c3c7c49 */ /* 0x100fe40009200000 */
[--C-:B------:R-:W-:Y:S02]  /*1cd30*/  FFMA2 R62, R62.F32x2.HI_LO, UR36.F32, R0.reuse.F32 ;  /* 0x000000243e3e7c49 */ /* 0x100fe40009200000 */
[----:B------:R-:W-:Y:S01]  /*1cd40*/  @!P3 FMUL R142, R142, 0.5 ;  /* 0x3f0000008e8eb820 */ /* 0x000fe20000400000 */
[----:B------:R-:W2:Y:S01]  /*1cd50*/  MUFU.EX2 R139, R139 ;  /* 0x0000008b008b7308 */ /* 0x000ea20000000800 */
[----:B---3--:R-:W-:Y:S01]  /*1cd60*/  @!P1 FMUL R137, R137, R137 ;  /* 0x0000008989899220 */ /* 0x008fe20000400000 */
[----:B------:R-:W-:Y:S01]  /*1cd70*/  FSETP.GEU.AND P1, PT, R144, -126, PT ;  /* 0xc2fc00009000780b */ /* 0x000fe20003f2e000 */
[----:B------:R-:W-:-:S02]  /*1cd80*/  FFMA2 R64, R64.F32x2.HI_LO, UR36.F32, R0.F32 ;  /* 0x0000002440407c49 */ /* 0x000fc40009200000 */
[--C-:B------:R-:W-:Y:S02]  /*1cd90*/  FFMA2 R66, R66.F32x2.HI_LO, UR36.F32, R0.reuse.F32 ;  /* 0x0000002442427c49 */ /* 0x100fe40009200000 */
[----:B------:R-:W-:Y:S01]  /*1cda0*/  @!P2 FMUL R143, R143, 0.5 ;  /* 0x3f0000008f8fa820 */ /* 0x000fe20000400000 */
[----:B------:R-:W3:Y:S01]  /*1cdb0*/  MUFU.EX2 R140, R140 ;  /* 0x0000008c008c7308 */ /* 0x000ee20000000800 */
[----:B-1----:R-:W-:Y:S01]  /*1cdc0*/  @!P0 FMUL R138, R138, R138 ;  /* 0x0000008a8a8a8220 */ /* 0x002fe20000400000 */
[----:B------:R-:W-:Y:S01]  /*1cdd0*/  FSETP.GEU.AND P0, PT, R145, -126, PT ;  /* 0xc2fc00009100780b */ /* 0x000fe20003f0e000 */
[--C-:B------:R-:W-:Y:S02]  /*1cde0*/  FFMA2 R68, R68.F32x2.HI_LO, UR36.F32, R0.reuse.F32 ;  /* 0x0000002444447c49 */ /* 0x100fe40009200000 */
[--C-:B------:R-:W-:Y:S02]  /*1cdf0*/  FFMA2 R70, R70.F32x2.HI_LO, UR36.F32, R0.reuse.F32 ;  /* 0x0000002446467c49 */ /* 0x100fe40009200000 */
[----:B------:R-:W-:Y:S01]  /*1ce00*/  @!P1 FMUL R144, R144, 0.5 ;  /* 0x3f00000090909820 */ /* 0x000fe20000400000 */
        /* <DEDUP_REMOVED lines=22> */
[----:B------:R-:W-:Y:S02]  /*1cf70*/  FFMA2 R86, R86.F32x2.HI_LO, UR36.F32, R0.F32 ;  /* 0x0000002456567c49 */ /* 0x000fe40009200000 */
[----:B------:R-:W-:Y:S01]  /*1cf80*/  @!P4 FMUL R148, R148, 0.5 ;  /* 0x3f0000009494c820 */ /* 0x000fe20000400000 */
[----:B------:R-:W2:Y:S01]  /*1cf90*/  MUFU.EX2 R145, R145 ;  /* 0x0000009100917308 */ /* 0x000ea20000000800 */
[----:B---3--:R-:W-:Y:S01]  /*1cfa0*/  @!P2 FMUL R143, R143, R143 ;  /* 0x0000008f8f8fa220 */ /* 0x008fe20000400000 */
[----:B------:R-:W-:-:S05]  /*1cfb0*/  FSETP.GEU.AND P2, PT, R154, -126, PT ;  /* 0xc2fc00009a00780b */ /* 0x000fca0003f4e000 */
[----:B------:R-:W-:Y:S01]  /*1cfc0*/  @!P3 FMUL R149, R149, 0.5 ;  /* 0x3f0000009595b820 */ /* 0x000fe20000400000 */
[----:B------:R-:W3:Y:S01]  /*1cfd0*/  MUFU.EX2 R146, R146 ;  /* 0x0000009200927308 */ /* 0x000ee20000000800 */
[----:B-1----:R-:W-:Y:S01]  /*1cfe0*/  @!P1 FMUL R144, R144, R144 ;  /* 0x0000009090909220 */ /* 0x002fe20000400000 */
[----:B------:R-:W-:-:S05]  /*1cff0*/  FSETP.GEU.AND P1, PT, R155, -126, PT ;  /* 0xc2fc00009b00780b */ /* 0x000fca0003f2e000 */
[----:B------:R-:W-:Y:S01]  /*1d000*/  @!P2 FMUL R154, R154, 0.5 ;  /* 0x3f0000009a9aa820 */ /* 0x000fe20000400000 */
[----:B------:R-:W1:Y:S01]  /*1d010*/  MUFU.EX2 R147, R147 ;  /* 0x0000009300937308 */ /* 0x000e620000000800 */
[----:B--2---:R-:W-:Y:S01]  /*1d020*/  @!P0 FMUL R145, R145, R145 ;  /* 0x0000009191918220 */ /* 0x004fe20000400000 */
[----:B------:R-:W-:-:S05]  /*1d030*/  FSETP.GEU.AND P0, PT, R8, -126, PT ;  /* 0xc2fc00000800780b */ /* 0x000fca0003f0e000 */
        /* <DEDUP_REMOVED lines=21> */
[----:B------:R1:W4:Y:S01]  /*1d190*/  MUFU.EX2 R95, R9 ;  /* 0x00000009005f7308 */ /* 0x0003220000000800 */
[----:B--2---:R-:W-:Y:S01]  /*1d1a0*/  @!P1 FMUL R93, R93, R93 ;  /* 0x0000005d5d5d9220 */ /* 0x004fe20000400000 */
[----:B------:R-:W-:-:S05]  /*1d1b0*/  FSETP.GEU.AND P1, PT, R10, -126, PT ;  /* 0xc2fc00000a00780b */ /* 0x000fca0003f2e000 */
[----:B------:R-:W-:Y:S01]  /*1d1c0*/  @!P2 FMUL R5, R5, 0.5 ;  /* 0x3f0000000505a820 */ /* 0x000fe20000400000 */
[----:B------:R-:W2:Y:S01]  /*1d1d0*/  MUFU.EX2 R96, R6 ;  /* 0x0000000600607308 */ /* 0x000ea20000000800 */
[----:B---3--:R-:W-:Y:S01]  /*1d1e0*/  @!P0 FMUL R94, R94, R94 ;  /* 0x0000005e5e5e8220 */ /* 0x008fe20000400000 */
[----:B------:R-:W-:-:S05]  /*1d1f0*/  FSETP.GEU.AND P0, PT, R11, -126, PT ;  /* 0xc2fc00000b00780b */ /* 0x000fca0003f0e000 */
[----:B------:R-:W-:Y:S01]  /*1d200*/  @!P1 FMUL R10, R10, 0.5 ;  /* 0x3f0000000a0a9820 */ /* 0x000fe20000400000 */
[----:B------:R3:W5:Y:S01]  /*1d210*/  MUFU.EX2 R97, R7 ;  /* 0x0000000700617308 */ /* 0x0007620000000800 */
[----:B-1----:R-:W-:Y:S02]  /*1d220*/  FFMA2 R8, R100.F32x2.HI_LO, UR36.F32, R0.F32 ;  /* 0x0000002464087c49 */ /* 0x002fe40009200000 */
[----:B----4-:R-:W-:-:S03]  /*1d230*/  @!P6 FMUL R95, R95, R95 ;  /* 0x0000005f5f5fe220 */ /* 0x010fc60000400000 */
[----:B------:R-:W-:Y:S01]  /*1d240*/  FSETP.GEU.AND P6, PT, R8, -126, PT ;  /* 0xc2fc00000800780b */ /* 0x000fe20003fce000 */
[----:B------:R-:W-:Y:S01]  /*1d250*/  @!P0 FMUL R11, R11, 0.5 ;  /* 0x3f0000000b0b8820 */ /* 0x000fe20000400000 */
[----:B------:R-:W1:Y:S01]  /*1d260*/  MUFU.EX2 R98, R4 ;  /* 0x0000000400627308 */ /* 0x000e620000000800 */
[----:B--2---:R-:W-:Y:S01]  /*1d270*/  @!P5 FMUL R96, R96, R96 ;  /* 0x000000606060d220 */ /* 0x004fe20000400000 */
[----:B------:R-:W-:-:S06]  /*1d280*/  FSETP.GEU.AND P5, PT, R9, -126, PT ;  /* 0xc2fc00000900780b */ /* 0x000fcc0003fae000 */
[----:B------:R2:W4:Y:S01]  /*1d290*/  MUFU.EX2 R99, R5 ;  /* 0x0000000500637308 */ /* 0x0005220000000800 */
[----:B---3--:R-:W-:Y:S02]  /*1d2a0*/  FFMA2 R6, R102.F32x2.HI_LO, UR36.F32, R0.F32 ;  /* 0x0000002466067c49 */ /* 0x008fe40009200000 */
[----:B-----5:R-:W-:Y:S01]  /*1d2b0*/  @!P4 FMUL R97, R97, R97 ;  /* 0x000000616161c220 */ /* 0x020fe20000400000 */
[----:B------:R-:W-:Y:S02]  /*1d2c0*/  @!P6 FMUL R8, R8, 0.5 ;  /* 0x3f0000000808e820 */ /* 0x000fe40000400000 */
[----:B------:R-:W-:Y:S01]  /*1d2d0*/  FSETP.GEU.AND P4, PT, R6, -126, PT ;  /* 0xc2fc00000600780b */ /* 0x000fe20003f8e000 */
[----:B------:R-:W-:Y:S01]  /*1d2e0*/  @!P5 FMUL R9, R9, 0.5 ;  /* 0x3f0000000909d820 */ /* 0x000fe20000400000 */
[----:B------:R-:W3:Y:S01]  /*1d2f0*/  MUFU.EX2 R100, R10 ;  /* 0x0000000a00647308 */ /* 0x000ee20000000800 */
[----:B-1----:R-:W-:Y:S01]  /*1d300*/  @!P3 FMUL R98, R98, R98 ;  /* 0x000000626262b220 */ /* 0x002fe20000400000 */
[----:B------:R-:W-:-:S06]  /*1d310*/  FSETP.GEU.AND P3, PT, R7, -126, PT ;  /* 0xc2fc00000700780b */ /* 0x000fcc0003f6e000 */
[----:B------:R1:W5:Y:S01]  /*1d320*/  MUFU.EX2 R101, R11 ;  /* 0x0000000b00657308 */ /* 0x0003620000000800 */
[----:B--2---:R-:W-:Y:S02]  /*1d330*/  FFMA2 R4, R104.F32x2.HI_LO, UR36.F32, R0.F32 ;  /* 0x0000002468047c49 */ /* 0x004fe40009200000 */
[----:B----4-:R-:W-:Y:S01]  /*1d340*/  @!P2 FMUL R99, R99, R99 ;  /* 0x000000636363a220 */ /* 0x010fe20000400000 */
[----:B------:R-:W-:Y:S02]  /*1d350*/  @!P4 FMUL R6, R6, 0.5 ;  /* 0x3f0000000606c820 */ /* 0x000fe40000400000 */
[----:B------:R-:W-:Y:S01]  /*1d360*/  FSETP.GEU.AND P2, PT, R4, -126, PT ;  /* 0xc2fc00000400780b */ /* 0x000fe20003f4e000 */
[----:B------:R-:W-:Y:S01]  /*1d370*/  @!P3 FMUL R7, R7, 0.5 ;  /* 0x3f0000000707b820 */ /* 0x000fe20000400000 */
[----:B------:R-:W2:Y:S01]  /*1d380*/  MUFU.EX2 R102, R8 ;  /* 0x0000000800667308 */ /* 0x000ea20000000800 */
[----:B---3--:R-:W-:Y:S01]  /*1d390*/  @!P1 FMUL R100, R100, R100 ;  /* 0x0000006464649220 */ /* 0x008fe20000400000 */
[----:B------:R-:W-:-:S06]  /*1d3a0*/  FSETP.GEU.AND P1, PT, R5, -126, PT ;  /* 0xc2fc00000500780b */ /* 0x000fcc0003f2e000 */
[----:B------:R3:W4:Y:S01]  /*1d3b0*/  MUFU.EX2 R103, R9 ;  /* 0x0000000900677308 */ /* 0x0007220000000800 */
[----:B-1----:R-:W-:Y:S02]  /*1d3c0*/  FFMA2 R10, R106.F32x2.HI_LO, UR36.F32, R0.F32 ;  /* 0x000000246a0a7c49 */ /* 0x002fe40009200000 */
[----:B-----5:R-:W-:Y:S01]  /*1d3d0*/  @!P0 FMUL R101, R101, R101 ;  /* 0x0000006565658220 */ /* 0x020fe20000400000 */
[----:B------:R-:W-:Y:S02]  /*1d3e0*/  @!P2 FMUL R4, R4, 0.5 ;  /* 0x3f0000000404a820 */ /* 0x000fe40000400000 */
[----:B------:R-:W-:Y:S01]  /*1d3f0*/  FSETP.GEU.AND P0, PT, R10, -126, PT ;  /* 0xc2fc00000a00780b */ /* 0x000fe20003f0e000 */
[----:B------:R-:W-:Y:S01]  /*1d400*/  @!P1 FMUL R5, R5, 0.5 ;  /* 0x3f00000005059820 */ /* 0x000fe20000400000 */
[----:B------:R-:W1:Y:S01]  /*1d410*/  MUFU.EX2 R104, R6 ;  /* 0x0000000600687308 */ /* 0x000e620000000800 */
[----:B--2---:R-:W-:Y:S01]  /*1d420*/  @!P6 FMUL R102, R102, R102 ;  /* 0x000000666666e220 */ /* 0x004fe20000400000 */
[----:B------:R-:W-:-:S06]  /*1d430*/  FSETP.GEU.AND P6, PT, R11, -126, PT ;  /* 0xc2fc00000b00780b */ /* 0x000fcc0003fce000 */
[----:B------:R2:W5:Y:S01]  /*1d440*/  MUFU.EX2 R105, R7 ;  /* 0x0000000700697308 */ /* 0x0005620000000800 */
[----:B---3--:R-:W-:Y:S02]  /*1d450*/  FFMA2 R8, R108.F32x2.HI_LO, UR36.F32, R0.F32 ;  /* 0x000000246c087c49 */ /* 0x008fe40009200000 */
[----:B------:R-:W-:Y:S01]  /*1d460*/  @!P0 FMUL R10, R10, 0.5 ;  /* 0x3f0000000a0a8820 */ /* 0x000fe20000400000 */
[----:B----4-:R-:W-:Y:S02]  /*1d470*/  @!P5 FMUL R103, R103, R103 ;  /* 0x000000676767d220 */ /* 0x010fe40000400000 */
[----:B------:R-:W-:Y:S01]  /*1d480*/  FSETP.GEU.AND P5, PT, R8, -126, PT ;  /* 0xc2fc00000800780b */ /* 0x000fe20003fae000 */
[----:B------:R-:W-:Y:S01]  /*1d490*/  @!P6 FMUL R11, R11, 0.5 ;  /* 0x3f0000000b0be820 */ /* 0x000fe20000400000 */
[----:B------:R-:W3:Y:S01]  /*1d4a0*/  MUFU.EX2 R106, R4 ;  /* 0x00000004006a7308 */ /* 0x000ee20000000800 */
[----:B-1----:R-:W-:Y:S01]  /*1d4b0*/  @!P4 FMUL R104, R104, R104 ;  /* 0x000000686868c220 */ /* 0x002fe20000400000 */
[----:B------:R-:W-:-:S06]  /*1d4c0*/  FSETP.GEU.AND P4, PT, R9, -126, PT ;  /* 0xc2fc00000900780b */ /* 0x000fcc0003f8e000 */
[----:B------:R1:W4:Y:S01]  /*1d4d0*/  MUFU.EX2 R107, R5 ;  /* 0x00000005006b7308 */ /* 0x0003220000000800 */
[----:B--2---:R-:W-:Y:S02]  /*1d4e0*/  FFMA2 R6, R110.F32x2.HI_LO, UR36.F32, R0.F32 ;  /* 0x000000246e067c49 */ /* 0x004fe40009200000 */
[----:B-----5:R-:W-:Y:S01]  /*1d4f0*/  @!P3 FMUL R105, R105, R105 ;  /* 0x000000696969b220 */ /* 0x020fe20000400000 */
[----:B------:R-:W-:Y:S02]  /*1d500*/  @!P5 FMUL R8, R8, 0.5 ;  /* 0x3f0000000808d820 */ /* 0x000fe40000400000 */
[----:B------:R-:W-:Y:S01]  /*1d510*/  FSETP.GEU.AND P3, PT, R6, -126, PT ;  /* 0xc2fc00000600780b */ /* 0x000fe20003f6e000 */
[----:B------:R-:W-:Y:S01]  /*1d520*/  @!P4 FMUL R9, R9, 0.5 ;  /* 0x3f0000000909c820 */ /* 0x000fe20000400000 */
[----:B------:R-:W2:Y:S01]  /*1d530*/  MUFU.EX2 R108, R10 ;  /* 0x0000000a006c7308 */ /* 0x000ea20000000800 */
[----:B---3--:R-:W-:Y:S01]  /*1d540*/  @!P2 FMUL R106, R106, R106 ;  /* 0x0000006a6a6aa220 */ /* 0x008fe20000400000 */
[----:B------:R-:W-:-:S06]  /*1d550*/  FSETP.GEU.AND P2, PT, R7, -126, PT ;  /* 0xc2fc00000700780b */ /* 0x000fcc0003f4e000 */
[----:B------:R3:W5:Y:S01]  /*1d560*/  MUFU.EX2 R109, R11 ;  /* 0x0000000b006d7308 */ /* 0x0007620000000800 */
[----:B-1----:R-:W-:Y:S02]  /*1d570*/  FFMA2 R4, R112.F32x2.HI_LO, UR36.F32, R0.F32 ;  /* 0x0000002470047c49 */ /* 0x002fe40009200000 */
[----:B----4-:R-:W-:Y:S01]  /*1d580*/  @!P1 FMUL R107, R107, R107 ;  /* 0x0000006b6b6b9220 */ /* 0x010fe20000400000 */
[----:B------:R-:W-:Y:S02]  /*1d590*/  @!P3 FMUL R6, R6, 0.5 ;  /* 0x3f0000000606b820 */ /* 0x000fe40000400000 */
[----:B------:R-:W-:Y:S01]  /*1d5a0*/  FSETP.GEU.AND P1, PT, R4, -126, PT ;  /* 0xc2fc00000400780b */ /* 0x000fe20003f2e000 */
[----:B------:R-:W-:Y:S01]  /*1d5b0*/  @!P2 FMUL R7, R7, 0.5 ;  /* 0x3f0000000707a820 */ /* 0x000fe20000400000 */
[----:B------:R-:W1:Y:S01]  /*1d5c0*/  MUFU.EX2 R110, R8 ;  /* 0x00000008006e7308 */ /* 0x000e620000000800 */
[----:B--2---:R-:W-:Y:S01]  /*1d5d0*/  @!P0 FMUL R108, R108, R108 ;  /* 0x0000006c6c6c8220 */ /* 0x004fe20000400000 */
[----:B------:R-:W-:-:S06]  /*1d5e0*/  FSETP.GEU.AND P0, PT, R5, -126, PT ;  /* 0xc2fc00000500780b */ /* 0x000fcc0003f0e000 */
[----:B------:R2:W4:Y:S01]  /*1d5f0*/  MUFU.EX2 R111, R9 ;  /* 0x00000009006f7308 */ /* 0x0005220000000800 */
[----:B---3--:R-:W-:Y:S02]  /*1d600*/  FFMA2 R10, R114.F32x2.HI_LO, UR36.F32, R0.F32 ;  /* 0x00000024720a7c49 */ /* 0x008fe40009200000 */
[----:B------:R-:W-:Y:S01]  /*1d610*/  @!P1 FMUL R4, R4, 0.5 ;  /* 0x3f00000004049820 */ /* 0x000fe20000400000 */
[----:B-----5:R-:W-:Y:S02]  /*1d620*/  @!P6 FMUL R109, R109, R109 ;  /* 0x0000006d6d6de220 */ /* 0x020fe40000400000 */
        /* <DEDUP_REMOVED lines=23> */
[----:B------:R-:W2:Y:S01]  /*1d7a0*/  MUFU.EX2 R118, R8 ;  /* 0x0000000800767308 */ /* 0x000ea20000000800 */
[----:B---3--:R-:W-:Y:S01]  /*1d7b0*/  FFMA2 R4, R120.F32x2.HI_LO, UR36.F32, R0.F32 ;  /* 0x0000002478047c49 */ /* 0x008fe20009200000 */
[----:B------:R-:W-:Y:S01]  /*1d7c0*/  MOV R0, UR5 ;  /* 0x0000000500007c02 */ /* 0x000fe20008000f00 */
[----:B----4-:R-:W-:Y:S01]  /*1d7d0*/  @!P0 FMUL R115, R115, R115 ;  /* 0x0000007373738220 */ /* 0x010fe20000400000 */
[----:B------:R-:W-:Y:S02]  /*1d7e0*/  @!P2 FMUL R6, R6, 0.5 ;  /* 0x3f0000000606a820 */ /* 0x000fe40000400000 */
[----:B------:R-:W-:Y:S01]  /*1d7f0*/  FSETP.GEU.AND P0, PT, R4, -126, PT ;  /* 0xc2fc00000400780b */ /* 0x000fe20003f0e000 */
[----:B------:R-:W-:Y:S01]  /*1d800*/  @!P1 FMUL R7, R7, 0.5 ;  /* 0x3f00000007079820 */ /* 0x000fe20000400000 */
[----:B------:R-:W3:Y:S01]  /*1d810*/  MUFU.EX2 R116, R10 ;  /* 0x0000000a00747308 */ /* 0x000ee20000000800 */
[----:B-1----:R-:W-:Y:S01]  /*1d820*/  @!P5 FMUL R117, R117, R117 ;  /* 0x000000757575d220 */ /* 0x002fe20000400000 */
[----:B------:R-:W-:Y:S01]  /*1d830*/  FSETP.GEU.AND P5, PT, R150, -126, PT ;  /* 0xc2fc00009600780b */ /* 0x000fe20003fae000 */
[----:B------:R1:W-:Y:S05]  /*1d840*/  SYNCS.ARRIVE.TRANS64.A1T0 RZ, [R0+UR38+0x500d0], RZ ;  /* 0x0500d0ff00ff79a7 */ /* 0x0003ea0008100026 */
[----:B------:R-:W4:Y:S01]  /*1d850*/  MUFU.EX2 R119, R9 ;  /* 0x0000000900777308 */ /* 0x000f220000000800 */
[----:B--2---:R-:W-:Y:S01]  /*1d860*/  @!P4 FMUL R118, R118, R118 ;  /* 0x000000767676c220 */ /* 0x004fe20000400000 */
[----:B------:R-:W-:Y:S01]  /*1d870*/  FSETP.GEU.AND P4, PT, R151, -126, PT ;  /* 0xc2fc00009700780b */ /* 0x000fe20003f8e000 */
[----:B------:R-:W-:-:S04]  /*1d880*/  @!P0 FMUL R4, R4, 0.5 ;  /* 0x3f00000004048820 */ /* 0x000fc80000400000 */
[----:B------:R-:W-:Y:S01]  /*1d890*/  @!P5 FMUL R150, R150, 0.5 ;  /* 0x3f0000009696d820 */ /* 0x000fe20000400000 */
[----:B------:R-:W2:Y:S01]  /*1d8a0*/  MUFU.EX2 R120, R6 ;  /* 0x0000000600787308 */ /* 0x000ea20000000800 */
[----:B---3--:R-:W-:Y:S01]  /*1d8b0*/  @!P6 FMUL R116, R116, R116 ;  /* 0x000000747474e220 */ /* 0x008fe20000400000 */
[----:B------:R-:W-:-:S05]  /*1d8c0*/  FSETP.GEU.AND P6, PT, R5, -126, PT ;  /* 0xc2fc00000500780b */ /* 0x000fca0003fce000 */
[----:B------:R-:W-:Y:S01]  /*1d8d0*/  @!P4 FMUL R151, R151, 0.5 ;  /* 0x3f0000009797c820 */ /* 0x000fe20000400000 */
[----:B------:R-:W3:Y:S01]  /*1d8e0*/  MUFU.EX2 R121, R7 ;  /* 0x0000000700797308 */ /* 0x000ee20000000800 */
[----:B----4-:R-:W-:Y:S01]  /*1d8f0*/  @!P3 FMUL R119, R119, R119 ;  /* 0x000000777777b220 */ /* 0x010fe20000400000 */
[----:B------:R-:W-:-:S05]  /*1d900*/  FSETP.GEU.AND P3, PT, R24, -126, PT ;  /* 0xc2fc00001800780b */ /* 0x000fca0003f6e000 */
[----:B------:R-:W-:Y:S01]  /*1d910*/  @!P6 FMUL R5, R5, 0.5 ;  /* 0x3f0000000505e820 */ /* 0x000fe20000400000 */
[----:B------:R-:W4:Y:S01]  /*1d920*/  MUFU.EX2 R122, R4 ;  /* 0x00000004007a7308 */ /* 0x000f220000000800 */
        /* <DEDUP_REMOVED lines=29> */
[----:B------:R-:W-:-:S04]  /*1db00*/  FSETP.GEU.AND P2, PT, R32, -126, PT ;  /* 0xc2fc00002000780b */ /* 0x000fc80003f4e000 */
[----:B------:R-:W-:Y:S01]  /*1db10*/  F2FP.BF16.F32.PACK_AB R24, R153, R152 ;  /* 0x000000989918723e */ /* 0x000fe200000010ff */
[----:B------:R-:W-:Y:S01]  /*1db20*/  @!P3 FMUL R31, R31, 0.5 ;  /* 0x3f0000001f1fb820 */ /* 0x000fe20000400000 */
[----:B------:R-:W3:Y:S01]  /*1db30*/  MUFU.EX2 R158, R28 ;  /* 0x0000001c009e7308 */ /* 0x000ee20000000800 */
[----:B----4-:R-:W-:Y:S01]  /*1db40*/  @!P1 FMUL R154, R154, R154 ;  /* 0x0000009a9a9a9220 */ /* 0x010fe20000400000 */
[----:B------:R-:W-:-:S05]  /*1db50*/  FSETP.GEU.AND P1, PT, R33, -126, PT ;  /* 0xc2fc00002100780b */ /* 0x000fca0003f2e000 */
[----:B------:R-:W-:Y:S01]  /*1db60*/  @!P2 FMUL R32, R32, 0.5 ;  /* 0x3f0000002020a820 */ /* 0x000fe20000400000 */
[----:B------:R-:W4:Y:S01]  /*1db70*/  MUFU.EX2 R159, R29 ;  /* 0x0000001d009f7308 */ /* 0x000f220000000800 */
[----:B--2---:R-:W-:Y:S01]  /*1db80*/  @!P0 FMUL R155, R155, R155 ;  /* 0x0000009b9b9b8220 */ /* 0x004fe20000400000 */
[----:B------:R-:W-:-:S04]  /*1db90*/  FSETP.GEU.AND P0, PT, R34, -126, PT ;  /* 0xc2fc00002200780b */ /* 0x000fc80003f0e000 */
[----:B------:R-:W-:Y:S01]  /*1dba0*/  F2FP.BF16.F32.PACK_AB R25, R155, R154 ;  /* 0x0000009a9b19723e */ /* 0x000fe200000010ff */
[----:B------:R-:W-:Y:S01]  /*1dbb0*/  @!P1 FMUL R33, R33, 0.5 ;  /* 0x3f00000021219820 */ /* 0x000fe20000400000 */
[----:B------:R-:W2:Y:S01]  /*1dbc0*/  MUFU.EX2 R160, R30 ;  /* 0x0000001e00a07308 */ /* 0x000ea20000000800 */
[----:B---3--:R-:W-:Y:S01]  /*1dbd0*/  @!P6 FMUL R158, R158, R158 ;  /* 0x0000009e9e9ee220 */ /* 0x008fe20000400000 */
[----:B------:R-:W-:-:S05]  /*1dbe0*/  FSETP.GEU.AND P6, PT, R35, -126, PT ;  /* 0xc2fc00002300780b */ /* 0x000fca0003fce000 */
[----:B------:R-:W-:Y:S01]  /*1dbf0*/  @!P0 FMUL R34, R34, 0.5 ;  /* 0x3f00000022228820 */ /* 0x000fe20000400000 */
[----:B------:R-:W3:Y:S01]  /*1dc00*/  MUFU.EX2 R161, R31 ;  /* 0x0000001f00a17308 */ /* 0x000ee20000000800 */
[----:B----4-:R-:W-:Y:S01]  /*1dc10*/  @!P5 FMUL R159, R159, R159 ;  /* 0x0000009f9f9fd220 */ /* 0x010fe20000400000 */
[----:B------:R-:W-:-:S04]  /*1dc20*/  FSETP.GEU.AND P5, PT, R36, -126, PT ;  /* 0xc2fc00002400780b */ /* 0x000fc80003fae000 */
[----:B------:R-:W-:Y:S01]  /*1dc30*/  F2FP.BF16.F32.PACK_AB R26, R159, R158 ;  /* 0x0000009e9f1a723e */ /* 0x000fe200000010ff */
        /* <DEDUP_REMOVED lines=120> */
[----:B------:R-:W-:Y:S02]  /*1e3c0*/  FSETP.GEU.AND P6, PT, R67, -126, PT ;  /* 0xc2fc00004300780b */ /* 0x000fe40003fce000 */
[----:B------:R-:W-:-:S03]  /*1e3d0*/  F2FP.BF16.F32.PACK_AB R60, R129, R128 ;  /* 0x00000080813c723e */ /* 0x000fc600000010ff */
[----:B------:R-:W-:Y:S01]  /*1e3e0*/  @!P0 FMUL R66, R66, 0.5 ;  /* 0x3f00000042428820 */ /* 0x000fe20000400000 */
[----:B------:R-:W4:Y:S01]  /*1e3f0*/  MUFU.EX2 R189, R63 ;  /* 0x0000003f00bd7308 */ /* 0x000f220000000800 */
[----:B--2---:R-:W-:Y:S01]  /*1e400*/  @!P5 FMUL R187, R187, R187 ;  /* 0x000000bbbbbbd220 */ /* 0x004fe20000400000 */
[----:B------:R-:W-:Y:S02]  /*1e410*/  FSETP.GEU.AND P5, PT, R68, -126, PT ;  /* 0xc2fc00004400780b */ /* 0x000fe40003fae000 */
[----:B------:R-:W-:Y:S02]  /*1e420*/  F2FP.BF16.F32.PACK_AB R61, R131, R130 ;  /* 0x00000082833d723e */ /* 0x000fe400000010ff */
[----:B------:R-:W-:Y:S01]  /*1e430*/  F2FP.BF16.F32.PACK_AB R40, R187, R186 ;  /* 0x000000babb28723e */ /* 0x000fe200000010ff */
[----:B------:R-:W-:Y:S01]  /*1e440*/  @!P6 FMUL R67, R67, 0.5 ;  /* 0x3f0000004343e820 */ /* 0x000fe20000400000 */
[----:B------:R-:W2:Y:S01]  /*1e450*/  MUFU.EX2 R42, R64 ;  /* 0x00000040002a7308 */ /* 0x000ea20000000800 */
[----:B---3--:R-:W-:Y:S01]  /*1e460*/  @!P4 FMUL R188, R188, R188 ;  /* 0x000000bcbcbcc220 */ /* 0x008fe20000400000 */
[----:B------:R-:W-:-:S02]  /*1e470*/  FSETP.GEU.AND P4, PT, R69, -126, PT ;  /* 0xc2fc00004500780b */ /* 0x000fc40003f8e000 */
[----:B------:R-:W-:-:S03]  /*1e480*/  F2FP.BF16.F32.PACK_AB R62, R133, R132 ;  /* 0x00000084853e723e */ /* 0x000fc600000010ff */
[----:B------:R-:W-:Y:S01]  /*1e490*/  @!P5 FMUL R68, R68, 0.5 ;  /* 0x3f0000004444d820 */ /* 0x000fe20000400000 */
[----:B------:R-:W3:Y:S01]  /*1e4a0*/  MUFU.EX2 R50, R65 ;  /* 0x0000004100327308 */ /* 0x000ee20000000800 */
[----:B----4-:R-:W-:Y:S01]  /*1e4b0*/  @!P3 FMUL R189, R189, R189 ;  /* 0x000000bdbdbdb220 */ /* 0x010fe20000400000 */
[----:B------:R-:W-:Y:S02]  /*1e4c0*/  FSETP.GEU.AND P3, PT, R70, -126, PT ;  /* 0xc2fc00004600780b */ /* 0x000fe40003f6e000 */
[----:B------:R-:W-:Y:S02]  /*1e4d0*/  F2FP.BF16.F32.PACK_AB R63, R135, R134 ;  /* 0x00000086873f723e */ /* 0x000fe400000010ff */
[----:B------:R-:W-:Y:S01]  /*1e4e0*/  F2FP.BF16.F32.PACK_AB R41, R189, R188 ;  /* 0x000000bcbd29723e */ /* 0x000fe200000010ff */
[----:B------:R-:W-:Y:S01]  /*1e4f0*/  @!P4 FMUL R69, R69, 0.5 ;  /* 0x3f0000004545c820 */ /* 0x000fe20000400000 */
[----:B------:R-:W4:Y:S01]  /*1e500*/  MUFU.EX2 R43, R66 ;  /* 0x00000042002b7308 */ /* 0x000f220000000800 */
[----:B--2---:R-:W-:Y:S01]  /*1e510*/  @!P2 FMUL R42, R42, R42 ;  /* 0x0000002a2a2aa220 */ /* 0x004fe20000400000 */
[----:B------:R-:W-:-:S02]  /*1e520*/  FSETP.GEU.AND P2, PT, R71, -126, PT ;  /* 0xc2fc00004700780b */ /* 0x000fc40003f4e000 */
[----:B------:R-:W-:Y:S02]  /*1e530*/  F2FP.BF16.F32.PACK_AB R64, R137, R136 ;  /* 0x000000888940723e */ /* 0x000fe400000010ff */
[----:B------:R2:W-:Y:S01]  /*1e540*/  STL [R1+0x18], R42 ;  /* 0x0000182a01007387 */ /* 0x0005e20000100800 */
[----:B------:R-:W-:Y:S01]  /*1e550*/  @!P3 FMUL R70, R70, 0.5 ;  /* 0x3f0000004646b820 */ /* 0x000fe20000400000 */
[----:B------:R-:W5:Y:S01]  /*1e560*/  MUFU.EX2 R49, R67 ;  /* 0x0000004300317308 */ /* 0x000f620000000800 */
[----:B---3--:R-:W-:Y:S01]  /*1e570*/  @!P1 FMUL R50, R50, R50 ;  /* 0x0000003232329220 */ /* 0x008fe20000400000 */
[----:B------:R-:W-:Y:S02]  /*1e580*/  FSETP.GEU.AND P1, PT, R72, -126, PT ;  /* 0xc2fc00004800780b */ /* 0x000fe40003f2e000 */
[----:B------:R-:W-:Y:S02]  /*1e590*/  F2FP.BF16.F32.PACK_AB R65, R139, R138 ;  /* 0x0000008a8b41723e */ /* 0x000fe400000010ff */
[----:B------:R-:W-:Y:S01]  /*1e5a0*/  STL [R1+0x1c], R50 ;  /* 0x00001c3201007387 */ /* 0x000fe20000100800 */
[----:B------:R-:W-:Y:S01]  /*1e5b0*/  @!P2 FMUL R71, R71, 0.5 ;  /* 0x3f0000004747a820 */ /* 0x000fe20000400000 */
[----:B------:R-:W3:Y:S01]  /*1e5c0*/  MUFU.EX2 R44, R68 ;  /* 0x00000044002c7308 */ /* 0x000ee20000000800 */
[----:B----4-:R-:W-:Y:S01]  /*1e5d0*/  @!P0 FMUL R43, R43, R43 ;  /* 0x0000002b2b2b8220 */ /* 0x010fe20000400000 */
[----:B------:R-:W-:-:S02]  /*1e5e0*/  FSETP.GEU.AND P0, PT, R73, -126, PT ;  /* 0xc2fc00004900780b */ /* 0x000fc40003f0e000 */
[----:B------:R-:W-:Y:S02]  /*1e5f0*/  F2FP.BF16.F32.PACK_AB R66, R141, R140 ;  /* 0x0000008c8d42723e */ /* 0x000fe400000010ff */
[----:B------:R4:W-:Y:S01]  /*1e600*/  STL [R1+0x20], R43 ;  /* 0x0000202b01007387 */ /* 0x0009e20000100800 */
[----:B------:R-:W-:Y:S01]  /*1e610*/  @!P1 FMUL R72, R72, 0.5 ;  /* 0x3f00000048489820 */ /* 0x000fe20000400000 */
[----:B------:R-:W1:Y:S01]  /*1e620*/  MUFU.EX2 R48, R69 ;  /* 0x0000004500307308 */ /* 0x000e620000000800 */
[----:B-----5:R-:W-:Y:S01]  /*1e630*/  @!P6 FMUL R49, R49, R49 ;  /* 0x000000313131e220 */ /* 0x020fe20000400000 */
[----:B------:R-:W-:Y:S02]  /*1e640*/  FSETP.GEU.AND P6, PT, R74, -126, PT ;  /* 0xc2fc00004a00780b */ /* 0x000fe40003fce000 */
[----:B------:R-:W-:Y:S02]  /*1e650*/  F2FP.BF16.F32.PACK_AB R67, R143, R142 ;  /* 0x0000008e8f43723e */ /* 0x000fe400000010ff */
[----:B------:R-:W-:Y:S01]  /*1e660*/  STL [R1+0x24], R49 ;  /* 0x0000243101007387 */ /* 0x000fe20000100800 */
[----:B------:R-:W-:Y:S01]  /*1e670*/  @!P0 FMUL R73, R73, 0.5 ;  /* 0x3f00000049498820 */ /* 0x000fe20000400000 */
[----:B------:R-:W5:Y:S01]  /*1e680*/  MUFU.EX2 R45, R70 ;  /* 0x00000046002d7308 */ /* 0x000f620000000800 */
[----:B---3--:R-:W-:Y:S01]  /*1e690*/  @!P5 FMUL R44, R44, R44 ;  /* 0x0000002c2c2cd220 */ /* 0x008fe20000400000 */
[----:B------:R-:W-:-:S02]  /*1e6a0*/  FSETP.GEU.AND P5, PT, R75, -126, PT ;  /* 0xc2fc00004b00780b */ /* 0x000fc40003fae000 */
[----:B--2---:R-:W-:Y:S02]  /*1e6b0*/  F2FP.BF16.F32.PACK_AB R42, R50, R42 ;  /* 0x0000002a322a723e */ /* 0x004fe400000010ff */
[----:B------:R2:W-:Y:S01]  /*1e6c0*/  STL [R1+0x28], R44 ;  /* 0x0000282c01007387 */ /* 0x0005e20000100800 */
[----:B------:R-:W-:Y:S01]  /*1e6d0*/  @!P6 FMUL R74, R74, 0.5 ;  /* 0x3f0000004a4ae820 */ /* 0x000fe20000400000 */
[----:B------:R-:W3:Y:S01]  /*1e6e0*/  MUFU.EX2 R47, R71 ;  /* 0x00000047002f7308 */ /* 0x000ee20000000800 */
[----:B-1----:R-:W-:Y:S01]  /*1e6f0*/  @!P4 FMUL R48, R48, R48 ;  /* 0x000000303030c220 */ /* 0x002fe20000400000 */
[----:B------:R-:W-:Y:S02]  /*1e700*/  FSETP.GEU.AND P4, PT, R76, -126, PT ;  /* 0xc2fc00004c00780b */ /* 0x000fe40003f8e000 */
[----:B------:R-:W-:Y:S02]  /*1e710*/  F2FP.BF16.F32.PACK_AB R68, R145, R144 ;  /* 0x000000909144723e */ /* 0x000fe400000010ff */
[----:B------:R-:W-:Y:S01]  /*1e720*/  STL [R1+0x2c], R48 ;  /* 0x00002c3001007387 */ /* 0x000fe20000100800 */
[----:B------:R-:W-:Y:S01]  /*1e730*/  @!P5 FMUL R75, R75, 0.5 ;  /* 0x3f0000004b4bd820 */ /* 0x000fe20000400000 */
[----:B------:R-:W1:Y:S01]  /*1e740*/  MUFU.EX2 R5, R72 ;  /* 0x0000004800057308 */ /* 0x000e620000000800 */
[----:B-----5:R-:W-:Y:S01]  /*1e750*/  @!P3 FMUL R45, R45, R45 ;  /* 0x0000002d2d2db220 */ /* 0x020fe20000400000 */
[----:B------:R-:W-:-:S02]  /*1e760*/  FSETP.GEU.AND P3, PT, R77, -126, PT ;  /* 0xc2fc00004d00780b */ /* 0x000fc40003f6e000 */
[----:B----4-:R-:W-:Y:S02]  /*1e770*/  F2FP.BF16.F32.PACK_AB R43, R49, R43 ;  /* 0x0000002b312b723e */ /* 0x010fe400000010ff */
        /* <DEDUP_REMOVED lines=9> */
[----:B-1----:R-:W-:Y:S01]  /*1e810*/  @!P1 FMUL R5, R5, R5 ;  /* 0x0000000505059220 */ /* 0x002fe20000400000 */
[----:B------:R-:W-:-:S02]  /*1e820*/  FSETP.GEU.AND P1, PT, R79, -126, PT ;  /* 0xc2fc00004f00780b */ /* 0x000fc40003f2e000 */
[----:B--2---:R-:W-:Y:S02]  /*1e830*/  F2FP.BF16.F32.PACK_AB R44, R48, R44 ;  /* 0x0000002c302c723e */ /* 0x004fe400000010ff */
[----:B------:R-:W-:Y:S01]  /*1e840*/  STL [R1+0x38], R5 ;  /* 0x0000380501007387 */ /* 0x000fe20000100800 */
[----:B------:R-:W-:Y:S01]  /*1e850*/  @!P2 FMUL R78, R78, 0.5 ;  /* 0x3f0000004e4ea820 */ /* 0x000fe20000400000 */
[----:B------:R-:W1:Y:S01]  /*1e860*/  MUFU.EX2 R4, R75 ;  /* 0x0000004b00047308 */ /* 0x000e620000000800 */
[----:B-----5:R-:W-:Y:S01]  /*1e870*/  @!P0 FMUL R46, R46, R46 ;  /* 0x0000002e2e2e8220 */ /* 0x020fe20000400000 */
[----:B------:R-:W-:Y:S02]  /*1e880*/  FSETP.GEU.AND P0, PT, R80, -126, PT ;  /* 0xc2fc00005000780b */ /* 0x000fe40003f0e000 */
[----:B------:R-:W-:Y:S02]  /*1e890*/  F2FP.BF16.F32.PACK_AB R70, R149, R148 ;  /* 0x000000949546723e */ /* 0x000fe400000010ff */
[----:B------:R2:W-:Y:S01]  /*1e8a0*/  STL [R1+0x3c], R46 ;  /* 0x00003c2e01007387 */ /* 0x0005e20000100800 */
[----:B------:R-:W-:Y:S01]  /*1e8b0*/  @!P1 FMUL R79, R79, 0.5 ;  /* 0x3f0000004f4f9820 */ /* 0x000fe20000400000 */
[----:B------:R-:W5:Y:S01]  /*1e8c0*/  MUFU.EX2 R9, R76 ;  /* 0x0000004c00097308 */ /* 0x000f620000000800 */
[----:B---3--:R-:W-:Y:S01]  /*1e8d0*/  @!P6 FMUL R7, R7, R7 ;  /* 0x000000070707e220 */ /* 0x008fe20000400000 */
[----:B------:R-:W-:-:S02]  /*1e8e0*/  FSETP.GEU.AND P6, PT, R81, -126, PT ;  /* 0xc2fc00005100780b */ /* 0x000fc40003fce000 */
[----:B----4-:R-:W-:Y:S02]  /*1e8f0*/  F2FP.BF16.F32.PACK_AB R45, R47, R45 ;  /* 0x0000002d2f2d723e */ /* 0x010fe400000010ff */
[----:B------:R3:W-:Y:S01]  /*1e900*/  STL [R1+0x40], R7 ;  /* 0x0000400701007387 */ /* 0x0007e20000100800 */
[----:B------:R-:W-:Y:S01]  /*1e910*/  @!P0 FMUL R80, R80, 0.5 ;  /* 0x3f00000050508820 */ /* 0x000fe20000400000 */
[----:B------:R-:W4:Y:S01]  /*1e920*/  MUFU.EX2 R6, R77 ;  /* 0x0000004d00067308 */ /* 0x000f220000000800 */
[----:B-1----:R-:W-:Y:S01]  /*1e930*/  @!P5 FMUL R4, R4, R4 ;  /* 0x000000040404d220 */ /* 0x002fe20000400000 */
[----:B------:R-:W-:Y:S02]  /*1e940*/  FSETP.GEU.AND P5, PT, R82, -126, PT ;  /* 0xc2fc00005200780b */ /* 0x000fe40003fae000 */
[----:B------:R-:W-:Y:S02]  /*1e950*/  F2FP.BF16.F32.PACK_AB R71, R93, R92 ;  /* 0x0000005c5d47723e */ /* 0x000fe400000010ff */
[----:B------:R3:W-:Y:S01]  /*1e960*/  STL [R1+0x44], R4 ;  /* 0x0000440401007387 */ /* 0x0007e20000100800 */
[----:B------:R-:W-:Y:S01]  /*1e970*/  @!P6 FMUL R81, R81, 0.5 ;  /* 0x3f0000005151e820 */ /* 0x000fe20000400000 */
[----:B------:R-:W1:Y:S01]  /*1e980*/  MUFU.EX2 R11, R78 ;  /* 0x0000004e000b7308 */ /* 0x000e620000000800 */
[----:B-----5:R-:W-:Y:S01]  /*1e990*/  @!P4 FMUL R9, R9, R9 ;  /* 0x000000090909c220 */ /* 0x020fe20000400000 */
[----:B------:R-:W-:-:S02]  /*1e9a0*/  FSETP.GEU.AND P4, PT, R83, -126, PT ;  /* 0xc2fc00005300780b */ /* 0x000fc40003f8e000 */
[----:B------:R-:W-:Y:S02]  /*1e9b0*/  F2FP.BF16.F32.PACK_AB R72, R95, R94 ;  /* 0x0000005e5f48723e */ /* 0x000fe400000010ff */
[----:B------:R3:W-:Y:S01]  /*1e9c0*/  STL [R1+0x48], R9 ;  /* 0x0000480901007387 */ /* 0x0007e20000100800 */
[----:B------:R-:W-:Y:S01]  /*1e9d0*/  @!P5 FMUL R82, R82, 0.5 ;  /* 0x3f0000005252d820 */ /* 0x000fe20000400000 */
[----:B------:R-:W5:Y:S01]  /*1e9e0*/  MUFU.EX2 R8, R79 ;  /* 0x0000004f00087308 */ /* 0x000f620000000800 */
[----:B----4-:R-:W-:Y:S01]  /*1e9f0*/  @!P3 FMUL R6, R6, R6 ;  /* 0x000000060606b220 */ /* 0x010fe20000400000 */
[----:B------:R-:W-:Y:S02]  /*1ea00*/  FSETP.GEU.AND P3, PT, R84, -126, PT ;  /* 0xc2fc00005400780b */ /* 0x000fe40003f6e000 */
[----:B------:R-:W-:Y:S02]  /*1ea10*/  F2FP.BF16.F32.PACK_AB R73, R97, R96 ;  /* 0x000000606149723e */ /* 0x000fe400000010ff */
[----:B------:R3:W-:Y:S01]  /*1ea20*/  STL [R1+0x4c], R6 ;  /* 0x00004c0601007387 */ /* 0x0007e20000100800 */
[----:B------:R-:W-:Y:S01]  /*1ea30*/  @!P4 FMUL R83, R83, 0.5 ;  /* 0x3f0000005353c820 */ /* 0x000fe20000400000 */
[----:B------:R-:W4:Y:S01]  /*1ea40*/  MUFU.EX2 R157, R80 ;  /* 0x00000050009d7308 */ /* 0x000f220000000800 */
[----:B-1----:R-:W-:Y:S01]  /*1ea50*/  @!P2 FMUL R11, R11, R11 ;  /* 0x0000000b0b0ba220 */ /* 0x002fe20000400000 */
        /* <DEDUP_REMOVED lines=11> */
[----:B----4-:R-:W-:Y:S01]  /*1eb10*/  @!P0 FMUL R157, R157, R157 ;  /* 0x0000009d9d9d8220 */ /* 0x010fe20000400000 */
[----:B------:R-:W-:-:S02]  /*1eb20*/  FSETP.GEU.AND P0, PT, R87, -126, PT ;  /* 0xc2fc00005700780b */ /* 0x000fc40003f0e000 */
[----:B------:R-:W-:Y:S02]  /*1eb30*/  F2FP.BF16.F32.PACK_AB R76, R103, R102 ;  /* 0x00000066674c723e */ /* 0x000fe400000010ff */
[----:B------:R3:W-:Y:S01]  /*1eb40*/  STL [R1+0x58], R157 ;  /* 0x0000589d01007387 */ /* 0x0007e20000100800 */
[----:B------:R-:W-:Y:S01]  /*1eb50*/  @!P1 FMUL R86, R86, 0.5 ;  /* 0x3f00000056569820 */ /* 0x000fe20000400000 */
[----:B------:R-:W4:Y:S01]  /*1eb60*/  MUFU.EX2 R21, R83 ;  /* 0x0000005300157308 */ /* 0x000f220000000800 */
[----:B-1----:R-:W-:Y:S01]  /*1eb70*/  @!P6 FMUL R10, R10, R10 ;  /* 0x0000000a0a0ae220 */ /* 0x002fe20000400000 */
[----:B------:R-:W-:Y:S02]  /*1eb80*/  LOP3.LUT P6, RZ, R3, 0x3, R2, 0x48, !PT ;  /* 0x0000000303ff7812 */ /* 0x000fe400078c4802 */
[----:B------:R-:W-:Y:S02]  /*1eb90*/  F2FP.BF16.F32.PACK_AB R77, R105, R104 ;  /* 0x00000068694d723e */ /* 0x000fe400000010ff */
[----:B------:R3:W-:Y:S01]  /*1eba0*/  STL [R1+0x5c], R10 ;  /* 0x00005c0a01007387 */ /* 0x0007e20000100800 */
[----:B------:R-:W-:Y:S01]  /*1ebb0*/  @!P0 FMUL R87, R87, 0.5 ;  /* 0x3f00000057578820 */ /* 0x000fe20000400000 */
[----:B------:R-:W1:Y:S01]  /*1ebc0*/  MUFU.EX2 R14, R84 ;  /* 0x00000054000e7308 */ /* 0x000e620000000800 */
[----:B-----5:R-:W-:Y:S01]  /*1ebd0*/  @!P5 FMUL R20, R20, R20 ;  /* 0x000000141414d220 */ /* 0x020fe20000400000 */
[----:B------:R-:W-:-:S02]  /*1ebe0*/  F2FP.BF16.F32.PACK_AB R78, R107, R106 ;  /* 0x0000006a6b4e723e */ /* 0x000fc400000010ff */
[----:B------:R-:W-:Y:S02]  /*1ebf0*/  F2FP.BF16.F32.PACK_AB R79, R109, R108 ;  /* 0x0000006c6d4f723e */ /* 0x000fe400000010ff */
[----:B------:R3:W-:Y:S01]  /*1ec00*/  STL [R1+0x60], R20 ;  /* 0x0000601401007387 */ /* 0x0007e20000100800 */
[----:B------:R-:W-:Y:S01]  /*1ec10*/  F2FP.BF16.F32.PACK_AB R80, R111, R110 ;  /* 0x0000006e6f50723e */ /* 0x000fe200000010ff */
[----:B------:R-:W5:Y:S01]  /*1ec20*/  MUFU.EX2 R15, R85 ;  /* 0x00000055000f7308 */ /* 0x000f620000000800 */
[----:B----4-:R-:W-:Y:S01]  /*1ec30*/  @!P4 FMUL R21, R21, R21 ;  /* 0x000000151515c220 */ /* 0x010fe20000400000 */
[----:B------:R-:W-:Y:S02]  /*1ec40*/  F2FP.BF16.F32.PACK_AB R81, R113, R112 ;  /* 0x000000707151723e */ /* 0x000fe400000010ff */
[----:B------:R-:W-:Y:S02]  /*1ec50*/  F2FP.BF16.F32.PACK_AB R82, R115, R114 ;  /* 0x000000727352723e */ /* 0x000fe400000010ff */
[----:B------:R3:W-:Y:S01]  /*1ec60*/  STL [R1+0x64], R21 ;  /* 0x0000641501007387 */ /* 0x0007e20000100800 */
[----:B------:R-:W-:Y:S01]  /*1ec70*/  F2FP.BF16.F32.PACK_AB R83, R117, R116 ;  /* 0x000000747553723e */ /* 0x000fe200000010ff */
[----:B------:R-:W4:Y:S01]  /*1ec80*/  MUFU.EX2 R12, R86 ;  /* 0x00000056000c7308 */ /* 0x000f220000000800 */
[----:B-1----:R-:W-:Y:S01]  /*1ec90*/  @!P3 FMUL R14, R14, R14 ;  /* 0x0000000e0e0eb220 */ /* 0x002fe20000400000 */
[----:B------:R-:W-:-:S02]  /*1eca0*/  F2FP.BF16.F32.PACK_AB R84, R119, R118 ;  /* 0x000000767754723e */ /* 0x000fc400000010ff */
[----:B--2---:R-:W-:Y:S02]  /*1ecb0*/  F2FP.BF16.F32.PACK_AB R46, R46, R5 ;  /* 0x000000052e2e723e */ /* 0x004fe400000010ff */
[----:B------:R3:W-:Y:S01]  /*1ecc0*/  STL [R1+0x70], R14 ;  /* 0x0000700e01007387 */ /* 0x0007e20000100800 */
[----:B------:R-:W-:Y:S01]  /*1ecd0*/  F2FP.BF16.F32.PACK_AB R47, R4, R7 ;  /* 0x00000007042f723e */ /* 0x000fe200000010ff */
[----:B------:R-:W1:Y:S01]  /*1ece0*/  MUFU.EX2 R13, R87 ;  /* 0x00000057000d7308 */ /* 0x000e620000000800 */
[----:B-----5:R-:W-:Y:S01]  /*1ecf0*/  @!P2 FMUL R15, R15, R15 ;  /* 0x0000000f0f0fa220 */ /* 0x020fe20000400000 */
[----:B------:R-:W-:Y:S02]  /*1ed00*/  F2FP.BF16.F32.PACK_AB R85, R121, R120 ;  /* 0x000000787955723e */ /* 0x000fe400000010ff */
[----:B------:R-:W-:Y:S02]  /*1ed10*/  F2FP.BF16.F32.PACK_AB R48, R6, R9 ;  /* 0x000000090630723e */ /* 0x000fe400000010ff */
[----:B------:R3:W-:Y:S01]  /*1ed20*/  STL [R1+0x74], R15 ;  /* 0x0000740f01007387 */ /* 0x0007e20000100800 */
[----:B------:R-:W-:Y:S01]  /*1ed30*/  F2FP.BF16.F32.PACK_AB R49, R8, R11 ;  /* 0x0000000b0831723e */ /* 0x000fe200000010ff */
[----:B----4-:R-:W-:Y:S01]  /*1ed40*/  @!P1 FMUL R12, R12, R12 ;  /* 0x0000000c0c0c9220 */ /* 0x010fe20000400000 */
[----:B------:R-:W-:-:S02]  /*1ed50*/  F2FP.BF16.F32.PACK_AB R86, R123, R122 ;  /* 0x0000007a7b56723e */ /* 0x000fc400000010ff */
[----:B------:R-:W-:Y:S02]  /*1ed60*/  F2FP.BF16.F32.PACK_AB R50, R10, R157 ;  /* 0x0000009d0a32723e */ /* 0x000fe400000010ff */
[----:B------:R3:W-:Y:S01]  /*1ed70*/  STL [R1+0x68], R12 ;  /* 0x0000680c01007387 */ /* 0x0007e20000100800 */
[----:B------:R-:W-:Y:S01]  /*1ed80*/  F2FP.BF16.F32.PACK_AB R51, R21, R20 ;  /* 0x000000141533723e */ /* 0x000fe200000010ff */
[----:B-1----:R-:W-:Y:S01]  /*1ed90*/  @!P0 FMUL R13, R13, R13 ;  /* 0x0000000d0d0d8220 */ /* 0x002fe20000400000 */
[----:B------:R-:W-:Y:S02]  /*1eda0*/  F2FP.BF16.F32.PACK_AB R87, R151, R150 ;  /* 0x000000969757723e */ /* 0x000fe400000010ff */
[----:B------:R-:W-:Y:S02]  /*1edb0*/  F2FP.BF16.F32.PACK_AB R52, R15, R14 ;  /* 0x0000000e0f34723e */ /* 0x000fe400000010ff */
[----:B------:R3:W-:Y:S01]  /*1edc0*/  STL [R1+0x6c], R13 ;  /* 0x00006c0d01007387 */ /* 0x0007e20000100800 */
[----:B------:R-:W-:Y:S01]  /*1edd0*/  F2FP.BF16.F32.PACK_AB R53, R13, R12 ;  /* 0x0000000c0d35723e */ /* 0x000fe200000010ff */
[----:B------:R-:W-:Y:S06]  /*1ede0*/  @!P6 BRA `(.L_x_317) ;  /* 0x000000000040e947 */ /* 0x000fec0003800000 */
[----:B------:R-:W-:Y:S01]  /*1edf0*/  MOV R2, 0x8 ;  /* 0x0000000800027802 */ /* 0x000fe20000000f00 */
[----:B------:R-:W1:Y:S01]  /*1ee00*/  LDCU.64 UR6, c[0x4][0xb0] ;  /* 0x01001600ff0677ac */ /* 0x000e620008000a00 */
[----:B---3--:R-:W-:Y:S02]  /*1ee10*/  HFMA2 R12, -RZ, RZ, 0, 5.9604644775390625e-08 ;  /* 0x00000001ff0c7431 */ /* 0x008fe400000001ff */
        /* <DEDUP_REMOVED lines=13> */
.L_x_317:
[C---:B------:R-:W-:Y:S01]  /*1eef0*/  FSETP.NEU.AND P0, PT, R17.reuse, -INF , PT ;  /* 0xff8000001100780b */ /* 0x040fe20003f0d000 */
[----:B------:R-:W1:Y:S01]  /*1ef00*/  S2R R2, SR_TID.X ;  /* 0x0000000000027919 */ /* 0x000e620000002100 */
[----:B------:R-:W-:Y:S05]  /*1ef10*/  WARPSYNC.ALL ;  /* 0x0000000000007948 */ /* 0x000fea0003800000 */
[----:B------:R-:W-:Y:S01]  /*1ef20*/  FSEL R0, R17, RZ, P0 ;  /* 0x000000ff11007208 */ /* 0x000fe20000000000 */
[----:B------:R-:W-:Y:S01]  /*1ef30*/  UIADD3 UR4, UPT, UPT, UR37, 0x20, URZ ;  /* 0x0000002025047890 */ /* 0x000fe2000fffe0ff */
[----:B------:R2:W-:Y:S03]  /*1ef40*/  STTM.x32 tmem[UR37], R56 ;  /* 0x00000038000079ed */ /* 0x0005e600082c0025 */
[----:B------:R-:W-:Y:S01]  /*1ef50*/  FMUL R0, R0, -UR36 ;  /* 0x8000002400007c20 */ /* 0x000fe20008400000 */
[----:B------:R-:W-:-:S03]  /*1ef60*/  USHF.R.U32.HI UR4, URZ, 0x15, UR4 ;  /* 0x00000015ff047899 */ /* 0x000fc60008011604 */
[--C-:B------:R-:W-:Y:S02]  /*1ef70*/  FFMA2 R88, R88.F32x2.HI_LO, UR36.F32, R0.reuse.F32 ;  /* 0x0000002458587c49 */ /* 0x100fe40009200000 */
[----:B------:R-:W-:Y:S01]  /*1ef80*/  FFMA2 R90, R90.F32x2.HI_LO, UR36.F32, R0.F32 ;  /* 0x000000245a5a7c49 */ /* 0x000fe20009200000 */
[----:B------:R-:W-:Y:S02]  /*1ef90*/  MOV R0, UR4 ;  /* 0x0000000400007c02 */ /* 0x000fe40008000f00 */
[----:B------:R-:W-:Y:S02]  /*1efa0*/  FSETP.GEU.AND P4, PT, R88, -126, PT ;  /* 0xc2fc00005800780b */ /* 0x000fe40003f8e000 */
[----:B------:R-:W-:Y:S02]  /*1efb0*/  FSETP.GEU.AND P3, PT, R89, -126, PT ;  /* 0xc2fc00005900780b */ /* 0x000fe40003f6e000 */
[----:B------:R-:W-:Y:S02]  /*1efc0*/  FSETP.GEU.AND P2, PT, R90, -126, PT ;  /* 0xc2fc00005a00780b */ /* 0x000fe40003f4e000 */
[----:B------:R-:W-:-:S02]  /*1efd0*/  FSETP.GEU.AND P1, PT, R91, -126, PT ;  /* 0xc2fc00005b00780b */ /* 0x000fc40003f2e000 */
[----:B-1----:R-:W-:-:S05]  /*1efe0*/  SHF.R.U32.HI R3, RZ, 0x5, R2 ;  /* 0x00000005ff037819 */ /* 0x002fca0000011602 */
[----:B------:R-:W-:Y:S02]  /*1eff0*/  @!P4 FMUL R88, R88, 0.5 ;  /* 0x3f0000005858c820 */ /* 0x000fe40000400000 */
[----:B------:R-:W-:Y:S01]  /*1f000*/  @!P3 FMUL R89, R89, 0.5 ;  /* 0x3f0000005959b820 */ /* 0x000fe20000400000 */
[----:B------:R-:W-:Y:S01]  /*1f010*/  LOP3.LUT P0, RZ, R0, 0x3, R3, 0x48, !PT ;  /* 0x0000000300ff7812 */ /* 0x000fe20007804803 */
[----:B------:R-:W-:Y:S02]  /*1f020*/  @!P2 FMUL R90, R90, 0.5 ;  /* 0x3f0000005a5aa820 */ /* 0x000fe40000400000 */
[----:B------:R-:W-:Y:S01]  /*1f030*/  @!P1 FMUL R91, R91, 0.5 ;  /* 0x3f0000005b5b9820 */ /* 0x000fe20000400000 */
[----:B--2---:R-:W1:Y:S08]  /*1f040*/  MUFU.EX2 R58, R88 ;  /* 0x00000058003a7308 */ /* 0x004e700000000800 */
[----:B------:R-:W2:Y:S08]  /*1f050*/  MUFU.EX2 R59, R89 ;  /* 0x00000059003b7308 */ /* 0x000eb00000000800 */
[----:B------:R-:W4:Y:S01]  /*1f060*/  MUFU.EX2 R56, R90 ;  /* 0x0000005a00387308 */ /* 0x000f220000000800 */
[----:B-1----:R-:W-:-:S07]  /*1f070*/  @!P4 FMUL R58, R58, R58 ;  /* 0x0000003a3a3ac220 */ /* 0x002fce0000400000 */
[----:B------:R-:W1:Y:S01]  /*1f080*/  MUFU.EX2 R57, R91 ;  /* 0x0000005b00397308 */ /* 0x000e620000000800 */
[----:B--2---:R-:W-:-:S05]  /*1f090*/  @!P3 FMUL R59, R59, R59 ;  /* 0x0000003b3b3bb220 */ /* 0x004fca0000400000 */
[----:B------:R-:W-:Y:S01]  /*1f0a0*/  F2FP.BF16.F32.PACK_AB R54, R59, R58 ;  /* 0x0000003a3b36723e */ /* 0x000fe200000010ff */
[----:B----4-:R-:W-:Y:S01]  /*1f0b0*/  @!P2 FMUL R56, R56, R56 ;  /* 0x000000383838a220 */ /* 0x010fe20000400000 */
[----:B-1----:R-:W-:-:S05]  /*1f0c0*/  @!P1 FMUL R57, R57, R57 ;  /* 0x0000003939399220 */ /* 0x002fca0000400000 */
[----:B------:R-:W-:Y:S01]  /*1f0d0*/  F2FP.BF16.F32.PACK_AB R55, R57, R56 ;  /* 0x000000383937723e */ /* 0x000fe200000010ff */
[----:B------:R-:W-:Y:S06]  /*1f0e0*/  @!P0 BRA `(.L_x_318) ;  /* 0x0000000000408947 */ /* 0x000fec0003800000 */
[----:B---3--:R-:W-:Y:S01]  /*1f0f0*/  MOV R14, 0x8 ;  /* 0x00000008000e7802 */ /* 0x008fe20000000f00 */
        /* <DEDUP_REMOVED lines=15> */
.L_x_318:
[----:B------:R-:W-:-:S04]  /*1f1f0*/  UISETP.NE.AND UP0, UPT, UR39, URZ, UPT ;  /* 0x000000ff2700728c */ /* 0x000fc8000bf05270 */
[----:B------:R-:W-:-:S06]  /*1f200*/  USEL UR4, UR51, UR52, UP0 ;  /* 0x0000003433047287 */ /* 0x000fcc0008000000 */
[----:B------:R-:W-:Y:S01]  /*1f210*/  MOV R0, UR4 ;  /* 0x0000000400007c02 */ /* 0x000fe20008000f00 */
[----:B------:R-:W-:Y:S05]  /*1f220*/  WARPSYNC.ALL ;  /* 0x0000000000007948 */ /* 0x000fea0003800000 */
[----:B------:R-:W-:Y:S01]  /*1f230*/  ISETP.GT.U32.AND P1, PT, R0, 0x1, PT ;  /* 0x000000010000780c */ /* 0x000fe20003f24070 */
[----:B------:R1:W-:Y:S01]  /*1f240*/  STTM.x32 tmem[UR37+0x20], R24 ;  /* 0x00002018000079ed */ /* 0x0003e200082c0025 */
[----:B------:R-:W2:Y:S11]  /*1f250*/  FENCE.VIEW.ASYNC.T ;  /* 0x00000000000073c6 */ /* 0x000eb60000000200 */
[----:B------:R-:W-:Y:S05]  /*1f260*/  @P1 BRA `(.L_x_319) ;  /* 0x0000000000081947 */ /* 0x000fea0003800000 */
[----:B------:R-:W-:Y:S05]  /*1f270*/  BPT.TRAP 0x1 ;  /* 0x000000040000795c */ /* 0x000fea0000300000 */
[----:B------:R-:W-:Y:S05]  /*1f280*/  BPT.TRAP 0x1 ;  /* 0x000000040000795c */ /* 0x000fea0000300000 */
.L_x_319:
[----:B------:R-:W4:Y:S01]  /*1f290*/  S2UR UR5, SR_CgaCtaId ;  /* 0x00000000000579c3 */ /* 0x000f220000008800 */
[----:B------:R-:W-:Y:S01]  /*1f2a0*/  UISETP.NE.AND UP0, UPT, UR39, URZ, UPT ;  /* 0x000000ff2700728c */ /* 0x000fe2000bf05270 */
[----:B------:R-:W-:Y:S02]  /*1f2b0*/  UMOV UR6, 0x400 ;  /* 0x0000040000067882 */ /* 0x000fe40000000000 */
[----:B----4-:R-:W-:-:S04]  /*1f2c0*/  ULEA UR6, UR5, UR6, 0x18 ;  /* 0x0000000605067291 */ /* 0x010fc8000f8ec0ff */
[----:B------:R-:W-:-:S04]  /*1f2d0*/  UIADD3 UR4, UPT, UPT, UR6, 0x50068, URZ ;  /* 0x0005006806047890 */ /* 0x000fc8000fffe0ff */
[----:B------:R-:W-:-:S04]  /*1f2e0*/  @UP0 UIADD3 UR4, UPT, UPT, UR6, 0x50058, URZ ;  /* 0x0005005806040890 */ /* 0x000fc8000fffe0ff */
[----:B------:R-:W-:-:S09]  /*1f2f0*/  UPRMT UR4, UR5, 0x654, UR4 ;  /* 0x0000065405047896 */ /* 0x000fd20008000004 */
[----:B--2---:R-:W-:Y:S01]  /*1f300*/  SYNCS.ARRIVE.TRANS64.RED.A1T0 RZ, [UR4], RZ ;  /* 0x000000ffffff79a7 */ /* 0x004fe20008100404 */
[----:B------:R-:W-:-:S04]  /*1f310*/  USEL UR4, UR43, UR42, UP0 ;  /* 0x0000002a2b047287 */ /* 0x000fc80008000000 */
[----:B------:R-:W-:-:S04]  /*1f320*/  ULOP3.LUT UR5, UR4, 0x1, URZ, 0x3c, !UPT ;  /* 0x0000000104057892 */ /* 0x000fc8000f8e3cff */
[----:B------:R-:W-:Y:S02]  /*1f330*/  USEL UR43, UR5, UR43, UP0 ;  /* 0x0000002b052b7287 */ /* 0x000fe40008000000 */
[----:B------:R-:W-:Y:S02]  /*1f340*/  USEL UR42, UR42, UR5, UP0 ;  /* 0x000000052a2a7287 */ /* 0x000fe40008000000 */
[----:B------:R-:W-:-:S09]  /*1f350*/  UISETP.NE.AND UP0, UPT, UR48, URZ, UPT ;  /* 0x000000ff3000728c */ /* 0x000fd2000bf05270 */
[----:B------:R-:W-:Y:S05]  /*1f360*/  BRA.U UP0, `(.L_x_320) ;  /* 0x0000000100047547 */ /* 0x000fea000b800000 */
[----:B------:R-:W-:Y:S05]  /*1f370*/  BPT.TRAP 0x1 ;  /* 0x000000040000795c */ /* 0x000fea0000300000 */
.L_x_320:
[----:B------:R-:W-:Y:S01]  /*1f380*/  UISETP.NE.AND UP0, UPT, UR39, URZ, UPT ;  /* 0x000000ff2700728c */ /* 0x000fe2000bf05270 */
[----:B------:R-:W-:Y:S01]  /*1f390*/  MOV R0, UR40 ;  /* 0x0000002800007c02 */ /* 0x000fe20008000f00 */
[----:B------:R-:W-:Y:S01]  /*1f3a0*/  UIADD3 UR4, UPT, UPT, UR6, 0x50078, URZ ;  /* 0x0005007806047890 */ /* 0x000fe2000fffe0ff */
[----:B------:R-:W-:Y:S01]  /*1f3b0*/  FADD2 R22, R22.F32x2.HI_LO, RZ.F32 ;  /* 0x000000ff1616724b */ /* 0x000fe20000200000 */
[----:B------:R-:W-:Y:S01]  /*1f3c0*/  FSETP.NEU.AND P0, PT, R17, -INF , PT ;  /* 0xff8000001100780b */ /* 0x000fe20003f0d000 */
[----:B------:R-:W-:Y:S01]  /*1f3d0*/  FADD2 R124, R124.F32x2.HI_LO, RZ.F32 ;  /* 0x000000ff7c7c724b */ /* 0x000fe20000200000 */
[----:B------:R-:W-:Y:S01]  /*1f3e0*/  SHF.L.U32 R0, R0, 0x1f, RZ ;  /* 0x0000001f00007819 */ /* 0x000fe200000006ff */
[----:B------:R-:W-:Y:S01]  /*1f3f0*/  FADD2 R22, R22.F32x2.HI_LO, R130.F32x2.HI_LO ;  /* 0x000000821616724b */ /* 0x000fe20000000000 */
[----:B------:R-:W-:Y:S01]  /*1f400*/  FSEL R3, R17, RZ, P0 ;  /* 0x000000ff11037208 */ /* 0x000fe20000000000 */
[----:B------:R-:W-:Y:S02]  /*1f410*/  FADD2 R126, R126.F32x2.HI_LO, RZ.F32 ;  /* 0x000000ff7e7e724b */ /* 0x000fe40000200000 */
[----:B------:R-:W-:Y:S01]  /*1f420*/  @!UP0 UIADD3 UR4, UPT, UPT, UR6, 0x50088, URZ ;  /* 0x0005008806048890 */ /* 0x000fe2000fffe0ff */
[----:B------:R-:W-:Y:S01]  /*1f430*/  FADD2 R124, R124.F32x2.HI_LO, R132.F32x2.HI_LO ;  /* 0x000000847c7c724b */ /* 0x000fe20000000000 */
[----:B------:R-:W-:Y:S01]  /*1f440*/  FSETP.NEU.AND P0, PT, R156, R3, PT ;  /* 0x000000039c00720b */ /* 0x000fe20003f0d000 */
[----:B------:R-:W-:-:S02]  /*1f450*/  FADD2 R126, R126.F32x2.HI_LO, R134.F32x2.HI_LO ;  /* 0x000000867e7e724b */ /* 0x000fc40000000000 */
[----:B------:R-:W-:Y:S02]  /*1f460*/  FADD2 R22, R22.F32x2.HI_LO, R138.F32x2.HI_LO ;  /* 0x0000008a1616724b */ /* 0x000fe40000000000 */
[----:B------:R-:W-:Y:S02]  /*1f470*/  FADD2 R124, R124.F32x2.HI_LO, R140.F32x2.HI_LO ;  /* 0x0000008c7c7c724b */ /* 0x000fe40000000000 */
[----:B------:R-:W2:Y:S01]  /*1f480*/  SYNCS.PHASECHK.TRANS64.TRYWAIT P2, [UR4], R0 ;  /* 0x00000000ff0075a7 */ /* 0x000ea20008041104 */
[----:B------:R-:W-:Y:S02]  /*1f490*/  FADD2 R126, R126.F32x2.HI_LO, R142.F32x2.HI_LO ;  /* 0x0000008e7e7e724b */ /* 0x000fe40000000000 */
[----:B------:R-:W-:Y:S02]  /*1f4a0*/  FADD2 R22, R22.F32x2.HI_LO, R146.F32x2.HI_LO ;  /* 0x000000921616724b */ /* 0x000fe40000000000 */
[----:B------:R-:W-:Y:S02]  /*1f4b0*/  FADD2 R124, R124.F32x2.HI_LO, R148.F32x2.HI_LO ;  /* 0x000000947c7c724b */ /* 0x000fe40000000000 */
[----:B------:R-:W-:-:S02]  /*1f4c0*/  FADD2 R126, R126.F32x2.HI_LO, R92.F32x2.HI_LO ;  /* 0x0000005c7e7e724b */ /* 0x000fc40000000000 */
[----:B------:R-:W-:Y:S02]  /*1f4d0*/  FADD2 R22, R22.F32x2.HI_LO, R96.F32x2.HI_LO ;  /* 0x000000601616724b */ /* 0x000fe40000000000 */
[----:B------:R-:W-:Y:S02]  /*1f4e0*/  FADD2 R124, R124.F32x2.HI_LO, R98.F32x2.HI_LO ;  /* 0x000000627c7c724b */ /* 0x000fe40000000000 */
[----:B------:R-:W-:Y:S02]  /*1f4f0*/  FADD2 R126, R126.F32x2.HI_LO, R100.F32x2.HI_LO ;  /* 0x000000647e7e724b */ /* 0x000fe40000000000 */
[----:B------:R-:W-:Y:S01]  /*1f500*/  FADD2 R22, R22.F32x2.HI_LO, R104.F32x2.HI_LO ;  /* 0x000000681616724b */ /* 0x000fe20000000000 */
[----:B--2---:R-:W-:Y:S06]  /*1f510*/  @!P2 BRA `(.L_x_321) ;  /* 0x000000d800eca947 */ /* 0x004fec0003800000 */
.L_x_476:
[----:B------:R-:W-:Y:S01]  /*1f520*/  BSSY.RECONVERGENT B0, `(.L_x_322) ;  /* 0x000000a000007945 */ /* 0x000fe20003800200 */
[----:B--2---:R-:W-:-:S03]  /*1f530*/  MOV R5, 0x3f000000 ;  /* 0x3f00000000057802 */ /* 0x004fc60000000f00 */
[----:B------:R-:W-:Y:S05]  /*1f540*/  @!P0 BRA `(.L_x_323) ;  /* 0x00000000001c8947 */ /* 0x000fea0003800000 */
[----:B------:R-:W-:-:S04]  /*1f550*/  FADD R0, -R3, R156 ;  /* 0x0000009c03007221 */ /* 0x000fc80000000100 */
[----:B------:R-:W-:-:S05]  /*1f560*/  FMUL R0, R0, UR36 ;  /* 0x0000002400007c20 */ /* 0x000fca0008400000 */
[----:B------:R-:W-:-:S13]  /*1f570*/  FSETP.GEU.AND P0, PT, R0, -126, PT ;  /* 0xc2fc00000000780b */ /* 0x000fda0003f0e000 */
[----:B------:R-:W-:-:S04]  /*1f580*/  @!P0 FMUL R0, R0, 0.5 ;  /* 0x3f00000000008820 */ /* 0x000fc80000400000 */
[----:B------:R-:W2:Y:S02]  /*1f590*/  MUFU.EX2 R5, R0 ;  /* 0x0000000000057308 */ /* 0x000ea40000000800 */
[----:B--2---:R-:W-:-:S04]  /*1f5a0*/  @!P0 FMUL R5, R5, R5 ;  /* 0x0000000505058220 */ /* 0x004fc80000400000 */
[----:B------:R-:W-:Y:S02]  /*1f5b0*/  FMUL R5, R5, 0.5 ;  /* 0x3f00000005057820 */ /* 0x000fe40000400000 */
.L_x_323:
[----:B------:R-:W-:Y:S05]  /*1f5c0*/  BSYNC.RECONVERGENT B0 ;  /* 0x0000000000007941 */ /* 0x000fea0003800200 */
.L_x_322:
[----:B-1----:R-:W2:Y:S04]  /*1f5d0*/  LDL.LU.64 R34, [R1+0x18] ;  /* 0x0000180001227983 */ /* 0x002ea80000300a00 */
[----:B------:R-:W4:Y:S04]  /*1f5e0*/  LDL.LU.64 R32, [R1+0x20] ;  /* 0x0000200001207983 */ /* 0x000f280000300a00 */
[----:B------:R-:W5:Y:S04]  /*1f5f0*/  LDL.LU.64 R30, [R1+0x30] ;  /* 0x00003000011e7983 */ /* 0x000f680000300a00 */
[----:B------:R-:W5:Y:S04]  /*1f600*/  LDL.LU.64 R28, [R1+0x38] ;  /* 0x00003800011c7983 */ /* 0x000f680000300a00 */
[----:B------:R-:W5:Y:S04]  /*1f610*/  LDL.LU.64 R26, [R1+0x40] ;  /* 0x00004000011a7983 */ /* 0x000f680000300a00 */
[----:B---3--:R-:W3:Y:S04]  /*1f620*/  LDL.LU.64 R14, [R1+0x28] ;  /* 0x00002800010e7983 */ /* 0x008ee80000300a00 */
[----:B------:R-:W3:Y:S04]  /*1f630*/  LDL.LU.64 R24, [R1+0x50] ;  /* 0x0000500001187983 */ /* 0x000ee80000300a00 */
[----:B------:R-:W3:Y:S04]  /*1f640*/  LDL.LU.64 R20, [R1+0x58] ;  /* 0x0000580001147983 */ /* 0x000ee80000300a00 */
[----:B------:R-:W3:Y:S04]  /*1f650*/  LDL.LU.64 R12, [R1+0x60] ;  /* 0x00006000010c7983 */ /* 0x000ee80000300a00 */
[----:B------:R-:W3:Y:S04]  /*1f660*/  LDL.LU.64 R8, [R1+0x48] ;  /* 0x0000480001087983 */ /* 0x000ee80000300a00 */
[----:B------:R-:W3:Y:S04]  /*1f670*/  LDL.LU.64 R10, [R1+0x68] ;  /* 0x00006800010a7983 */ /* 0x000ee80000300a00 */
[----:B------:R-:W3:Y:S01]  /*1f680*/  LDL.LU.64 R6, [R1+0x70] ;  /* 0x0000700001067983 */ /* 0x000ee20000300a00 */
[----:B------:R-:W-:-:S04]  /*1f690*/  FMUL R16, R5, R16 ;  /* 0x0000001005107220 */ /* 0x000fc80000400000 */
[----:B------:R-:W-:-:S04]  /*1f6a0*/  FADD2 R18, R16.F32, R18.F32x2.HI_LO ;  /* 0x000000121012724b */ /* 0x000fc80000040000 */
[----:B------:R-:W-:-:S04]  /*1f6b0*/  FADD2 R18, R18.F32x2.HI_LO, R128.F32x2.HI_LO ;  /* 0x000000801212724b */ /* 0x000fc80000000000 */
[----:B------:R-:W-:-:S04]  /*1f6c0*/  FADD2 R18, R18.F32x2.HI_LO, R136.F32x2.HI_LO ;  /* 0x000000881212724b */ /* 0x000fc80000000000 */
[----:B------:R-:W-:-:S04]  /*1f6d0*/  FADD2 R18, R18.F32x2.HI_LO, R144.F32x2.HI_LO ;  /* 0x000000901212724b */ /* 0x000fc80000000000 */
[----:B------:R-:W-:Y:S02]  /*1f6e0*/  FADD2 R18, R18.F32x2.HI_LO, R94.F32x2.HI_LO ;  /* 0x0000005e1212724b */ /* 0x000fe40000000000 */
[----:B------:R-:W-:Y:S02]  /*1f6f0*/  FADD2 R124, R124.F32x2.HI_LO, R106.F32x2.HI_LO ;  /* 0x0000006a7c7c724b */ /* 0x000fe40000000000 */
[----:B------:R-:W-:Y:S02]  /*1f700*/  FADD2 R126, R126.F32x2.HI_LO, R108.F32x2.HI_LO ;  /* 0x0000006c7e7e724b */ /* 0x000fe40000000000 */
[----:B------:R-:W-:Y:S02]  /*1f710*/  FADD2 R18, R18.F32x2.HI_LO, R102.F32x2.HI_LO ;  /* 0x000000661212724b */ /* 0x000fe40000000000 */
[----:B------:R-:W-:Y:S02]  /*1f720*/  FADD2 R22, R22.F32x2.HI_LO, R112.F32x2.HI_LO ;  /* 0x000000701616724b */ /* 0x000fe40000000000 */
[----:B------:R-:W-:-:S02]  /*1f730*/  FADD2 R124, R124.F32x2.HI_LO, R114.F32x2.HI_LO ;  /* 0x000000727c7c724b */ /* 0x000fc40000000000 */
        /* <DEDUP_REMOVED lines=23> */
[----:B------:R-:W-:Y:S01]  /*1f8b0*/  FADD2 R18, R18.F32x2.HI_LO, R186.F32x2.HI_LO ;  /* 0x000000ba1212724b */ /* 0x000fe20000000000 */
[----:B------:R-:W-:Y:S01]  /*1f8c0*/  ULOP3.LUT UP0, URZ, UR41, UR50, URZ, 0xfc, !UPT ;  /* 0x0000003229ff7292 */ /* 0x000fe2000f80fcff */
[----:B--2---:R-:W-:-:S02]  /*1f8d0*/  FADD2 R124, R124.F32x2.HI_LO, R34.F32x2.HI_LO ;  /* 0x000000227c7c724b */ /* 0x004fc40000000000 */
[----:B----4-:R-:W-:Y:S02]  /*1f8e0*/  FADD2 R126, R126.F32x2.HI_LO, R32.F32x2.HI_LO ;  /* 0x000000207e7e724b */ /* 0x010fe40000000000 */
[----:B-----5:R-:W-:Y:S02]  /*1f8f0*/  FADD2 R22, R22.F32x2.HI_LO, R30.F32x2.HI_LO ;  /* 0x0000001e1616724b */ /* 0x020fe40000000000 */
[----:B------:R-:W-:Y:S02]  /*1f900*/  FADD2 R124, R124.F32x2.HI_LO, R28.F32x2.HI_LO ;  /* 0x0000001c7c7c724b */ /* 0x000fe40000000000 */
[----:B------:R-:W-:Y:S02]  /*1f910*/  FADD2 R126, R126.F32x2.HI_LO, R26.F32x2.HI_LO ;  /* 0x0000001a7e7e724b */ /* 0x000fe40000000000 */
[----:B---3--:R-:W-:Y:S02]  /*1f920*/  FADD2 R18, R18.F32x2.HI_LO, R14.F32x2.HI_LO ;  /* 0x0000000e1212724b */ /* 0x008fe40000000000 */
        /* <DEDUP_REMOVED lines=9> */
[----:B------:R-:W-:-:S04]  /*1f9c0*/  FADD2 R18, R18.F32x2.HI_LO, R22.F32x2.HI_LO ;  /* 0x000000161212724b */ /* 0x000fc80000000000 */
[----:B------:R-:W-:-:S04]  /*1f9d0*/  FADD2 R18, R18.F32x2.HI_LO, R124.F32x2.HI_LO ;  /* 0x0000007c1212724b */ /* 0x000fc80000000000 */
[----:B------:R-:W-:Y:S01]  /*1f9e0*/  FADD R16, R18, R19 ;  /* 0x0000001312107221 */ /* 0x000fe20000000000 */
[----:B------:R-:W-:Y:S06]  /*1f9f0*/  BRA.U UP0, `(.L_x_324) ;  /* 0x0000000100947547 */ /* 0x000fec000b800000 */
[----:B------:R-:W-:Y:S05]  /*1fa00*/  @P1 BRA `(.L_x_325) ;  /* 0x0000000000041947 */ /* 0x000fea0003800000 */
[----:B------:R-:W-:Y:S05]  /*1fa10*/  BPT.TRAP 0x1 ;  /* 0x000000040000795c */ /* 0x000fea0000300000 */
.L_x_325:
[----:B------:R-:W-:Y:S01]  /*1fa20*/  UISETP.NE.AND UP0, UPT, UR39, URZ, UPT ;  /* 0x000000ff2700728c */ /* 0x000fe2000bf05270 */
[----:B------:R-:W-:Y:S01]  /*1fa30*/  IMAD.U32 R0, RZ, RZ, UR5 ;  /* 0x00000005ff007e24 */ /* 0x000fe2000f8e00ff */
[----:B------:R-:W-:Y:S01]  /*1fa40*/  UIADD3 UR4, UPT, UPT, UR6, 0x50060, URZ ;  /* 0x0005006006047890 */ /* 0x000fe2000fffe0ff */
[----:B------:R-:W-:Y:S01]  /*1fa50*/  IMAD.U32 R4, R2, 0x10000, RZ ;  /* 0x0001000002047824 */ /* 0x000fe200078e00ff */
[----:B------:R-:W-:Y:S01]  /*1fa60*/  SHF.R.U32.HI R2, RZ, 0x5, R2 ;  /* 0x00000005ff027819 */ /* 0x000fe20000011602 */
[----:B------:R-:W-:Y:S01]  /*1fa70*/  USEL UR5, URZ, 0x80, UP0 ;  /* 0x00000080ff057887 */ /* 0x000fe20008000000 */
[----:B------:R-:W-:Y:S02]  /*1fa80*/  SHF.L.U32 R0, R0, 0x1f, RZ ;  /* 0x0000001f00007819 */ /* 0x000fe400000006ff */
[----:B------:R-:W-:Y:S02]  /*1fa90*/  LOP3.LUT R4, R4, 0x600000, RZ, 0xc0, !PT ;  /* 0x0060000004047812 */ /* 0x000fe400078ec0ff */
[----:B------:R-:W-:Y:S01]  /*1faa0*/  LOP3.LUT R2, R2, 0x3, RZ, 0xc0, !PT ;  /* 0x0000000302027812 */ /* 0x000fe200078ec0ff */
[----:B------:R-:W-:Y:S01]  /*1fab0*/  @UP0 UIADD3 UR4, UPT, UPT, UR6, 0x50050, URZ ;  /* 0x0005005006040890 */ /* 0x000fe2000fffe0ff */
[----:B------:R-:W-:-:S04]  /*1fac0*/  SHF.R.U32.HI R3, RZ, 0x15, R4 ;  /* 0x00000015ff037819 */ /* 0x000fc80000011604 */
[----:B------:R-:W-:Y:S02]  /*1fad0*/  ISETP.NE.AND P0, PT, R2, R3, PT ;  /* 0x000000030200720c */ /* 0x000fe40003f05270 */
[----:B------:R-:W-:Y:S02]  /*1fae0*/  LOP3.LUT R2, R4, UR5, RZ, 0xfc, !PT ;  /* 0x0000000504027c12 */ /* 0x000fe4000f8efcff */
[----:B------:R-:W1:Y:S02]  /*1faf0*/  SYNCS.PHASECHK.TRANS64.TRYWAIT P1, [UR4], R0 ;  /* 0x00000000ff0075a7 */ /* 0x000e640008021104 */
[----:B-1----:R-:W-:Y:S07]  /*1fb00*/  @!P1 BRA `(.L_x_326) ;  /* 0x000000d400889947 */ /* 0x002fee0003800000 */
.L_x_478:
        /* <DEDUP_REMOVED lines=17> */
.L_x_327:
[----:B------:R-:W-:Y:S05]  /*1fc20*/  WARPSYNC.ALL ;  /* 0x0000000000007948 */ /* 0x000fea0003800000 */
[----:B------:R-:W-:-:S13]  /*1fc30*/  R2UR UR4, R2 ;  /* 0x00000000020472ca */ /* 0x000fda00000e0000 */
[----:B------:R2:W-:Y:S02]  /*1fc40*/  STTM.x2 tmem[UR4], R16 ;  /* 0x00000010000079ed */ /* 0x0005e400080c0004 */
.L_x_324:
[----:B------:R-:W-:Y:S01]  /*1fc50*/  UIADD3 UR5, UPT, UPT, UR41, 0x1, URZ ;  /* 0x0000000129057890 */ /* 0x000fe2000fffe0ff */
[----:B------:R-:W-:Y:S01]  /*1fc60*/  MOV R156, R17 ;  /* 0x00000011009c7202 */ /* 0x000fe20000000f00 */
[----:B------:R-:W-:Y:S02]  /*1fc70*/  UIADD3 UR4, UPT, UPT, -UR47, UR50, URZ ;  /* 0x000000322f047290 */ /* 0x000fe4000fffe1ff */
[----:B------:R-:W-:Y:S02]  /*1fc80*/  UISETP.GT.U32.AND UP0, UPT, UR5, 0x1, UPT ;  /* 0x000000010500788c */ /* 0x000fe4000bf04070 */
[----:B------:R-:W-:Y:S02]  /*1fc90*/  USHF.L.U32 UR4, UR4, 0x7, URZ ;  /* 0x0000000704047899 */ /* 0x000fe400080006ff */
[----:B------:R-:W-:-:S04]  /*1fca0*/  UIADD3 UR6, UPT, UPT, UR41, -0x1, URZ ;  /* 0xffffffff29067890 */ /* 0x000fc8000fffe0ff */
[----:B------:R-:W-:-:S03]  /*1fcb0*/  MOV R2, UR4 ;  /* 0x0000000400027c02 */ /* 0x000fc60008000f00 */
[----:B------:R-:W-:Y:S01]  /*1fcc0*/  UMOV UR41, UR6 ;  /* 0x0000000600297c82 */ /* 0x000fe20008000000 */
[----:B------:R-:W-:Y:S05]  /*1fcd0*/  BRA.U UP0, `(.L_x_328) ;  /* 0xffffffb900847547 */ /* 0x000fea000b83ffff */
.L_x_307:
[----:B------:R-:W-:-:S09]  /*1fce0*/  UISETP.GE.AND UP0, UPT, UR50, 0x1, UPT ;  /* 0x000000013200788c */ /* 0x000fd2000bf06270 */
[----:B------:R-:W-:Y:S05]  /*1fcf0*/  BRA.U !UP0, `(.L_x_329) ;  /* 0x0000006d08ac7547 */ /* 0x000fea000b800000 */
[----:B------:R-:W3:Y:S01]  /*1fd00*/  S2UR UR50, SR_CgaCtaId ;  /* 0x00000000003279c3 */ /* 0x000ee20000008800 */
[----:B------:R-:W-:Y:S01]  /*1fd10*/  UMOV UR4, 0x400 ;  /* 0x0000040000047882 */ /* 0x000fe20000000000 */
[----:B------:R-:W4:Y:S01]  /*1fd20*/  LDCU UR37, c[0x0][0x704] ;  /* 0x0000e080ff2577ac */ /* 0x000f220008000800 */
[----:B------:R-:W1:Y:S01]  /*1fd30*/  LDCU UR36, c[0x0][0x384] ;  /* 0x00007080ff2477ac */ /* 0x000e620008000800 */
[----:B------:R-:W-:Y:S02]  /*1fd40*/  ULOP3.LUT UR54, UR49, 0x8, URZ, 0x3c, !UPT ;  /* 0x0000000831367892 */ /* 0x000fe4000f8e3cff */
[----:B-1-34-:R-:W-:-:S12]  /*1fd50*/  ULEA UR50, UR50, UR4, 0x18 ;  /* 0x0000000432327291 */ /* 0x01afd8000f8ec0ff */
.L_x_350:
[----:B--2---:R-:W1:Y:S01]  /*1fd60*/  S2R R18, SR_TID.X ;  /* 0x0000000000127919 */ /* 0x004e620000002100 */
[----:B------:R-:W-:Y:S01]  /*1fd70*/  UISETP.NE.AND UP0, UPT, UR39, URZ, UPT ;  /* 0x000000ff2700728c */ /* 0x000fe2000bf05270 */
[----:B------:R-:W-:-:S03]  /*1fd80*/  UMOV UR4, 0x20 ;  /* 0x0000002000047882 */ /* 0x000fc60000000000 */
[----:B------:R-:W-:Y:S02]  /*1fd90*/  USEL UR4, UR4, 0xa0, UP0 ;  /* 0x000000a004047887 */ /* 0x000fe40008000000 */
[----:B------:R-:W-:Y:S01]  /*1fda0*/  USEL UR5, UR43, UR42, UP0 ;  /* 0x0000002a2b057287 */ /* 0x000fe20008000000 */
[----:B-1----:R-:W-:-:S05]  /*1fdb0*/  IMAD.U32 R160, R18, 0x10000, RZ ;  /* 0x0001000012a07824 */ /* 0x002fca00078e00ff */
[----:B------:R-:W-:-:S05]  /*1fdc0*/  LOP3.LUT R160, R160, 0x600000, RZ, 0xc0, !PT ;  /* 0x00600000a0a07812 */ /* 0x000fca00078ec0ff */
[----:B------:R-:W-:Y:S01]  /*1fdd0*/  VIADD R0, R160, UR4 ;  /* 0x00000004a0007c36 */ /* 0x000fe20008000000 */
[----:B------:R-:W-:-:S04]  /*1fde0*/  USEL UR4, UR51, UR52, UP0 ;  /* 0x0000003433047287 */ /* 0x000fc80008000000 */
[----:B------:R-:W-:Y:S01]  /*1fdf0*/  UISETP.GT.U32.AND UP0, UPT, UR4, 0x1, UPT ;  /* 0x000000010400788c */ /* 0x000fe2000bf04070 */
[----:B------:R-:W1:Y:S02]  /*1fe00*/  SHFL.IDX PT, R0, R0, RZ, 0x1f ;  /* 0x00001fff00007589 */ /* 0x000e6400000e0000 */
[----:B-1----:R-:W-:-:S06]  /*1fe10*/  R2UR UR38, R0 ;  /* 0x00000000002672ca */ /* 0x002fcc00000e0000 */
[----:B------:R-:W-:Y:S09]  /*1fe20*/  BRA.U UP0, `(.L_x_330) ;  /* 0x0000000100047547 */ /* 0x000ff2000b800000 */
[----:B------:R-:W-:Y:S05]  /*1fe30*/  BPT.TRAP 0x1 ;  /* 0x000000040000795c */ /* 0x000fea0000300000 */
.L_x_330:
        /* <DEDUP_REMOVED lines=8> */
[----:B------:R-:W-:-:S04]  /*1fec0*/  LOP3.LUT R161, R0, 0x3, RZ, 0xc0, !PT ;  /* 0x0000000300a17812 */ /* 0x000fc800078ec0ff */
[----:B------:R-:W-:Y:S01]  /*1fed0*/  ISETP.NE.AND P0, PT, R161, R174, PT ;  /* 0x000000aea100720c */ /* 0x000fe20003f05270 */
[----:B-1----:R-:W-:-:S04]  /*1fee0*/  ULEA UR40, UR40, UR4, 0x18 ;  /* 0x0000000428287291 */ /* 0x002fc8000f8ec0ff */
[----:B------:R-:W-:Y:S02]  /*1fef0*/  UIADD3 UR4, UPT, UPT, UR40, 0x50060, URZ ;  /* 0x0005006028047890 */ /* 0x000fe4000fffe0ff */
[----:B------:R-:W-:-:S09]  /*1ff00*/  @UP0 UIADD3 UR4, UPT, UPT, UR40, 0x50050, URZ ;  /* 0x0005005028040890 */ /* 0x000fd2000fffe0ff */
[----:B------:R-:W1:Y:S02]  /*1ff10*/  SYNCS.PHASECHK.TRANS64.TRYWAIT P1, [UR4], R3 ;  /* 0x00000003ff0075a7 */ /* 0x000e640008021104 */
[----:B-1----:R-:W-:Y:S05]  /*1ff20*/  @!P1 BRA `(.L_x_331) ;  /* 0x000000d000989947 */ /* 0x002fea0003800000 */
.L_x_480:
[----:B------:R-:W-:Y:S01]  /*1ff30*/  LOP3.LUT R160, R160, UR41, RZ, 0xfc, !PT ;  /* 0x00000029a0a07c12 */ /* 0x000fe2000f8efcff */
        /* <DEDUP_REMOVED lines=17> */
.L_x_332:
        /* <DEDUP_REMOVED lines=23> */
.L_x_333:
        /* <DEDUP_REMOVED lines=23> */
.L_x_334:
        /* <DEDUP_REMOVED lines=23> */
.L_x_335:
[----:B------:R-:W1:Y:S01]  /*204a0*/  S2R R3, SR_CTAID.X ;  /* 0x0000000000037919 */ /* 0x000e620000002500 */
[----:B------:R-:W-:Y:S05]  /*204b0*/  WARPSYNC.ALL ;  /* 0x0000000000007948 */ /* 0x000fea0003800000 */
[----:B------:R-:W-:Y:S01]  /*204c0*/  R2UR UR4, R160 ;  /* 0x00000000a00472ca */ /* 0x000fe200000e0000 */
[----:B------:R-:W-:Y:S01]  /*204d0*/  VIADD R0, R2, 0x1 ;  /* 0x0000000102007836 */ /* 0x000fe20000000000 */
[----:B------:R-:W-:Y:S01]  /*204e0*/  LOP3.LUT R18, R18, 0x7f, RZ, 0xc0, !PT ;  /* 0x0000007f12127812 */ /* 0x000fe200078ec0ff */
[C---:B------:R-:W-:Y:S02]  /*204f0*/  VIADD R4, R2.reuse, 0x7f ;  /* 0x0000007f02047836 */ /* 0x040fe40000000000 */
[----:B------:R-:W-:Y:S01]  /*20500*/  VIADD R13, R2, 0x55 ;  /* 0x00000055020d7836 */ /* 0x000fe20000000000 */
[----:B------:R-:W-:Y:S01]  /*20510*/  ISETP.GE.AND P3, PT, R0, UR36, PT ;  /* 0x0000002400007c0c */ /* 0x000fe2000bf66270 */
[----:B------:R-:W-:Y:S01]  /*20520*/  VIADD R0, R2, 0x2 ;  /* 0x0000000202007836 */ /* 0x000fe20000000000 */
[----:B------:R-:W-:Y:S01]  /*20530*/  ISETP.GE.AND P1, PT, R4, UR36, PT ;  /* 0x0000002404007c0c */ /* 0x000fe2000bf26270 */
[C---:B------:R-:W-:Y:S01]  /*20540*/  VIADD R11, R2.reuse, 0x56 ;  /* 0x00000056020b7836 */ /* 0x040fe20000000000 */
[----:B------:R-:W-:Y:S01]  /*20550*/  FSEL R89, R89, -INF , !P3 ;  /* 0xff80000059597808 */ /* 0x000fe20005800000 */
[----:B------:R-:W-:Y:S01]  /*20560*/  VIADD R7, R2, 0x59 ;  /* 0x0000005902077836 */ /* 0x000fe20000000000 */
[----:B------:R-:W-:Y:S01]  /*20570*/  ISETP.GE.AND P0, PT, R0, UR36, PT ;  /* 0x0000002400007c0c */ /* 0x000fe2000bf06270 */
[----:B------:R-:W3:Y:S01]  /*20580*/  LDTM.x32 R120, tmem[UR4+0x60] ;  /* 0x00006004007879ee */ /* 0x000ee200082c0000 */
[----:B------:R-:W-:-:S02]  /*20590*/  VIADD R5, R2, 0x5a ;  /* 0x0000005a02057836 */ /* 0x000fc40000000000 */
[----:B------:R-:W-:Y:S01]  /*205a0*/  FSEL R90, R90, -INF , !P0 ;  /* 0xff8000005a5a7808 */ /* 0x000fe20004000000 */
[C---:B------:R-:W-:Y:S02]  /*205b0*/  VIADD R186, R2.reuse, 0x5d ;  /* 0x0000005d02ba7836 */ /* 0x040fe40000000000 */
[C---:B------:R-:W-:Y:S02]  /*205c0*/  VIADD R184, R2.reuse, 0x5e ;  /* 0x0000005e02b87836 */ /* 0x040fe40000000000 */
[C---:B------:R-:W-:Y:S02]  /*205d0*/  VIADD R169, R2.reuse, 0x54 ;  /* 0x0000005402a97836 */ /* 0x040fe40000000000 */
[C---:B------:R-:W-:Y:S02]  /*205e0*/  VIADD R180, R2.reuse, 0x61 ;  /* 0x0000006102b47836 */ /* 0x040fe40000000000 */
[----:B------:R-:W-:Y:S02]  /*205f0*/  VIADD R178, R2, 0x62 ;  /* 0x0000006202b27836 */ /* 0x000fe40000000000 */
[----:B-1----:R-:W-:-:S02]  /*20600*/  IMAD R3, R3, 0x100, R18 ;  /* 0x0000010003037824 */ /* 0x002fc400078e0212 */
[C---:B------:R-:W-:Y:S02]  /*20610*/  VIADD R9, R2.reuse, 0x58 ;  /* 0x0000005802097836 */ /* 0x040fe40000000000 */
[----:B------:R-:W-:Y:S02]  /*20620*/  VIADD R3, R3, UR41 ;  /* 0x0000002903037c36 */ /* 0x000fe40008000000 */
[C---:B------:R-:W-:Y:S02]  /*20630*/  VIADD R172, R2.reuse, 0x65 ;  /* 0x0000006502ac7836 */ /* 0x040fe40000000000 */
[C---:B------:R-:W-:Y:S01]  /*20640*/  VIADD R170, R2.reuse, 0x66 ;  /* 0x0000006602aa7836 */ /* 0x040fe20000000000 */
[C---:B------:R-:W-:Y:S01]  /*20650*/  ISETP.GE.U32.AND P5, PT, R3.reuse, R4, PT ;  /* 0x000000040300720c */ /* 0x040fe20003fa6070 */
[C---:B------:R-:W-:Y:S01]  /*20660*/  VIADD R4, R2.reuse, 0x4 ;  /* 0x0000000402047836 */ /* 0x040fe20000000000 */
[----:B------:R-:W-:Y:S01]  /*20670*/  ISETP.GE.U32.AND P4, PT, R3, R0, PT ;  /* 0x000000000300720c */ /* 0x000fe20003f86070 */
[C---:B------:R-:W-:Y:S01]  /*20680*/  VIADD R0, R2.reuse, 0x5 ;  /* 0x0000000502007836 */ /* 0x040fe20000000000 */
[----:B---3--:R-:W-:Y:S01]  /*20690*/  FSEL R19, R151, -INF , !P1 ;  /* 0xff80000097137808 */ /* 0x008fe20004800000 */
[----:B------:R-:W-:Y:S01]  /*206a0*/  VIADD R188, R2, 0x5c ;  /* 0x0000005c02bc7836 */ /* 0x000fe20000000000 */
[----:B------:R-:W-:Y:S01]  /*206b0*/  ISETP.GE.AND P2, PT, R4, UR36, PT ;  /* 0x0000002404007c0c */ /* 0x000fe2000bf46270 */
[C---:B------:R-:W-:Y:S01]  /*206c0*/  VIADD R166, R2.reuse, 0x69 ;  /* 0x0000006902a67836 */ /* 0x040fe20000000000 */
[----:B------:R-:W-:Y:S01]  /*206d0*/  ISETP.GE.U32.AND P6, PT, R3, R4, PT ;  /* 0x000000040300720c */ /* 0x000fe20003fc6070 */
[C---:B------:R-:W-:Y:S01]  /*206e0*/  VIADD R4, R2.reuse, 0x6 ;  /* 0x0000000602047836 */ /* 0x040fe20000000000 */
[----:B------:R-:W-:Y:S01]  /*206f0*/  FSEL R19, R19, -INF , P5 ;  /* 0xff80000013137808 */ /* 0x000fe20002800000 */
[----:B------:R-:W-:Y:S01]  /*20700*/  VIADD R164, R2, 0x6a ;  /* 0x0000006a02a47836 */ /* 0x000fe20000000000 */
[----:B------:R-:W-:Y:S01]  /*20710*/  ISETP.GE.AND P1, PT, R0, UR36, PT ;  /* 0x0000002400007c0c */ /* 0x000fe2000bf26270 */
[C---:B------:R-:W-:Y:S01]  /*20720*/  VIADD R182, R2.reuse, 0x60 ;  /* 0x0000006002b67836 */ /* 0x040fe20000000000 */
[C---:B------:R-:W-:Y:S01]  /*20730*/  ISETP.GE.U32.AND P5, PT, R3.reuse, R0, PT ;  /* 0x000000000300720c */ /* 0x040fe20003fa6070 */
[----:B------:R-:W-:Y:S01]  /*20740*/  VIADD R0, R2, 0x8 ;  /* 0x0000000802007836 */ /* 0x000fe20000000000 */
[----:B------:R-:W-:Y:S01]  /*20750*/  FSEL R22, R92, -INF , !P2 ;  /* 0xff8000005c167808 */ /* 0x000fe20005000000 */
[----:B------:R-:W-:Y:S01]  /*20760*/  VIADD R158, R2, 0x6d ;  /* 0x0000006d029e7836 */ /* 0x000fe20000000000 */
[----:B------:R-:W-:Y:S01]  /*20770*/  FSEL R90, R90, -INF , P4 ;  /* 0xff8000005a5a7808 */ /* 0x000fe20002000000 */
[----:B------:R-:W-:Y:S01]  /*20780*/  VIADD R156, R2, 0x6e ;  /* 0x0000006e029c7836 */ /* 0x000fe20000000000 */
[----:B------:R-:W-:Y:S01]  /*20790*/  ISETP.GE.AND P0, PT, R4, UR36, PT ;  /* 0x0000002404007c0c */ /* 0x000fe2000bf06270 */
[C---:B------:R-:W-:Y:S01]  /*207a0*/  VIADD R176, R2.reuse, 0x64 ;  /* 0x0000006402b07836 */ /* 0x040fe20000000000 */
[----:B------:R-:W-:Y:S01]  /*207b0*/  ISETP.GE.U32.AND P4, PT, R3, R4, PT ;  /* 0x000000040300720c */ /* 0x000fe20003f86070 */
[C---:B------:R-:W-:Y:S01]  /*207c0*/  VIADD R4, R2.reuse, 0x9 ;  /* 0x0000000902047836 */ /* 0x040fe20000000000 */
[----:B------:R-:W-:Y:S01]  /*207d0*/  FSEL R23, R93, -INF , !P1 ;  /* 0xff8000005d177808 */ /* 0x000fe20004800000 */
[----:B------:R-:W-:Y:S01]  /*207e0*/  VIADD R152, R2, 0x71 ;  /* 0x0000007102987836 */ /* 0x000fe20000000000 */
[----:B------:R-:W-:Y:S01]  /*207f0*/  FSEL R22, R22, -INF , P6 ;  /* 0xff80000016167808 */ /* 0x000fe20003000000 */
[----:B------:R-:W-:Y:S01]  /*20800*/  VIADD R168, R2, 0x68 ;  /* 0x0000006802a87836 */ /* 0x000fe20000000000 */
[----:B------:R-:W-:Y:S01]  /*20810*/  ISETP.GE.AND P2, PT, R0, UR36, PT ;  /* 0x0000002400007c0c */ /* 0x000fe2000bf46270 */
[C---:B------:R-:W-:Y:S01]  /*20820*/  VIADD R18, R2.reuse, 0x75 ;  /* 0x0000007502127836 */ /* 0x040fe20000000000 */
[----:B------:R-:W-:Y:S01]  /*20830*/  ISETP.GE.U32.AND P6, PT, R3, R0, PT ;  /* 0x000000000300720c */ /* 0x000fe20003fc6070 */
[----:B------:R-:W-:Y:S01]  /*20840*/  VIADD R0, R2, 0xa ;  /* 0x0000000a02007836 */ /* 0x000fe20000000000 */
[----:B------:R-:W-:Y:S01]  /*20850*/  FSEL R94, R94, -INF , !P0 ;  /* 0xff8000005e5e7808 */ /* 0x000fe20004000000 */
        /* <DEDUP_REMOVED lines=41> */
[----:B------:R-:W-:-:S02]  /*20af0*/  FSEL R96, R96, -INF , P6 ;  /* 0xff80000060607808 */ /* 0x000fc40003000000 */
[----:B------:R-:W-:Y:S02]  /*20b00*/  ISETP.GE.AND P2, PT, R0, UR36, PT ;  /* 0x0000002400007c0c */ /* 0x000fe4000bf46270 */
[----:B------:R-:W-:Y:S01]  /*20b10*/  ISETP.GE.U32.AND P6, PT, R3, R0, PT ;  /* 0x000000000300720c */ /* 0x000fe20003fc6070 */
[----:B------:R-:W-:Y:S01]  /*20b20*/  VIADD R0, R2, 0x12 ;  /* 0x0000001202007836 */ /* 0x000fe20000000000 */
[----:B------:R-:W-:Y:S02]  /*20b30*/  FSEL R102, R102, -INF , !P0 ;  /* 0xff80000066667808 */ /* 0x000fe40004000000 */
[----:B------:R-:W-:Y:S02]  /*20b40*/  FSEL R97, R97, -INF , P5 ;  /* 0xff80000061617808 */ /* 0x000fe40002800000 */
[----:B------:R-:W-:Y:S02]  /*20b50*/  ISETP.GE.AND P1, PT, R4, UR36, PT ;  /* 0x0000002404007c0c */ /* 0x000fe4000bf26270 */
[----:B------:R-:W-:Y:S01]  /*20b60*/  ISETP.GE.U32.AND P5, PT, R3, R4, PT ;  /* 0x000000040300720c */ /* 0x000fe20003fa6070 */
[----:B------:R-:W-:Y:S01]  /*20b70*/  VIADD R4, R2, 0x14 ;  /* 0x0000001402047836 */ /* 0x000fe20000000000 */
[----:B------:R-:W-:-:S02]  /*20b80*/  FSEL R100, R104, -INF , !P2 ;  /* 0xff80000068647808 */ /* 0x000fc40005000000 */
[----:B------:R-:W-:Y:S02]  /*20b90*/  FSEL R102, R102, -INF , P4 ;  /* 0xff80000066667808 */ /* 0x000fe40002000000 */
[----:B------:R-:W-:Y:S02]  /*20ba0*/  ISETP.GE.AND P0, PT, R0, UR36, PT ;  /* 0x0000002400007c0c */ /* 0x000fe4000bf06270 */
[----:B------:R-:W-:Y:S01]  /*20bb0*/  ISETP.GE.U32.AND P4, PT, R3, R0, PT ;  /* 0x000000000300720c */ /* 0x000fe20003f86070 */
[----:B------:R-:W-:Y:S01]  /*20bc0*/  VIADD R0, R2, 0x15 ;  /* 0x0000001502007836 */ /* 0x000fe20000000000 */
[----:B------:R-:W-:Y:S02]  /*20bd0*/  FSEL R101, R105, -INF , !P1 ;  /* 0xff80000069657808 */ /* 0x000fe40004800000 */
[----:B------:R-:W-:Y:S02]  /*20be0*/  FSEL R100, R100, -INF , P6 ;  /* 0xff80000064647808 */ /* 0x000fe40003000000 */
[----:B------:R-:W-:-:S02]  /*20bf0*/  ISETP.GE.AND P2, PT, R4, UR36, PT ;  /* 0x0000002404007c0c */ /* 0x000fc4000bf46270 */
        /* <DEDUP_REMOVED lines=47> */
[----:B------:R-:W-:Y:S01]  /*20ef0*/  FSEL R116, R118, -INF , !P0 ;  /* 0xff80000076747808 */ /* 0x000fe20004000000 */
[----:B------:R-:W-:Y:S01]  /*20f00*/  VIADD R118, R2, 0x72 ;  /* 0x0000007202767836 */ /* 0x000fe20000000000 */
        /* <DEDUP_REMOVED lines=154> */
[----:B------:R-:W-:-:S02]  /*218b0*/  FSEL R30, R30, -INF , P4 ;  /* 0xff8000001e1e7808 */ /* 0x000fc40002000000 */
[----:B------:R-:W-:Y:S02]  /*218c0*/  FSEL R32, R32, -INF , !P2 ;  /* 0xff80000020207808 */ /* 0x000fe40005000000 */
[----:B------:R-:W-:Y:S02]  /*218d0*/  ISETP.GE.AND P0, PT, R0, UR36, PT ;  /* 0x0000002400007c0c */ /* 0x000fe4000bf06270 */
[----:B------:R-:W-:Y:S01]  /*218e0*/  ISETP.GE.U32.AND P4, PT, R3, R0, PT ;  /* 0x000000000300720c */ /* 0x000fe20003f86070 */
[----:B------:R-:W-:Y:S01]  /*218f0*/  VIADD R0, R2, 0x4d ;  /* 0x0000004d02007836 */ /* 0x000fe20000000000 */
[----:B------:R-:W-:Y:S02]  /*21900*/  FSEL R33, R33, -INF , !P1 ;  /* 0xff80000021217808 */ /* 0x000fe40004800000 */
[----:B------:R-:W-:Y:S02]  /*21910*/  ISETP.GE.AND P2, PT, R4, UR36, PT ;  /* 0x0000002404007c0c */ /* 0x000fe4000bf46270 */
[----:B------:R-:W-:-:S02]  /*21920*/  FSEL R32, R32, -INF , P6 ;  /* 0xff80000020207808 */ /* 0x000fc40003000000 */
[----:B------:R-:W-:Y:S01]  /*21930*/  ISETP.GE.U32.AND P6, PT, R3, R4, PT ;  /* 0x000000040300720c */ /* 0x000fe20003fc6070 */
[----:B------:R-:W-:Y:S01]  /*21940*/  VIADD R4, R2, 0x4e ;  /* 0x0000004e02047836 */ /* 0x000fe20000000000 */
[----:B------:R-:W-:Y:S02]  /*21950*/  FSEL R33, R33, -INF , P5 ;  /* 0xff80000021217808 */ /* 0x000fe40002800000 */
[----:B------:R-:W-:Y:S02]  /*21960*/  FSEL R34, R34, -INF , !P0 ;  /* 0xff80000022227808 */ /* 0x000fe40004000000 */
[----:B------:R-:W-:Y:S02]  /*21970*/  ISETP.GE.AND P1, PT, R0, UR36, PT ;  /* 0x0000002400007c0c */ /* 0x000fe4000bf26270 */
[----:B------:R-:W-:Y:S01]  /*21980*/  ISETP.GE.U32.AND P5, PT, R3, R0, PT ;  /* 0x000000000300720c */ /* 0x000fe20003fa6070 */
[----:B------:R-:W-:Y:S01]  /*21990*/  VIADD R0, R2, 0x50 ;  /* 0x0000005002007836 */ /* 0x000fe20000000000 */
[----:B------:R-:W-:-:S02]  /*219a0*/  FSEL R36, R36, -INF , !P2 ;  /* 0xff80000024247808 */ /* 0x000fc40005000000 */
[----:B------:R-:W-:Y:S02]  /*219b0*/  FSEL R34, R34, -INF , P4 ;  /* 0xff80000022227808 */ /* 0x000fe40002000000 */
[----:B------:R-:W-:Y:S02]  /*219c0*/  ISETP.GE.AND P0, PT, R4, UR36, PT ;  /* 0x0000002404007c0c */ /* 0x000fe4000bf06270 */
[C---:B------:R-:W-:Y:S01]  /*219d0*/  ISETP.GE.U32.AND P4, PT, R3.reuse, R4, PT ;  /* 0x000000040300720c */ /* 0x040fe20003f86070 */
[----:B------:R-:W-:Y:S01]  /*219e0*/  VIADD R4, R2, 0x51 ;  /* 0x0000005102047836 */ /* 0x000fe20000000000 */
[----:B------:R-:W-:Y:S02]  /*219f0*/  FSEL R36, R36, -INF , P6 ;  /* 0xff80000024247808 */ /* 0x000fe40003000000 */
[----:B------:R-:W-:Y:S02]  /*21a00*/  ISETP.GE.AND P2, PT, R0, UR36, PT ;  /* 0x0000002400007c0c */ /* 0x000fe4000bf46270 */
[----:B------:R-:W-:Y:S01]  /*21a10*/  ISETP.GE.U32.AND P6, PT, R3, R0, PT ;  /* 0x000000000300720c */ /* 0x000fe20003fc6070 */
[----:B------:R-:W-:Y:S01]  /*21a20*/  VIADD R0, R2, 0x52 ;  /* 0x0000005202007836 */ /* 0x000fe20000000000 */
[----:B------:R-:W-:-:S02]  /*21a30*/  FSEL R37, R37, -INF , !P1 ;  /* 0xff80000025257808 */ /* 0x000fc40004800000 */
[----:B------:R-:W-:Y:S02]  /*21a40*/  ISETP.GE.AND P1, PT, R4, UR36, PT ;  /* 0x0000002404007c0c */ /* 0x000fe4000bf26270 */
[----:B------:R-:W-:Y:S02]  /*21a50*/  FSEL R38, R38, -INF , !P0 ;  /* 0xff80000026267808 */ /* 0x000fe40004000000 */
[----:B------:R-:W-:Y:S02]  /*21a60*/  ISETP.GE.AND P0, PT, R0, UR36, PT ;  /* 0x0000002400007c0c */ /* 0x000fe4000bf06270 */
[----:B------:R-:W-:Y:S02]  /*21a70*/  FSEL R165, R41, -INF , !P1 ;  /* 0xff80000029a57808 */ /* 0x000fe40004800000 */
[----:B------:R-:W-:Y:S02]  /*21a80*/  ISETP.GE.AND P1, PT, R13, UR36, PT ;  /* 0x000000240d007c0c */ /* 0x000fe4000bf26270 */
        /* <DEDUP_REMOVED lines=11> */
[----:B------:R-:W-:Y:S02]  /*21b40*/  FSEL R153, R53, -INF , !P1 ;  /* 0xff80000035997808 */ /* 0x000fe40004800000 */
[----:B------:R-:W-:-:S02]  /*21b50*/  ISETP.GE.AND P2, PT, R169, UR36, PT ;  /* 0x00000024a9007c0c */ /* 0x000fc4000bf46270 */
[----:B------:R-:W-:Y:S02]  /*21b60*/  ISETP.GE.AND P1, PT, R180, UR36, PT ;  /* 0x00000024b4007c0c */ /* 0x000fe4000bf26270 */
[----:B------:R-:W-:Y:S02]  /*21b70*/  FSEL R151, R54, -INF , !P0 ;  /* 0xff80000036977808 */ /* 0x000fe40004000000 */
[----:B------:R-:W-:Y:S02]  /*21b80*/  ISETP.GE.AND P0, PT, R178, UR36, PT ;  /* 0x00000024b2007c0c */ /* 0x000fe4000bf06270 */
[----:B------:R-:W-:Y:S02]  /*21b90*/  FSEL R44, R44, -INF , !P2 ;  /* 0xff8000002c2c7808 */ /* 0x000fe40005000000 */
[----:B------:R-:W-:Y:S02]  /*21ba0*/  FSEL R53, R121, -INF , !P1 ;  /* 0xff80000079357808 */ /* 0x000fe40004800000 */
[----:B------:R-:W-:-:S02]  /*21bb0*/  ISETP.GE.AND P2, PT, R9, UR36, PT ;  /* 0x0000002409007c0c */ /* 0x000fc4000bf46270 */
[----:B------:R-:W-:Y:S02]  /*21bc0*/  ISETP.GE.AND P1, PT, R172, UR36, PT ;  /* 0x00000024ac007c0c */ /* 0x000fe4000bf26270 */
[----:B------:R-:W-:Y:S01]  /*21bd0*/  FSEL R121, R122, -INF , !P0 ;  /* 0xff8000007a797808 */ /* 0x000fe20004000000 */
[----:B------:R-:W-:Y:S01]  /*21be0*/  VIADD R122, R2, 0x17 ;  /* 0x00000017027a7836 */ /* 0x000fe20000000000 */
        /* <DEDUP_REMOVED lines=13> */
[----:B------:R-:W-:Y:S01]  /*21cc0*/  FSEL R52, R120, -INF , !P2 ;  /* 0xff80000078347808 */ /* 0x000fe20005000000 */
[----:B------:R-:W-:Y:S01]  /*21cd0*/  VIADD R120, R2, 0x13 ;  /* 0x0000001302787836 */ /* 0x000fe20000000000 */
        /* <DEDUP_REMOVED lines=12> */
[----:B------:R-:W-:Y:S02]  /*21da0*/  FSEL R37, R37, -INF , P5 ;  /* 0xff80000025257808 */ /* 0x000fe40002800000 */
[----:B------:R-:W-:Y:S01]  /*21db0*/  ISETP.GE.U32.AND P5, PT, R3, R4, PT ;  /* 0x000000040300720c */ /* 0x000fe20003fa6070 */
[----:B------:R-:W-:Y:S01]  /*21dc0*/  VIADD R4, R2, 0x7d ;  /* 0x0000007d02047836 */ /* 0x000fe20000000000 */
[----:B------:R-:W-:-:S02]  /*21dd0*/  FSEL R128, R128, -INF , !P2 ;  /* 0xff80000080807808 */ /* 0x000fc40005000000 */
[----:B------:R-:W-:Y:S02]  /*21de0*/  FSEL R141, R141, -INF , !P1 ;  /* 0xff8000008d8d7808 */ /* 0x000fe40004800000 */
[----:B------:R-:W-:Y:S02]  /*21df0*/  FSEL R38, R38, -INF , P4 ;  /* 0xff80000026267808 */ /* 0x000fe40002000000 */
[----:B------:R-:W-:Y:S02]  /*21e00*/  ISETP.GE.AND P2, PT, R162, UR36, PT ;  /* 0x00000024a2007c0c */ /* 0x000fe4000bf46270 */
[----:B------:R-:W-:Y:S02]  /*21e10*/  ISETP.GE.AND P1, PT, R10, UR36, PT ;  /* 0x000000240a007c0c */ /* 0x000fe4000bf26270 */
[----:B------:R-:W-:Y:S01]  /*21e20*/  ISETP.GE.U32.AND P4, PT, R3, R0, PT ;  /* 0x000000000300720c */ /* 0x000fe20003f86070 */
[----:B------:R-:W-:Y:S01]  /*21e30*/  VIADD R0, R2, 0x7e ;  /* 0x0000007e02007836 */ /* 0x000fe20000000000 */
[----:B------:R-:W-:-:S02]  /*21e40*/  FSEL R142, R142, -INF , !P0 ;  /* 0xff8000008e8e7808 */ /* 0x000fc40004000000 */
[----:B------:R-:W-:Y:S02]  /*21e50*/  ISETP.GE.AND P0, PT, R8, UR36, PT ;  /* 0x0000002408007c0c */ /* 0x000fe4000bf06270 */
[----:B------:R-:W-:Y:S02]  /*21e60*/  FSEL R117, R132, -INF , !P2 ;  /* 0xff80000084757808 */ /* 0x000fe40005000000 */
[----:B------:R-:W-:Y:S02]  /*21e70*/  FSEL R145, R145, -INF , !P1 ;  /* 0xff80000091917808 */ /* 0x000fe40004800000 */
[----:B------:R-:W-:Y:S02]  /*21e80*/  ISETP.GE.AND P2, PT, R154, UR36, PT ;  /* 0x000000249a007c0c */ /* 0x000fe4000bf46270 */
[----:B------:R-:W-:Y:S02]  /*21e90*/  ISETP.GE.AND P1, PT, R4, UR36, PT ;  /* 0x0000002404007c0c */ /* 0x000fe4000bf26270 */
[----:B------:R-:W-:-:S02]  /*21ea0*/  FSEL R146, R146, -INF , !P0 ;  /* 0xff80000092927808 */ /* 0x000fc40004000000 */
[----:B------:R-:W-:Y:S02]  /*21eb0*/  ISETP.GE.AND P0, PT, R0, UR36, PT ;  /* 0x0000002400007c0c */ /* 0x000fe4000bf06270 */
[----:B------:R-:W-:Y:S02]  /*21ec0*/  FSEL R136, R136, -INF , !P2 ;  /* 0xff80000088887808 */ /* 0x000fe40005000000 */
[----:B------:R-:W-:Y:S02]  /*21ed0*/  FSEL R149, R149, -INF , !P1 ;  /* 0xff80000095957808 */ /* 0x000fe40004800000 */
[----:B------:R-:W-:Y:S02]  /*21ee0*/  ISETP.GE.AND P2, PT, R20, UR36, PT ;  /* 0x0000002414007c0c */ /* 0x000fe4000bf46270 */
[----:B------:R-:W-:Y:S02]  /*21ef0*/  ISETP.GE.U32.AND P1, PT, R3, R13, PT ;  /* 0x0000000d0300720c */ /* 0x000fe40003f26070 */
        /* <DEDUP_REMOVED lines=10> */
[----:B------:R-:W-:Y:S02]  /*21fa0*/  ISETP.GE.AND P0, PT, R173, UR36, PT ;  /* 0x00000024ad007c0c */ /* 0x000fe4000bf06270 */
[----:B------:R-:W-:Y:S02]  /*21fb0*/  FSEL R54, R148, -INF , !P2 ;  /* 0xff80000094367808 */ /* 0x000fe40005000000 */
[----:B------:R-:W-:-:S02]  /*21fc0*/  ISETP.GE.U32.AND P2, PT, R3, R169, PT ;  /* 0x000000a90300720c */ /* 0x000fc40003f46070 */
[----:B------:R-:W-:Y:S01]  /*21fd0*/  FSEL R169, R95, -INF , !P3 ;  /* 0xff8000005fa97808 */ /* 0x000fe20005800000 */
[----:B------:R-:W-:Y:S01]  /*21fe0*/  VIADD R95, R2, 0x1b ;  /* 0x0000001b025f7836 */ /* 0x000fe20000000000 */
[----:B------:R-:W-:Y:S02]  /*21ff0*/  FSEL R99, R99, -INF , !P0 ;  /* 0xff80000063637808 */ /* 0x000fe40004000000 */
[----:B------:R-:W-:Y:S02]  /*22000*/  ISETP.GE.AND P0, PT, R120, UR36, PT ;  /* 0x0000002478007c0c */ /* 0x000fe4000bf06270 */
[----:B------:R-:W-:Y:S02]  /*22010*/  ISETP.GE.AND P3, PT, R124, UR36, PT ;  /* 0x000000247c007c0c */ /* 0x000fe4000bf66270 */
[----:B------:R-:W-:Y:S02]  /*22020*/  FSEL R107, R107, -INF , !P0 ;  /* 0xff8000006b6b7808 */ /* 0x000fe40004000000 */
[----:B------:R-:W-:-:S02]  /*22030*/  ISETP.GE.AND P0, PT, R95, UR36, PT ;  /* 0x000000245f007c0c */ /* 0x000fc4000bf06270 */
[----:B------:R-:W-:Y:S01]  /*22040*/  FSEL R49, R165, -INF , P5 ;  /* 0xff800000a5317808 */ /* 0x000fe20002800000 */
[C---:B------:R-:W-:Y:S01]  /*22050*/  VIADD R165, R2.reuse, 0x4f ;  /* 0x0000004f02a57836 */ /* 0x040fe20000000000 */
[----:B------:R-:W-:Y:S02]  /*22060*/  FSEL R115, R115, -INF , !P0 ;  /* 0xff80000073737808 */ /* 0x000fe40004000000 */
[----:B------:R-:W-:Y:S01]  /*22070*/  ISETP.GE.U32.AND P0, PT, R3, R11, PT ;  /* 0x0000000b0300720c */ /* 0x000fe20003f06070 */
[C---:B------:R-:W-:Y:S01]  /*22080*/  VIADD R11, R2.reuse, 0x23 ;  /* 0x00000023020b7836 */ /* 0x040fe20000000000 */
[----:B------:R-:W-:Y:S02]  /*22090*/  FSEL R103, R103, -INF , !P3 ;  /* 0xff80000067677808 */ /* 0x000fe40005800000 */
[----:B------:R-:W-:Y:S01]  /*220a0*/  ISETP.GE.U32.AND P5, PT, R3, R7, PT ;  /* 0x000000070300720c */ /* 0x000fe20003fa6070 */
[----:B------:R-:W-:Y:S01]  /*220b0*/  VIADD R7, R2, 0x2b ;  /* 0x0000002b02077836 */ /* 0x000fe20000000000 */
[----:B------:R-:W-:-:S02]  /*220c0*/  ISETP.GE.AND P3, PT, R122, UR36, PT ;  /* 0x000000247a007c0c */ /* 0x000fc4000bf66270 */
[----:B------:R-:W-:Y:S02]  /*220d0*/  FSEL R41, R41, -INF , P5 ;  /* 0xff80000029297808 */ /* 0x000fe40002800000 */
[----:B------:R-:W-:Y:S02]  /*220e0*/  FSEL R111, R111, -INF , !P3 ;  /* 0xff8000006f6f7808 */ /* 0x000fe40005800000 */
[----:B------:R-:W-:Y:S02]  /*220f0*/  ISETP.GE.AND P5, PT, R11, UR36, PT ;  /* 0x000000240b007c0c */ /* 0x000fe4000bfa6270 */
        /* <DEDUP_REMOVED lines=8> */
[C---:B------:R-:W-:Y:S01]  /*22180*/  ISETP.GE.U32.AND P3, PT, R3.reuse, R9, PT ;  /* 0x000000090300720c */ /* 0x040fe20003f66070 */
[C---:B------:R-:W-:Y:S01]  /*22190*/  VIADD R9, R2.reuse, 0x27 ;  /* 0x0000002702097836 */ /* 0x040fe20000000000 */
[----:B------:R-:W-:Y:S01]  /*221a0*/  ISETP.GE.U32.AND P2, PT, R3, R188, PT ;  /* 0x000000bc0300720c */ /* 0x000fe20003f46070 */
[----:B------:R-:W-:Y:S01]  /*221b0*/  VIADD R188, R2, 0x2f ;  /* 0x0000002f02bc7836 */ /* 0x000fe20000000000 */
[----:B------:R-:W-:-:S02]  /*221c0*/  FSEL R42, R42, -INF , P0 ;  /* 0xff8000002a2a7808 */ /* 0x000fc40000000000 */
[----:B------:R-:W-:Y:S01]  /*221d0*/  ISETP.GE.U32.AND P0, PT, R3, R184, PT ;  /* 0x000000b80300720c */ /* 0x000fe20003f06070 */
[----:B------:R-:W-:Y:S01]  /*221e0*/  VIADD R184, R2, 0x3b ;  /* 0x0000003b02b87836 */ /* 0x000fe20000000000 */
[----:B------:R-:W-:Y:S02]  /*221f0*/  FSEL R67, R67, -INF , !P5 ;  /* 0xff80000043437808 */ /* 0x000fe40006800000 */
[----:B------:R-:W-:Y:S02]  /*22200*/  ISETP.GE.AND P5, PT, R186, UR36, PT ;  /* 0x00000024ba007c0c */ /* 0x000fe4000bfa6270 */
[----:B------:R-:W-:Y:S02]  /*22210*/  FSEL R132, R155, -INF , P2 ;  /* 0xff8000009b847808 */ /* 0x000fe40001000000 */
[----:B------:R-:W-:Y:S02]  /*22220*/  FSEL R48, R167, -INF , P6 ;  /* 0xff800000a7307808 */ /* 0x000fe40003000000 */
[----:B------:R-:W-:Y:S01]  /*22230*/  ISETP.GE.U32.AND P2, PT, R3, R176, PT ;  /* 0x000000b00300720c */ /* 0x000fe20003f46070 */
[----:B------:R-:W-:Y:S01]  /*22240*/  VIADD R176, R2, 0x57 ;  /* 0x0000005702b07836 */ /* 0x000fe20000000000 */
[----:B------:R-:W-:-:S02]  /*22250*/  ISETP.GE.AND P6, PT, R9, UR36, PT ;  /* 0x0000002409007c0c */ /* 0x000fc4000bfc6270 */
[----:B------:R-:W-:Y:S02]  /*22260*/  FSEL R75, R75, -INF , !P5 ;  /* 0xff8000004b4b7808 */ /* 0x000fe40006800000 */
[----:B------:R-:W-:Y:S02]  /*22270*/  FSEL R40, R40, -INF , P3 ;  /* 0xff80000028287808 */ /* 0x000fe40001800000 */
[----:B------:R-:W-:Y:S02]  /*22280*/  ISETP.GE.AND P5, PT, R184, UR36, PT ;  /* 0x00000024b8007c0c */ /* 0x000fe4000bfa6270 */
[----:B------:R-:W-:Y:S02]  /*22290*/  FSEL R50, R50, -INF , P2 ;  /* 0xff80000032327808 */ /* 0x000fe40001000000 */
[----:B------:R-:W-:Y:S01]  /*222a0*/  ISETP.GE.U32.AND P3, PT, R3, R182, PT ;  /* 0x000000b60300720c */ /* 0x000fe20003f66070 */
[----:B------:R-:W-:Y:S01]  /*222b0*/  VIADD R182, R2, 0x37 ;  /* 0x0000003702b67836 */ /* 0x000fe20000000000 */
[----:B------:R-:W-:-:S02]  /*222c0*/  FSEL R63, R63, -INF , !P6 ;  /* 0xff8000003f3f7808 */ /* 0x000fc40007000000 */
[----:B------:R-:W-:Y:S02]  /*222d0*/  ISETP.GE.AND P2, PT, R185, UR36, PT ;  /* 0x00000024b9007c0c */ /* 0x000fe4000bf46270 */
[----:B------:R-:W-:Y:S02]  /*222e0*/  ISETP.GE.AND P6, PT, R188, UR36, PT ;  /* 0x00000024bc007c0c */ /* 0x000fe4000bfc6270 */
[----:B------:R-:W-:Y:S02]  /*222f0*/  FSEL R46, R163, -INF , P4 ;  /* 0xff800000a32e7808 */ /* 0x000fe40002000000 */
[----:B------:R-:W-:Y:S02]  /*22300*/  FSEL R83, R83, -INF , !P5 ;  /* 0xff80000053537808 */ /* 0x000fe40006800000 */
[C---:B------:R-:W-:Y:S01]  /*22310*/  ISETP.GE.U32.AND P4, PT, R3.reuse, R5, PT ;  /* 0x000000050300720c */ /* 0x040fe20003f86070 */
[C---:B------:R-:W-:Y:S01]  /*22320*/  VIADD R5, R2.reuse, 0x3f ;  /* 0x0000003f02057836 */ /* 0x040fe20000000000 */
[----:B------:R-:W-:Y:S01]  /*22330*/  ISETP.GE.U32.AND P5, PT, R3, R180, PT ;  /* 0x000000b40300720c */ /* 0x000fe20003fa6070 */
[----:B------:R-:W-:Y:S01]  /*22340*/  VIADD R180, R2, 0x53 ;  /* 0x0000005302b47836 */ /* 0x000fe20000000000 */
[----:B------:R-:W-:-:S02]  /*22350*/  FSEL R27, R27, -INF , !P2 ;  /* 0xff8000001b1b7808 */ /* 0x000fc40005000000 */
        /* <DEDUP_REMOVED lines=8> */
[----:B------:R-:W-:Y:S02]  /*223e0*/  ISETP.GE.AND P2, PT, R180, UR36, PT ;  /* 0x00000024b4007c0c */ /* 0x000fe4000bf46270 */
[----:B------:R-:W-:Y:S02]  /*223f0*/  ISETP.GE.AND P6, PT, R5, UR36, PT ;  /* 0x0000002405007c0c */ /* 0x000fe4000bfc6270 */
[----:B------:R-:W-:Y:S02]  /*22400*/  FSEL R163, R43, -INF , !P2 ;  /* 0xff8000002ba37808 */ /* 0x000fe40005000000 */
[----:B------:R-:W-:Y:S02]  /*22410*/  FSEL R87, R87, -INF , !P6 ;  /* 0xff80000057577808 */ /* 0x000fe40007000000 */
[----:B------:R-:W-:-:S02]  /*22420*/  FSEL R133, R153, -INF , P1 ;  /* 0xff80000099857808 */ /* 0x000fc40000800000 */
[----:B------:R-:W-:Y:S02]  /*22430*/  FSEL R148, R151, -INF , P0 ;  /* 0xff80000097947808 */ /* 0x000fe40000000000 */
[----:B------:R-:W-:Y:S02]  /*22440*/  ISETP.GE.AND P2, PT, R178, UR36, PT ;  /* 0x00000024b2007c0c */ /* 0x000fe4000bf46270 */
[C---:B------:R-:W-:Y:S02]  /*22450*/  ISETP.GE.U32.AND P1, PT, R3.reuse, R172, PT ;  /* 0x000000ac0300720c */ /* 0x040fe40003f26070 */
[----:B------:R-:W-:Y:S02]  /*22460*/  ISETP.GE.U32.AND P0, PT, R3, R170, PT ;  /* 0x000000aa0300720c */ /* 0x000fe40003f06070 */
[----:B------:R-:W-:Y:S02]  /*22470*/  ISETP.GE.AND P6, PT, R183, UR36, PT ;  /* 0x00000024b7007c0c */ /* 0x000fe4000bfc6270 */
[----:B------:R-:W-:-:S02]  /*22480*/  FSEL R52, R52, -INF , P3 ;  /* 0xff80000034347808 */ /* 0x000fc40001800000 */
[----:B------:R-:W-:Y:S02]  /*22490*/  ISETP.GE.U32.AND P3, PT, R3, R168, PT ;  /* 0x000000a80300720c */ /* 0x000fe40003f66070 */
[----:B------:R-:W-:Y:S02]  /*224a0*/  FSEL R144, R121, -INF , P4 ;  /* 0xff80000079907808 */ /* 0x000fe40002000000 */
[----:B------:R-:W-:Y:S02]  /*224b0*/  FSEL R53, R53, -INF , P5 ;  /* 0xff80000035357808 */ /* 0x000fe40002800000 */
[----:B------:R-:W-:Y:S02]  /*224c0*/  FSEL R121, R51, -INF , !P2 ;  /* 0xff80000033797808 */ /* 0x000fe40005000000 */
[----:B------:R-:W-:Y:S02]  /*224d0*/  ISETP.GE.U32.AND P5, PT, R3, R166, PT ;  /* 0x000000a60300720c */ /* 0x000fe40003fa6070 */
[----:B------:R-:W-:-:S02]  /*224e0*/  FSEL R31, R31, -INF , !P6 ;  /* 0xff8000001f1f7808 */ /* 0x000fc40007000000 */
[----:B------:R-:W-:Y:S02]  /*224f0*/  FSEL R51, R125, -INF , P1 ;  /* 0xff8000007d337808 */ /* 0x000fe40000800000 */
[----:B------:R-:W-:Y:S02]  /*22500*/  FSEL R172, R126, -INF , P0 ;  /* 0xff8000007eac7808 */ /* 0x000fe40000000000 */
[----:B------:R-:W-:Y:S02]  /*22510*/  ISETP.GE.U32.AND P4, PT, R3, R164, PT ;  /* 0x000000a40300720c */ /* 0x000fe40003f86070 */
[----:B------:R-:W-:Y:S02]  /*22520*/  ISETP.GE.AND P6, PT, R165, UR36, PT ;  /* 0x00000024a5007c0c */ /* 0x000fe4000bfc6270 */
[C---:B------:R-:W-:Y:S02]  /*22530*/  ISETP.GE.U32.AND P2, PT, R3.reuse, R162, PT ;  /* 0x000000a20300720c */ /* 0x040fe40003f46070 */
[----:B------:R-:W-:-:S02]  /*22540*/  ISETP.GE.U32.AND P1, PT, R3, R158, PT ;  /* 0x0000009e0300720c */ /* 0x000fc40003f26070 */
[C---:B------:R-:W-:Y:S02]  /*22550*/  ISETP.GE.U32.AND P0, PT, R3.reuse, R156, PT ;  /* 0x0000009c0300720c */ /* 0x040fe40003f06070 */
[----:B------:R-:W-:Y:S02]  /*22560*/  FSEL R158, R128, -INF , P3 ;  /* 0xff800000809e7808 */ /* 0x000fe40001800000 */
[----:B------:R-:W-:Y:S02]  /*22570*/  ISETP.GE.U32.AND P3, PT, R3, R154, PT ;  /* 0x0000009a0300720c */ /* 0x000fe40003f66070 */
[----:B------:R-:W-:Y:S02]  /*22580*/  FSEL R159, R129, -INF , P5 ;  /* 0xff800000819f7808 */ /* 0x000fe40002800000 */
[----:B------:R-:W-:Y:S02]  /*22590*/  FSEL R39, R39, -INF , !P6 ;  /* 0xff80000027277808 */ /* 0x000fe40007000000 */
[----:B------:R-:W-:-:S02]  /*225a0*/  ISETP.GE.U32.AND P5, PT, R3, R152, PT ;  /* 0x000000980300720c */ /* 0x000fc40003fa6070 */
[----:B------:R-:W-:Y:S02]  /*225b0*/  FSEL R170, R130, -INF , P4 ;  /* 0xff80000082aa7808 */ /* 0x000fe40002000000 */
[----:B------:R-:W-:Y:S02]  /*225c0*/  FSEL R156, R117, -INF , P2 ;  /* 0xff800000759c7808 */ /* 0x000fe40001000000 */
[----:B------:R-:W-:Y:S02]  /*225d0*/  FSEL R168, R134, -INF , P0 ;  /* 0xff80000086a87808 */ /* 0x000fe40000000000 */
[----:B------:R-:W-:Y:S02]  /*225e0*/  ISETP.GE.AND P6, PT, R176, UR36, PT ;  /* 0x00000024b0007c0c */ /* 0x000fe4000bfc6270 */
[C---:B------:R-:W-:Y:S02]  /*225f0*/  ISETP.GE.U32.AND P4, PT, R3.reuse, R118, PT ;  /* 0x000000760300720c */ /* 0x040fe40003f86070 */
[----:B------:R-:W-:-:S02]  /*22600*/  ISETP.GE.U32.AND P2, PT, R3, R20, PT ;  /* 0x000000140300720c */ /* 0x000fc40003f46070 */
[----:B------:R-:W-:Y:S02]  /*22610*/  FSEL R157, R157, -INF , P1 ;  /* 0xff8000009d9d7808 */ /* 0x000fe40000800000 */
[C---:B------:R-:W-:Y:S02]  /*22620*/  ISETP.GE.U32.AND P0, PT, R3.reuse, R14, PT ;  /* 0x0000000e0300720c */ /* 0x040fe40003f06070 */
[C---:B------:R-:W-:Y:S02]  /*22630*/  ISETP.GE.U32.AND P1, PT, R3.reuse, R18, PT ;  /* 0x000000120300720c */ /* 0x040fe40003f26070 */
[----:B------:R-:W-:Y:S02]  /*22640*/  FSEL R154, R136, -INF , P3 ;  /* 0xff800000889a7808 */ /* 0x000fe40001800000 */
[----:B------:R-:W-:Y:S02]  /*22650*/  ISETP.GE.U32.AND P3, PT, R3, R12, PT ;  /* 0x0000000c0300720c */ /* 0x000fe40003f66070 */
[----:B------:R-:W-:-:S02]  /*22660*/  FSEL R155, R137, -INF , P5 ;  /* 0xff800000899b7808 */ /* 0x000fc40002800000 */
[----:B------:R-:W-:Y:S02]  /*22670*/  FSEL R43, R47, -INF , !P6 ;  /* 0xff8000002f2b7808 */ /* 0x000fe40007000000 */
[----:B------:R-:W-:Y:S02]  /*22680*/  ISETP.GE.U32.AND P5, PT, R3, R10, PT ;  /* 0x0000000a0300720c */ /* 0x000fe40003fa6070 */
[----:B------:R-:W-:Y:S02]  /*22690*/  FSEL R166, R138, -INF , P4 ;  /* 0xff8000008aa67808 */ /* 0x000fe40002000000 */
[----:B------:R-:W-:Y:S02]  /*226a0*/  FSEL R152, R21, -INF , P2 ;  /* 0xff80000015987808 */ /* 0x000fe40001000000 */
[----:B------:R-:W-:Y:S02]  /*226b0*/  FSEL R164, R142, -INF , P0 ;  /* 0xff8000008ea47808 */ /* 0x000fe40000000000 */
[----:B------:R-:W-:-:S02]  /*226c0*/  ISETP.GE.AND P6, PT, R179, UR36, PT ;  /* 0x00000024b3007c0c */ /* 0x000fc4000bfc6270 */
[C---:B------:R-:W-:Y:S02]  /*226d0*/  ISETP.GE.U32.AND P4, PT, R3.reuse, R8, PT ;  /* 0x000000080300720c */ /* 0x040fe40003f86070 */
[----:B------:R-:W-:Y:S02]  /*226e0*/  ISETP.GE.U32.AND P2, PT, R3, R6, PT ;  /* 0x000000060300720c */ /* 0x000fe40003f46070 */
[----:B------:R-:W-:Y:S02]  /*226f0*/  FSEL R153, R141, -INF , P1 ;  /* 0xff8000008d997808 */ /* 0x000fe40000800000 */
[C---:B------:R-:W-:Y:S01]  /*22700*/  ISETP.GE.U32.AND P0, PT, R3.reuse, R0, PT ;  /* 0x000000000300720c */ /* 0x040fe20003f06070 */
[C---:B------:R-:W-:Y:S01]  /*22710*/  VIADD R0, R2.reuse, 0x67 ;  /* 0x0000006702007836 */ /* 0x040fe20000000000 */
[----:B------:R-:W-:Y:S01]  /*22720*/  ISETP.GE.U32.AND P1, PT, R3, R4, PT ;  /* 0x000000040300720c */ /* 0x000fe20003f26070 */
[----:B------:R-:W-:Y:S01]  /*22730*/  VIADD R4, R2, 0x63 ;  /* 0x0000006302047836 */ /* 0x000fe20000000000 */
[----:B------:R-:W-:-:S02]  /*22740*/  FSEL R150, R15, -INF , P3 ;  /* 0xff8000000f967808 */ /* 0x000fc40001800000 */
[----:B------:R-:W-:Y:S02]  /*22750*/  ISETP.GE.U32.AND P3, PT, R3, R177, PT ;  /* 0x000000b10300720c */ /* 0x000fe40003f66070 */
[----:B------:R-:W-:Y:S02]  /*22760*/  FSEL R151, R145, -INF , P5 ;  /* 0xff80000091977808 */ /* 0x000fe40002800000 */
[----:B------:R-:W-:Y:S02]  /*22770*/  FSEL R167, R55, -INF , !P6 ;  /* 0xff80000037a77808 */ /* 0x000fe40007000000 */
[----:B------:R-:W-:Y:S02]  /*22780*/  ISETP.GE.U32.AND P5, PT, R3, R175, PT ;  /* 0x000000af0300720c */ /* 0x000fe40003fa6070 */
[----:B------:R-:W-:Y:S02]  /*22790*/  FSEL R162, R146, -INF , P4 ;  /* 0xff80000092a27808 */ /* 0x000fe40002000000 */
[----:B------:R-:W-:-:S02]  /*227a0*/  FSEL R54, R54, -INF , P2 ;  /* 0xff80000036367808 */ /* 0x000fc40001000000 */
[----:B------:R-:W-:Y:S02]  /*227b0*/  FSEL R18, R13, -INF , P0 ;  /* 0xff8000000d127808 */ /* 0x000fe40000000000 */
[C---:B------:R-:W-:Y:S02]  /*227c0*/  ISETP.GE.U32.AND P4, PT, R3.reuse, R173, PT ;  /* 0x000000ad0300720c */ /* 0x040fe40003f86070 */
[----:B------:R-:W-:Y:S02]  /*227d0*/  ISETP.GE.U32.AND P2, PT, R3, R2, PT ;  /* 0x000000020300720c */ /* 0x000fe40003f46070 */
[----:B------:R-:W-:Y:S02]  /*227e0*/  FSEL R55, R149, -INF , P1 ;  /* 0xff80000095377808 */ /* 0x000fe40000800000 */
[C---:B------:R-:W-:Y:S02]  /*227f0*/  ISETP.GE.U32.AND P0, PT, R3.reuse, R124, PT ;  /* 0x0000007c0300720c */ /* 0x040fe40003f06070 */
[----:B------:R-:W-:-:S02]  /*22800*/  ISETP.GT.U32.AND P1, PT, R3, R2, PT ;  /* 0x000000020300720c */ /* 0x000fc40003f24070 */
[----:B------:R-:W-:Y:S02]  /*22810*/  FSEL R91, R91, -INF , P3 ;  /* 0xff8000005b5b7808 */ /* 0x000fe40001800000 */
[----:B------:R-:W-:Y:S02]  /*22820*/  ISETP.GE.U32.AND P3, PT, R3, R95, PT ;  /* 0x0000005f0300720c */ /* 0x000fe40003f66070 */
[----:B------:R-:W-:Y:S02]  /*22830*/  FSEL R95, R169, -INF , P5 ;  /* 0xff800000a95f7808 */ /* 0x000fe40002800000 */
[----:B------:R-:W-:Y:S02]  /*22840*/  FSEL R88, R88, -INF , P2 ;  /* 0xff80000058587808 */ /* 0x000fe40001000000 */
[----:B------:R-:W-:Y:S02]  /*22850*/  ISETP.GE.U32.AND P5, PT, R3, R171, PT ;  /* 0x000000ab0300720c */ /* 0x000fe40003fa6070 */
[----:B------:R-:W-:-:S02]  /*22860*/  FSEL R99, R99, -INF , P4 ;  /* 0xff80000063637808 */ /* 0x000fc40002000000 */
[----:B------:R-:W-:Y:S02]  /*22870*/  FSEL R103, R103, -INF , P0 ;  /* 0xff80000067677808 */ /* 0x000fe40000000000 */
[----:B------:R-:W-:Y:S02]  /*22880*/  ISETP.GE.U32.AND P2, PT, R3, R120, PT ;  /* 0x000000780300720c */ /* 0x000fe40003f46070 */
[----:B------:R-:W-:Y:S02]  /*22890*/  FSEL R89, R89, -INF , P1 ;  /* 0xff80000059597808 */ /* 0x000fe40000800000 */
[C---:B------:R-:W-:Y:S02]  /*228a0*/  ISETP.GE.U32.AND P4, PT, R3.reuse, R11, PT ;  /* 0x0000000b0300720c */ /* 0x040fe40003f86070 */
[C---:B------:R-:W-:Y:S02]  /*228b0*/  ISETP.GE.U32.AND P0, PT, R3.reuse, R9, PT ;  /* 0x000000090300720c */ /* 0x040fe40003f06070 */
[----:B------:R-:W-:-:S02]  /*228c0*/  ISETP.GE.U32.AND P1, PT, R3, R122, PT ;  /* 0x0000007a0300720c */ /* 0x000fc40003f26070 */
[----:B------:R-:W-:Y:S02]  /*228d0*/  FSEL R115, R115, -INF , P3 ;  /* 0xff80000073737808 */ /* 0x000fe40001800000 */
[----:B------:R-:W-:Y:S02]  /*228e0*/  FSEL R117, R119, -INF , P5 ;  /* 0xff80000077757808 */ /* 0x000fe40002800000 */
[----:B------:R-:W-:Y:S02]  /*228f0*/  FSEL R107, R107, -INF , P2 ;  /* 0xff8000006b6b7808 */ /* 0x000fe40001000000 */
[C---:B------:R-:W-:Y:S02]  /*22900*/  ISETP.GE.U32.AND P3, PT, R3.reuse, R186, PT ;  /* 0x000000ba0300720c */ /* 0x040fe40003f66070 */
        /* <DEDUP_REMOVED lines=23> */
[----:B------:R-:W-:Y:S02]  /*22a80*/  ISETP.GE.AND P3, PT, R4, UR36, PT ;  /* 0x0000002404007c0c */ /* 0x000fe4000bf66270 */
[----:B------:R-:W-:Y:S01]  /*22a90*/  ISETP.GE.U32.AND P5, PT, R3, R4, PT ;  /* 0x000000040300720c */ /* 0x000fe20003fa6070 */
[----:B------:R-:W-:Y:S01]  /*22aa0*/  VIADD R4, R2, 0x6b ;  /* 0x0000006b02047836 */ /* 0x000fe20000000000 */
[----:B------:R-:W-:-:S02]  /*22ab0*/  FSEL R47, R163, -INF , P4 ;  /* 0xff800000a32f7808 */ /* 0x000fc40002000000 */
[----:B------:R-:W-:Y:S02]  /*22ac0*/  FSEL R43, R43, -INF , P0 ;  /* 0xff8000002b2b7808 */ /* 0x000fe40000000000 */
[----:B------:R-:W-:Y:S02]  /*22ad0*/  ISETP.GE.U32.AND P2, PT, R3, R178, PT ;  /* 0x000000b20300720c */ /* 0x000fe40003f46070 */
[----:B------:R-:W-:Y:S02]  /*22ae0*/  FSEL R31, R31, -INF , P1 ;  /* 0xff8000001f1f7808 */ /* 0x000fe40000800000 */
[----:B------:R-:W-:Y:S02]  /*22af0*/  ISETP.GE.AND P4, PT, R0, UR36, PT ;  /* 0x0000002400007c0c */ /* 0x000fe4000bf86270 */
[C---:B------:R-:W-:Y:S01]  /*22b00*/  ISETP.GE.U32.AND P0, PT, R3.reuse, R0, PT ;  /* 0x000000000300720c */ /* 0x040fe20003f06070 */
[----:B------:R-:W-:Y:S01]  /*22b10*/  VIADD R0, R2, 0x6f ;  /* 0x0000006f02007836 */ /* 0x000fe20000000000 */
[----:B------:R-:W-:-:S02]  /*22b20*/  ISETP.GE.U32.AND P1, PT, R3, R179, PT ;  /* 0x000000b30300720c */ /* 0x000fc40003f26070 */
        /* <DEDUP_REMOVED lines=15> */
[----:B------:R-:W-:Y:S02]  /*22c20*/  ISETP.GE.AND P2, PT, R0, UR36, PT ;  /* 0x0000002400007c0c */ /* 0x000fe4000bf46270 */
[----:B------:R-:W-:Y:S02]  /*22c30*/  FSEL R135, R135, -INF , !P1 ;  /* 0xff80000087877808 */ /* 0x000fe40004800000 */
[----:B------:R-:W-:Y:S02]  /*22c40*/  FSEL R139, R139, -INF , !P5 ;  /* 0xff8000008b8b7808 */ /* 0x000fe40006800000 */
[----:B------:R-:W-:Y:S02]  /*22c50*/  FSEL R143, R143, -INF , !P2 ;  /* 0xff8000008f8f7808 */ /* 0x000fe40005000000 */
[----:B------:R-:W-:Y:S02]  /*22c60*/  ISETP.GE.AND P1, PT, R4, UR36, PT ;  /* 0x0000002404007c0c */ /* 0x000fe4000bf26270 */
[----:B------:R-:W-:-:S02]  /*22c70*/  ISETP.GE.U32.AND P5, PT, R3, R0, PT ;  /* 0x000000000300720c */ /* 0x000fc40003fa6070 */
[----:B------:R-:W-:Y:S02]  /*22c80*/  ISETP.GE.U32.AND P2, PT, R3, R4, PT ;  /* 0x000000040300720c */ /* 0x000fe40003f46070 */
[C---:B------:R-:W-:Y:S02]  /*22c90*/  FMNMX3 R5, R17.reuse, R88, R22, !PT ;  /* 0x0000005811057276 */ /* 0x040fe40007800016 */
[C---:B------:R-:W-:Y:S02]  /*22ca0*/  FMNMX3 R4, R17.reuse, R89, R23, !PT ;  /* 0x0000005911047276 */ /* 0x040fe40007800017 */
        /* <DEDUP_REMOVED lines=45> */
[----:B------:R-:W-:Y:S02]  /*22f80*/  FSEL R173, R127, -INF , P0 ;  /* 0xff8000007fad7808 */ /* 0x000fe40000000000 */
[----:B------:R-:W-:Y:S02]  /*22f90*/  FMNMX3 R0, R0, R141, R149, !PT ;  /* 0x0000008d00007276 */ /* 0x000fe40007800095 */
[----:B------:R-:W-:Y:S02]  /*22fa0*/  FMNMX3 R5, R5, R52, R50, !PT ;  /* 0x0000003405057276 */ /* 0x000fe40007800032 */
[----:B------:R-:W-:Y:S02]  /*22fb0*/  FMNMX3 R4, R4, R53, R51, !PT ;  /* 0x0000003504047276 */ /* 0x000fe40007800033 */
[----:B------:R-:W-:Y:S02]  /*22fc0*/  FMNMX3 R3, R3, R144, R172, !PT ;  /* 0x0000009003037276 */ /* 0x000fe400078000ac */
[----:B------:R-:W-:-:S02]  /*22fd0*/  FSEL R171, R131, -INF , P6 ;  /* 0xff80000083ab7808 */ /* 0x000fc40003000000 */
[----:B------:R-:W-:Y:S02]  /*22fe0*/  FSEL R169, R135, -INF , P3 ;  /* 0xff80000087a97808 */ /* 0x000fe40001800000 */
[----:B------:R-:W-:Y:S02]  /*22ff0*/  FMNMX3 R0, R0, R145, R173, !PT ;  /* 0x0000009100007276 */ /* 0x000fe400078000ad */
[----:B------:R-:W-:Y:S02]  /*23000*/  FMNMX3 R5, R5, R158, R156, !PT ;  /* 0x0000009e05057276 */ /* 0x000fe4000780009c */
[----:B------:R-:W-:Y:S02]  /*23010*/  FMNMX3 R4, R4, R159, R157, !PT ;  /* 0x0000009f04047276 */ /* 0x000fe4000780009d */
[----:B------:R-:W-:Y:S02]  /*23020*/  FMNMX3 R3, R3, R170, R168, !PT ;  /* 0x000000aa03037276 */ /* 0x000fe400078000a8 */
[----:B------:R-:W-:-:S02]  /*23030*/  FSEL R147, R147, -INF , !P1 ;  /* 0xff80000093937808 */ /* 0x000fc40004800000 */
[----:B------:R-:W-:Y:S02]  /*23040*/  FSEL R167, R139, -INF , P4 ;  /* 0xff8000008ba77808 */ /* 0x000fe40002000000 */
[----:B------:R-:W-:Y:S02]  /*23050*/  FSEL R165, R143, -INF , P5 ;  /* 0xff8000008fa57808 */ /* 0x000fe40002800000 */
        /* <DEDUP_REMOVED lines=9> */
[----:B------:R-:W-:-:S02]  /*230f0*/  FMNMX3 R0, R0, R163, R19, !PT ;  /* 0x000000a300007276 */ /* 0x000fc40007800013 */
[----:B------:R-:W-:Y:S02]  /*23100*/  FMNMX3 R3, R5, R4, R3, !PT ;  /* 0x0000000405037276 */ /* 0x000fe40007800003 */
[----:B------:R-:W-:Y:S02]  /*23110*/  ISETP.NE.AND P0, PT, R161, R174, PT ;  /* 0x000000aea100720c */ /* 0x000fe40003f05270 */
[----:B------:R-:W-:-:S04]  /*23120*/  FMNMX R187, R0, R3, !PT ;  /* 0x0000000300bb7209 */ /* 0x000fc80007800000 */
[C---:B------:R-:W-:Y:S01]  /*23130*/  FSETP.NEU.AND P1, PT, R187.reuse, -INF , PT ;  /* 0xff800000bb00780b */ /* 0x040fe20003f2d000 */
[----:B------:R1:W-:Y:S03]  /*23140*/  STL [R1+0x6c], R187 ;  /* 0x00006cbb01007387 */ /* 0x0003e60000100800 */
[----:B------:R-:W-:-:S03]  /*23150*/  FSEL R119, R187, RZ, P1 ;  /* 0x000000ffbb777208 */ /* 0x000fc60000800000 */
        /* <DEDUP_REMOVED lines=17> */
.L_x_336:
[----:B------:R-:W-:Y:S05]  /*23270*/  WARPSYNC.ALL ;  /* 0x0000000000007948 */ /* 0x000fea0003800000 */
[----:B------:R-:W-:Y:S01]  /*23280*/  R2UR UR4, R160 ;  /* 0x00000000a00472ca */ /* 0x000fe200000e0000 */
[----:B------:R-:W-:Y:S01]  /*23290*/  IMAD.MOV.U32 R118, RZ, RZ, R17 ;  /* 0x000000ffff767224 */ /* 0x000fe200078e0011 */
[----:B------:R-:W-:-:S11]  /*232a0*/  ISETP.NE.AND P0, PT, RZ, UR48, PT ;  /* 0x00000030ff007c0c */ /* 0x000fd6000bf05270 */
[----:B------:R3:W-:Y:S02]  /*232b0*/  STTM.x2 tmem[UR4], R118 ;  /* 0x00000076000079ed */ /* 0x0007e400080c0004 */
[----:B------:R-:W-:Y:S05]  /*232c0*/  @P0 BRA `(.L_x_337) ;  /* 0x0000000000040947 */ /* 0x000fea0003800000 */
[----:B------:R-:W-:Y:S05]  /*232d0*/  BPT.TRAP 0x1 ;  /* 0x000000040000795c */ /* 0x000fea0000300000 */
.L_x_337:
        /* <DEDUP_REMOVED lines=8> */
[----:B------:R-:W-:-:S03]  /*23360*/  FMUL R0, R0, -UR37 ;  /* 0x8000002500007c20 */ /* 0x000fc60008400000 */
[----:B------:R-:W-:Y:S01]  /*23370*/  SYNCS.ARRIVE.TRANS64.A1T0 RZ, [UR4], RZ ;  /* 0x000000ffffff79a7 */ /* 0x000fe20008100004 */
[--C-:B------:R-:W-:Y:S01]  /*23380*/  FFMA2 R88, R88.F32x2.HI_LO, UR37.F32, R0.reuse.F32 ;  /* 0x0000002558587c49 */ /* 0x100fe20009200000 */
[----:B------:R-:W-:Y:S01]  /*23390*/  USEL UR4, UR46, UR45, UP0 ;  /* 0x0000002d2e047287 */ /* 0x000fe20008000000 */
[--C-:B------:R-:W-:Y:S02]  /*233a0*/  FFMA2 R90, R90.F32x2.HI_LO, UR37.F32, R0.reuse.F32 ;  /* 0x000000255a5a7c49 */ /* 0x100fe40009200000 */
[--C-:B------:R-:W-:Y:S01]  /*233b0*/  FFMA2 R22, R22.F32x2.HI_LO, UR37.F32, R0.reuse.F32 ;  /* 0x0000002516167c49 */ /* 0x100fe20009200000 */
[----:B------:R-:W-:Y:S01]  /*233c0*/  FSETP.GEU.AND P4, PT, R88, -126, PT ;  /* 0xc2fc00005800780b */ /* 0x000fe20003f8e000 */
[----:B------:R-:W-:Y:S01]  /*233d0*/  ULOP3.LUT UR40, UR4, 0x1, URZ, 0x3c, !UPT ;  /* 0x0000000104287892 */ /* 0x000fe2000f8e3cff */
[----:B------:R-:W4:Y:S01]  /*233e0*/  SYNCS.PHASECHK.TRANS64.TRYWAIT P5, [R4+UR53+0x500d0], R3 ;  /* 0x0500d003040075a7 */ /* 0x000f2200080a1135 */
        /* <DEDUP_REMOVED lines=9> */
[----:B------:R-:W1:Y:S01]  /*23480*/  MUFU.EX2 R88, R88 ;  /* 0x0000005800587308 */ /* 0x000e620000000800 */
[----:B------:R-:W-:-:S07]  /*23490*/  @!P1 FMUL R91, R91, 0.5 ;  /* 0x3f0000005b5b9820 */ /* 0x000fce0000400000 */
[----:B------:R-:W1:Y:S08]  /*234a0*/  MUFU.EX2 R89, R89 ;  /* 0x0000005900597308 */ /* 0x000e700000000800 */
[----:B------:R-:W1:Y:S08]  /*234b0*/  MUFU.EX2 R90, R90 ;  /* 0x0000005a005a7308 */ /* 0x000e700000000800 */
[----:B------:R-:W1:Y:S02]  /*234c0*/  MUFU.EX2 R91, R91 ;  /* 0x0000005b005b7308 */ /* 0x000e640000000800 */
[----:B-1--4-:R-:W-:Y:S05]  /*234d0*/  @!P5 BRA `(.L_x_338) ;  /* 0x0000009c0044d947 */ /* 0x012fea0003800000 */
.L_x_481:
[--C-:B------:R-:W-:Y:S01]  /*234e0*/  FFMA2 R94, R92.F32x2.HI_LO, UR37.F32, R0.reuse.F32 ;  /* 0x000000255c5e7c49 */ /* 0x100fe20009200000 */
[----:B------:R-:W-:Y:S01]  /*234f0*/  FSETP.GEU.AND P5, PT, R6, -126, PT ;  /* 0xc2fc00000600780b */ /* 0x000fe20003fae000 */
[----:B------:R-:W-:Y:S01]  /*23500*/  @!P2 FMUL R90, R90, R90 ;  /* 0x0000005a5a5aa220 */ /* 0x000fe20000400000 */
[----:B------:R-:W-:Y:S01]  /*23510*/  @!P0 FMUL R22, R22, 0.5 ;  /* 0x3f00000016168820 */ /* 0x000fe20000400000 */
[----:B------:R-:W-:Y:S01]  /*23520*/  @!P3 FMUL R89, R89, R89 ;  /* 0x000000595959b220 */ /* 0x000fe20000400000 */
[----:B------:R-:W-:Y:S01]  /*23530*/  FSETP.GEU.AND P2, PT, R95, -126, PT ;  /* 0xc2fc00005f00780b */ /* 0x000fe20003f4e000 */
[--C-:B-1----:R-:W-:Y:S01]  /*23540*/  FFMA2 R4, R98.F32x2.HI_LO, UR37.F32, R0.reuse.F32 ;  /* 0x0000002562047c49 */ /* 0x102fe20009200000 */
[----:B------:R-:W-:Y:S01]  /*23550*/  FSETP.GEU.AND P3, PT, R94, -126, PT ;  /* 0xc2fc00005e00780b */ /* 0x000fe20003f6e000 */
[----:B------:R-:W-:Y:S01]  /*23560*/  @!P4 FMUL R88, R88, R88 ;  /* 0x000000585858c220 */ /* 0x000fe20000400000 */
[----:B------:R-:W-:Y:S01]  /*23570*/  FSETP.GEU.AND P4, PT, R7, -126, PT ;  /* 0xc2fc00000700780b */ /* 0x000fe20003f8e000 */
[----:B------:R-:W1:Y:S01]  /*23580*/  MUFU.EX2 R22, R22 ;  /* 0x0000001600167308 */ /* 0x000e620000000800 */
[----:B------:R-:W-:Y:S01]  /*23590*/  @!P1 FMUL R91, R91, R91 ;  /* 0x0000005b5b5b9220 */ /* 0x000fe20000400000 */
[----:B------:R-:W-:Y:S01]  /*235a0*/  FSETP.GEU.AND P1, PT, R4, -126, PT ;  /* 0xc2fc00000400780b */ /* 0x000fe20003f2e000 */
[--C-:B------:R-:W-:Y:S01]  /*235b0*/  FFMA2 R98, R96.F32x2.HI_LO, UR37.F32, R0.reuse.F32 ;  /* 0x0000002560627c49 */ /* 0x100fe20009200000 */
[----:B------:R-:W-:Y:S01]  /*235c0*/  USHF.R.U32.HI UR4, URZ, 0x15, UR38 ;  /* 0x00000015ff047899 */ /* 0x000fe20008011626 */
[----:B------:R-:W-:Y:S01]  /*235d0*/  @!P5 FMUL R6, R6, 0.5 ;  /* 0x3f0000000606d820 */ /* 0x000fe20000400000 */
[----:B------:R-:W-:Y:S01]  /*235e0*/  @!P6 FMUL R23, R23, 0.5 ;  /* 0x3f0000001717e820 */ /* 0x000fe20000400000 */
[--C-:B------:R-:W-:Y:S01]  /*235f0*/  FFMA2 R116, R116.F32x2.HI_LO, UR37.F32, R0.reuse.F32 ;  /* 0x0000002574747c49 */ /* 0x100fe20009200000 */
[----:B------:R-:W-:Y:S01]  /*23600*/  UISETP.NE.AND UP0, UPT, UR39, URZ, UPT ;  /* 0x000000ff2700728c */ /* 0x000fe2000bf05270 */
[----:B------:R-:W-:Y:S01]  /*23610*/  @!P2 FMUL R95, R95, 0.5 ;  /* 0x3f0000005f5fa820 */ /* 0x000fe20000400000 */
[----:B------:R-:W-:Y:S01]  /*23620*/  @!P3 FMUL R94, R94, 0.5 ;  /* 0x3f0000005e5eb820 */ /* 0x000fe20000400000 */
[----:B------:R-:W4:Y:S01]  /*23630*/  MUFU.EX2 R92, R6 ;  /* 0x00000006005c7308 */ /* 0x000f220000000800 */
[----:B------:R-:W-:Y:S01]  /*23640*/  @!P4 FMUL R7, R7, 0.5 ;  /* 0x3f0000000707c820 */ /* 0x000fe20000400000 */
[--C-:B------:R-:W-:Y:S01]  /*23650*/  FFMA2 R56, R56.F32x2.HI_LO, UR37.F32, R0.reuse.F32 ;  /* 0x0000002538387c49 */ /* 0x100fe20009200000 */
[----:B------:R-:W-:Y:S01]  /*23660*/  USEL UR46, UR40, UR46, UP0 ;  /* 0x0000002e282e7287 */ /* 0x000fe20008000000 */
[----:B------:R-:W-:Y:S01]  /*23670*/  @!P1 FMUL R4, R4, 0.5 ;  /* 0x3f00000004049820 */ /* 0x000fe20000400000 */
[--C-:B------:R-:W-:Y:S01]  /*23680*/  FFMA2 R60, R60.F32x2.HI_LO, UR37.F32, R0.reuse.F32 ;  /* 0x000000253c3c7c49 */ /* 0x100fe20009200000 */
[----:B------:R-:W-:Y:S01]  /*23690*/  USEL UR45, UR45, UR40, UP0 ;  /* 0x000000282d2d7287 */ /* 0x000fe20008000000 */
[----:B-1----:R-:W-:Y:S01]  /*236a0*/  @!P0 FMUL R22, R22, R22 ;  /* 0x0000001616168220 */ /* 0x002fe20000400000 */
[----:B------:R-:W1:Y:S01]  /*236b0*/  MUFU.EX2 R95, R95 ;  /* 0x0000005f005f7308 */ /* 0x000e620000000800 */
[----:B------:R-:W-:Y:S01]  /*236c0*/  FSETP.GEU.AND P0, PT, R5, -126, PT ;  /* 0xc2fc00000500780b */ /* 0x000fe20003f0e000 */
[----:B------:R-:W-:-:S02]  /*236d0*/  FFMA2 R58, R58.F32x2.HI_LO, UR37.F32, R0.F32 ;  /* 0x000000253a3a7c49 */ /* 0x000fc40009200000 */
[--C-:B------:R-:W-:Y:S02]  /*236e0*/  FFMA2 R62, R62.F32x2.HI_LO, UR37.F32, R0.reuse.F32 ;  /* 0x000000253e3e7c49 */ /* 0x100fe40009200000 */
[--C-:B------:R-:W-:Y:S02]  /*236f0*/  FFMA2 R68, R68.F32x2.HI_LO, UR37.F32, R0.reuse.F32 ;  /* 0x0000002544447c49 */ /* 0x100fe40009200000 */
[----:B------:R5:W2:Y:S01]  /*23700*/  MUFU.EX2 R93, R7 ;  /* 0x00000007005d7308 */ /* 0x000aa20000000800 */
[----:B----4-:R-:W-:Y:S01]  /*23710*/  @!P5 FMUL R92, R92, R92 ;  /* 0x0000005c5c5cd220 */ /* 0x010fe20000400000 */
[----:B------:R-:W-:Y:S01]  /*23720*/  FSETP.GEU.AND P5, PT, R99, -126, PT ;  /* 0xc2fc00006300780b */ /* 0x000fe20003fae000 */
[--C-:B------:R-:W-:Y:S02]  /*23730*/  FFMA2 R66, R66.F32x2.HI_LO, UR37.F32, R0.reuse.F32 ;  /* 0x0000002542427c49 */ /* 0x100fe40009200000 */
[--C-:B------:R-:W-:Y:S02]  /*23740*/  FFMA2 R64, R64.F32x2.HI_LO, UR37.F32, R0.reuse.F32 ;  /* 0x0000002540407c49 */ /* 0x100fe40009200000 */
[----:B------:R-:W-:Y:S01]  /*23750*/  @!P0 FMUL R5, R5, 0.5 ;  /* 0x3f00000005058820 */ /* 0x000fe20000400000 */
[----:B------:R-:W4:Y:S01]  /*23760*/  MUFU.EX2 R94, R94 ;  /* 0x0000005e005e7308 */ /* 0x000f220000000800 */
[----:B-1----:R-:W-:Y:S01]  /*23770*/  @!P2 FMUL R95, R95, R95 ;  /* 0x0000005f5f5fa220 */ /* 0x002fe20000400000 */
[----:B------:R-:W-:-:S02]  /*23780*/  FFMA2 R70, R70.F32x2.HI_LO, UR37.F32, R0.F32 ;  /* 0x0000002546467c49 */ /* 0x000fc40009200000 */
[--C-:B------:R-:W-:Y:S02]  /*23790*/  FFMA2 R74, R74.F32x2.HI_LO, UR37.F32, R0.reuse.F32 ;  /* 0x000000254a4a7c49 */ /* 0x100fe40009200000 */
[--C-:B------:R-:W-:Y:S02]  /*237a0*/  FFMA2 R72, R72.F32x2.HI_LO, UR37.F32, R0.reuse.F32 ;  /* 0x0000002548487c49 */ /* 0x100fe40009200000 */
[----:B------:R-:W1:Y:S01]  /*237b0*/  MUFU.EX2 R96, R4 ;  /* 0x0000000400607308 */ /* 0x000e620000000800 */
[--C-:B-----5:R-:W-:Y:S02]  /*237c0*/  FFMA2 R6, R102.F32x2.HI_LO, UR37.F32, R0.reuse.F32 ;  /* 0x0000002566067c49 */ /* 0x120fe40009200000 */
[--C-:B------:R-:W-:Y:S02]  /*237d0*/  FFMA2 R102, R100.F32x2.HI_LO, UR37.F32, R0.reuse.F32 ;  /* 0x0000002564667c49 */ /* 0x100fe40009200000 */
[----:B--2---:R-:W-:Y:S01]  /*237e0*/  @!P4 FMUL R93, R93, R93 ;  /* 0x0000005d5d5dc220 */ /* 0x004fe20000400000 */
[----:B------:R-:W-:Y:S01]  /*237f0*/  FSETP.GEU.AND P4, PT, R6, -126, PT ;  /* 0xc2fc00000600780b */ /* 0x000fe20003f8e000 */
[----:B------:R-:W-:Y:S01]  /*23800*/  @!P5 FMUL R99, R99, 0.5 ;  /* 0x3f0000006363d820 */ /* 0x000fe20000400000 */
[----:B------:R-:W-:Y:S01]  /*23810*/  FSETP.GEU.AND P2, PT, R102, -126, PT ;  /* 0xc2fc00006600780b */ /* 0x000fe20003f4e000 */
[----:B------:R-:W2:Y:S01]  /*23820*/  MUFU.EX2 R23, R23 ;  /* 0x0000001700177308 */ /* 0x000ea20000000800 */
[----:B----4-:R-:W-:Y:S01]  /*23830*/  @!P3 FMUL R94, R94, R94 ;  /* 0x0000005e5e5eb220 */ /* 0x010fe20000400000 */
[----:B------:R-:W-:Y:S01]  /*23840*/  FSETP.GEU.AND P3, PT, R7, -126, PT ;  /* 0xc2fc00000700780b */ /* 0x000fe20003f6e000 */
[----:B------:R-:W-:-:S02]  /*23850*/  FFMA2 R76, R76.F32x2.HI_LO, UR37.F32, R0.F32 ;  /* 0x000000254c4c7c49 */ /* 0x000fc40009200000 */
[--C-:B------:R-:W-:Y:S02]  /*23860*/  FFMA2 R82, R82.F32x2.HI_LO, UR37.F32, R0.reuse.F32 ;  /* 0x0000002552527c49 */ /* 0x100fe40009200000 */
[--C-:B------:R-:W-:Y:S01]  /*23870*/  FFMA2 R80, R80.F32x2.HI_LO, UR37.F32, R0.reuse.F32 ;  /* 0x0000002550507c49 */ /* 0x100fe20009200000 */
[----:B------:R4:W5:Y:S01]  /*23880*/  MUFU.EX2 R97, R5 ;  /* 0x0000000500617308 */ /* 0x0009620000000800 */
[----:B-1----:R-:W-:Y:S01]  /*23890*/  @!P1 FMUL R96, R96, R96 ;  /* 0x0000006060609220 */ /* 0x002fe20000400000 */
[----:B------:R-:W-:Y:S01]  /*238a0*/  FSETP.GEU.AND P1, PT, R103, -126, PT ;  /* 0xc2fc00006700780b */ /* 0x000fe20003f2e000 */
[----:B------:R-:W-:Y:S01]  /*238b0*/  @!P4 FMUL R6, R6, 0.5 ;  /* 0x3f0000000606c820 */ /* 0x000fe20000400000 */
[----:B------:R-:W-:Y:S01]  /*238c0*/  @!P2 FMUL R102, R102, 0.5 ;  /* 0x3f0000006666a820 */ /* 0x000fe20000400000 */
        /* <DEDUP_REMOVED lines=9> */
[--C-:B----4-:R-:W-:Y:S02]  /*23960*/  FFMA2 R4, R106.F32x2.HI_LO, UR37.F32, R0.reuse.F32 ;  /* 0x000000256a047c49 */ /* 0x110fe40009200000 */
[----:B-----5:R-:W-:Y:S01]  /*23970*/  @!P0 FMUL R97, R97, R97 ;  /* 0x0000006161618220 */ /* 0x020fe20000400000 */
[--C-:B------:R-:W-:Y:S02]  /*23980*/  FFMA2 R106, R104.F32x2.HI_LO, UR37.F32, R0.reuse.F32 ;  /* 0x00000025686a7c49 */ /* 0x100fe40009200000 */
[----:B------:R-:W-:Y:S01]  /*23990*/  FSETP.GEU.AND P0, PT, R4, -126, PT ;  /* 0xc2fc00000400780b */ /* 0x000fe20003f0e000 */
[----:B------:R-:W-:Y:S01]  /*239a0*/  @!P6 FMUL R98, R98, 0.5 ;  /* 0x3f0000006262e820 */ /* 0x000fe20000400000 */
[----:B------:R4:W5:Y:S01]  /*239b0*/  MUFU.EX2 R101, R7 ;  /* 0x0000000700657308 */ /* 0x0009620000000800 */
[----:B-1----:R-:W-:Y:S01]  /*239c0*/  @!P4 FMUL R100, R100, R100 ;  /* 0x000000646464c220 */ /* 0x002fe20000400000 */
[----:B------:R-:W-:Y:S01]  /*239d0*/  FSETP.GEU.AND P4, PT, R107, -126, PT ;  /* 0xc2fc00006b00780b */ /* 0x000fe20003f8e000 */
[----:B------:R-:W-:-:S02]  /*239e0*/  FFMA2 R86, R86.F32x2.HI_LO, UR37.F32, R0.F32 ;  /* 0x0000002556567c49 */ /* 0x000fc40009200000 */
[--C-:B------:R-:W-:Y:S02]  /*239f0*/  FFMA2 R26, R26.F32x2.HI_LO, UR37.F32, R0.reuse.F32 ;  /* 0x000000251a1a7c49 */ /* 0x100fe40009200000 */
[--C-:B------:R-:W-:Y:S01]  /*23a00*/  FFMA2 R32, R32.F32x2.HI_LO, UR37.F32, R0.reuse.F32 ;  /* 0x0000002520207c49 */ /* 0x100fe20009200000 */
[----:B------:R-:W1:Y:S01]  /*23a10*/  MUFU.EX2 R103, R103 ;  /* 0x0000006700677308 */ /* 0x000e620000000800 */
[----:B--2---:R-:W-:Y:S01]  /*23a20*/  @!P2 FMUL R102, R102, R102 ;  /* 0x000000666666a220 */ /* 0x004fe20000400000 */
[--C-:B------:R-:W-:Y:S02]  /*23a30*/  FFMA2 R30, R30.F32x2.HI_LO, UR37.F32, R0.reuse.F32 ;  /* 0x000000251e1e7c49 */ /* 0x100fe40009200000 */
[----:B------:R-:W-:Y:S01]  /*23a40*/  @!P0 FMUL R4, R4, 0.5 ;  /* 0x3f00000004048820 */ /* 0x000fe20000400000 */
[--C-:B------:R-:W-:Y:S02]  /*23a50*/  FFMA2 R28, R28.F32x2.HI_LO, UR37.F32, R0.reuse.F32 ;  /* 0x000000251c1c7c49 */ /* 0x100fe40009200000 */
[----:B------:R-:W-:Y:S01]  /*23a60*/  @!P4 FMUL R107, R107, 0.5 ;  /* 0x3f0000006b6bc820 */ /* 0x000fe20000400000 */
[----:B------:R-:W2:Y:S01]  /*23a70*/  MUFU.EX2 R98, R98 ;  /* 0x0000006200627308 */ /* 0x000ea20000000800 */
[----:B----4-:R-:W-:-:S02]  /*23a80*/  FFMA2 R6, R110.F32x2.HI_LO, UR37.F32, R0.F32 ;  /* 0x000000256e067c49 */ /* 0x010fc40009200000 */
[----:B-----5:R-:W-:Y:S01]  /*23a90*/  @!P3 FMUL R101, R101, R101 ;  /* 0x000000656565b220 */ /* 0x020fe20000400000 */
[--C-:B------:R-:W-:Y:S02]  /*23aa0*/  FFMA2 R110, R108.F32x2.HI_LO, UR37.F32, R0.reuse.F32 ;  /* 0x000000256c6e7c49 */ /* 0x100fe40009200000 */
[----:B------:R-:W-:Y:S01]  /*23ab0*/  FSETP.GEU.AND P2, PT, R7, -126, PT ;  /* 0xc2fc00000700780b */ /* 0x000fe20003f4e000 */
[--C-:B------:R-:W-:Y:S01]  /*23ac0*/  FFMA2 R34, R34.F32x2.HI_LO, UR37.F32, R0.reuse.F32 ;  /* 0x0000002522227c49 */ /* 0x100fe20009200000 */
[----:B------:R-:W4:Y:S01]  /*23ad0*/  MUFU.EX2 R99, R99 ;  /* 0x0000006300637308 */ /* 0x000f220000000800 */
[----:B------:R-:W-:Y:S01]  /*23ae0*/  FSETP.GEU.AND P3, PT, R6, -126, PT ;  /* 0xc2fc00000600780b */ /* 0x000fe20003f6e000 */
[----:B-1----:R-:W-:Y:S01]  /*23af0*/  @!P1 FMUL R103, R103, R103 ;  /* 0x0000006767679220 */ /* 0x002fe20000400000 */
[----:B------:R-:W-:Y:S01]  /*23b00*/  FSETP.GEU.AND P1, PT, R110, -126, PT ;  /* 0xc2fc00006e00780b */ /* 0x000fe20003f2e000 */
[--C-:B------:R-:W-:Y:S02]  /*23b10*/  FFMA2 R38, R38.F32x2.HI_LO, UR37.F32, R0.reuse.F32 ;  /* 0x0000002526267c49 */ /* 0x100fe40009200000 */
[----:B------:R-:W-:-:S02]  /*23b20*/  FFMA2 R36, R36.F32x2.HI_LO, UR37.F32, R0.F32 ;  /* 0x0000002524247c49 */ /* 0x000fc40009200000 */
[----:B------:R-:W1:Y:S01]  /*23b30*/  MUFU.EX2 R104, R4 ;  /* 0x0000000400687308 */ /* 0x000e620000000800 */
[----:B--2---:R-:W-:Y:S01]  /*23b40*/  @!P6 FMUL R98, R98, R98 ;  /* 0x000000626262e220 */ /* 0x004fe20000400000 */
[----:B------:R-:W-:Y:S01]  /*23b50*/  FSETP.GEU.AND P6, PT, R5, -126, PT ;  /* 0xc2fc00000500780b */ /* 0x000fe20003fce000 */
[----:B------:R-:W-:Y:S01]  /*23b60*/  @!P2 FMUL R7, R7, 0.5 ;  /* 0x3f0000000707a820 */ /* 0x000fe20000400000 */
[--C-:B------:R-:W-:Y:S02]  /*23b70*/  FFMA2 R48, R48.F32x2.HI_LO, UR37.F32, R0.reuse.F32 ;  /* 0x0000002530307c49 */ /* 0x100fe40009200000 */
[----:B------:R-:W-:Y:S01]  /*23b80*/  @!P3 FMUL R6, R6, 0.5 ;  /* 0x3f0000000606b820 */ /* 0x000fe20000400000 */
[--C-:B------:R-:W-:Y:S01]  /*23b90*/  FFMA2 R44, R44.F32x2.HI_LO, UR37.F32, R0.reuse.F32 ;  /* 0x000000252c2c7c49 */ /* 0x100fe20009200000 */
[----:B------:R-:W2:Y:S01]  /*23ba0*/  MUFU.EX2 R109, R7 ;  /* 0x00000007006d7308 */ /* 0x000ea20000000800 */
[----:B----4-:R-:W-:Y:S01]  /*23bb0*/  @!P5 FMUL R99, R99, R99 ;  /* 0x000000636363d220 */ /* 0x010fe20000400000 */
[----:B------:R-:W-:Y:S01]  /*23bc0*/  FSETP.GEU.AND P5, PT, R106, -126, PT ;  /* 0xc2fc00006a00780b */ /* 0x000fe20003fae000 */
[----:B------:R-:W-:Y:S01]  /*23bd0*/  @!P1 FMUL R110, R110, 0.5 ;  /* 0x3f0000006e6e9820 */ /* 0x000fe20000400000 */
[----:B------:R-:W-:-:S02]  /*23be0*/  FFMA2 R42, R42.F32x2.HI_LO, UR37.F32, R0.F32 ;  /* 0x000000252a2a7c49 */ /* 0x000fc40009200000 */
[--C-:B------:R-:W-:Y:S02]  /*23bf0*/  FFMA2 R46, R46.F32x2.HI_LO, UR37.F32, R0.reuse.F32 ;  /* 0x000000252e2e7c49 */ /* 0x100fe40009200000 */
[----:B------:R-:W4:Y:S01]  /*23c00*/  MUFU.EX2 R108, R6 ;  /* 0x00000006006c7308 */ /* 0x000f220000000800 */
[----:B-1----:R-:W-:Y:S01]  /*23c10*/  @!P0 FMUL R104, R104, R104 ;  /* 0x0000006868688220 */ /* 0x002fe20000400000 */
[----:B------:R-:W-:Y:S01]  /*23c20*/  FSETP.GEU.AND P0, PT, R111, -126, PT ;  /* 0xc2fc00006f00780b */ /* 0x000fe20003f0e000 */
[----:B------:R-:W-:Y:S01]  /*23c30*/  @!P6 FMUL R5, R5, 0.5 ;  /* 0x3f0000000505e820 */ /* 0x000fe20000400000 */
[--C-:B------:R-:W-:Y:S02]  /*23c40*/  FFMA2 R40, R40.F32x2.HI_LO, UR37.F32, R0.reuse.F32 ;  /* 0x0000002528287c49 */ /* 0x100fe40009200000 */
[--C-:B------:R-:W-:Y:S02]  /*23c50*/  FFMA2 R50, R50.F32x2.HI_LO, UR37.F32, R0.reuse.F32 ;  /* 0x0000002532327c49 */ /* 0x100fe40009200000 */
[----:B------:R-:W1:Y:S01]  /*23c60*/  MUFU.EX2 R107, R107 ;  /* 0x0000006b006b7308 */ /* 0x000e620000000800 */
[----:B--2---:R-:W-:Y:S01]  /*23c70*/  @!P2 FMUL R109, R109, R109 ;  /* 0x0000006d6d6da220 */ /* 0x004fe20000400000 */
[----:B------:R-:W-:Y:S01]  /*23c80*/  @!P5 FMUL R106, R106, 0.5 ;  /* 0x3f0000006a6ad820 */ /* 0x000fe20000400000 */
[----:B------:R-:W-:Y:S01]  /*23c90*/  FSETP.GEU.AND P2, PT, R116, -126, PT ;  /* 0xc2fc00007400780b */ /* 0x000fe20003f4e000 */
[----:B------:R-:W-:-:S02]  /*23ca0*/  FFMA2 R52, R52.F32x2.HI_LO, UR37.F32, R0.F32 ;  /* 0x0000002534347c49 */ /* 0x000fc40009200000 */
[--C-:B------:R-:W-:Y:S02]  /*23cb0*/  FFMA2 R10, R170.F32x2.HI_LO, UR37.F32, R0.reuse.F32 ;  /* 0x00000025aa0a7c49 */ /* 0x100fe40009200000 */
[----:B------:R-:W2:Y:S01]  /*23cc0*/  MUFU.EX2 R110, R110 ;  /* 0x0000006e006e7308 */ /* 0x000ea20000000800 */
[----:B------:R-:W-:Y:S01]  /*23cd0*/  @!P0 FMUL R111, R111, 0.5 ;  /* 0x3f0000006f6f8820 */ /* 0x000fe20000400000 */
[----:B----4-:R-:W-:Y:S01]  /*23ce0*/  @!P3 FMUL R108, R108, R108 ;  /* 0x0000006c6c6cb220 */ /* 0x010fe20000400000 */
[--C-:B------:R-:W-:Y:S02]  /*23cf0*/  FFMA2 R6, R132.F32x2.HI_LO, UR37.F32, R0.reuse.F32 ;  /* 0x0000002584067c49 */ /* 0x100fe40009200000 */
[----:B------:R-:W-:-:S03]  /*23d00*/  FFMA2 R162, R162.F32x2.HI_LO, UR37.F32, R0.F32 ;  /* 0x00000025a2a27c49 */ /* 0x000fc60009200000 */
[----:B------:R4:W5:Y:S01]  /*23d10*/  MUFU.EX2 R105, R5 ;  /* 0x0000000500697308 */ /* 0x0009620000000800 */
[----:B-1----:R-:W-:Y:S01]  /*23d20*/  @!P4 FMUL R107, R107, R107 ;  /* 0x0000006b6b6bc220 */ /* 0x002fe20000400000 */
[----:B------:R-:W-:-:S06]  /*23d30*/  @!P2 FMUL R116, R116, 0.5 ;  /* 0x3f0000007474a820 */ /* 0x000fcc0000400000 */
[----:B------:R-:W1:Y:S01]  /*23d40*/  MUFU.EX2 R106, R106 ;  /* 0x0000006a006a7308 */ /* 0x000e620000000800 */
[----:B--2---:R-:W-:Y:S01]  /*23d50*/  @!P1 FMUL R110, R110, R110 ;  /* 0x0000006e6e6e9220 */ /* 0x004fe20000400000 */
[----:B------:R-:W-:-:S06]  /*23d60*/  FSETP.GEU.AND P1, PT, R117, -126, PT ;  /* 0xc2fc00007500780b */ /* 0x000fcc0003f2e000 */
[----:B------:R-:W2:Y:S01]  /*23d70*/  MUFU.EX2 R111, R111 ;  /* 0x0000006f006f7308 */ /* 0x000ea20000000800 */
[--C-:B----4-:R-:W-:Y:S02]  /*23d80*/  FFMA2 R4, R114.F32x2.HI_LO, UR37.F32, R0.reuse.F32 ;  /* 0x0000002572047c49 */ /* 0x110fe40009200000 */
[----:B------:R-:W-:Y:S02]  /*23d90*/  FFMA2 R114, R112.F32x2.HI_LO, UR37.F32, R0.F32 ;  /* 0x0000002570727c49 */ /* 0x000fe40009200000 */
[----:B-----5:R-:W-:Y:S01]  /*23da0*/  @!P6 FMUL R105, R105, R105 ;  /* 0x000000696969e220 */ /* 0x020fe20000400000 */
[----:B------:R-:W-:Y:S01]  /*23db0*/  FSETP.GEU.AND P6, PT, R4, -126, PT ;  /* 0xc2fc00000400780b */ /* 0x000fe20003fce000 */
[----:B------:R-:W-:Y:S01]  /*23dc0*/  @!P1 FMUL R117, R117, 0.5 ;  /* 0x3f00000075759820 */ /* 0x000fe20000400000 */
[----:B------:R-:W-:Y:S01]  /*23dd0*/  FSETP.GEU.AND P3, PT, R115, -126, PT ;  /* 0xc2fc00007300780b */ /* 0x000fe20003f6e000 */
[----:B------:R-:W4:Y:S01]  /*23de0*/  MUFU.EX2 R116, R116 ;  /* 0x0000007400747308 */ /* 0x000f220000000800 */
[----:B------:R-:W-:Y:S01]  /*23df0*/  FSETP.GEU.AND P4, PT, R114, -126, PT ;  /* 0xc2fc00007200780b */ /* 0x000fe20003f8e000 */
[----:B-1----:R-:W-:Y:S01]  /*23e00*/  @!P5 FMUL R106, R106, R106 ;  /* 0x0000006a6a6ad220 */ /* 0x002fe20000400000 */
[----:B------:R-:W-:Y:S01]  /*23e10*/  FSETP.GEU.AND P5, PT, R5, -126, PT ;  /* 0xc2fc00000500780b */ /* 0x000fe20003fae000 */
[----:B--2---:R-:W-:Y:S01]  /*23e20*/  @!P0 FMUL R111, R111, R111 ;  /* 0x0000006f6f6f8220 */ /* 0x004fe20000400000 */
[----:B------:R-:W-:-:S05]  /*23e30*/  FSETP.GEU.AND P0, PT, R56, -126, PT ;  /* 0xc2fc00003800780b */ /* 0x000fca0003f0e000 */
[----:B------:R-:W-:Y:S01]  /*23e40*/  @!P6 FMUL R4, R4, 0.5 ;  /* 0x3f0000000404e820 */ /* 0x000fe20000400000 */
[----:B------:R-:W1:Y:S01]  /*23e50*/  MUFU.EX2 R117, R117 ;  /* 0x0000007500757308 */ /* 0x000e620000000800 */
[----:B------:R-:W-:Y:S02]  /*23e60*/  @!P3 FMUL R115, R115, 0.5 ;  /* 0x3f0000007373b820 */ /* 0x000fe40000400000 */
[----:B------:R-:W-:Y:S02]  /*23e70*/  @!P4 FMUL R114, R114, 0.5 ;  /* 0x3f0000007272c820 */ /* 0x000fe40000400000 */
[----:B------:R-:W-:Y:S01]  /*23e80*/  @!P5 FMUL R5, R5, 0.5 ;  /* 0x3f0000000505d820 */ /* 0x000fe20000400000 */
[----:B----4-:R-:W-:Y:S01]  /*23e90*/  @!P2 FMUL R116, R116, R116 ;  /* 0x000000747474a220 */ /* 0x010fe20000400000 */
[----:B------:R-:W-:Y:S01]  /*23ea0*/  FSETP.GEU.AND P2, PT, R61, -126, PT ;  /* 0xc2fc00003d00780b */ /* 0x000fe20003f4e000 */
[----:B------:R-:W2:Y:S01]  /*23eb0*/  MUFU.EX2 R115, R115 ;  /* 0x0000007300737308 */ /* 0x000ea20000000800 */
[----:B------:R-:W-:-:S07]  /*23ec0*/  @!P0 FMUL R56, R56, 0.5 ;  /* 0x3f00000038388820 */ /* 0x000fce0000400000 */
[----:B------:R-:W4:Y:S01]  /*23ed0*/  MUFU.EX2 R114, R114 ;  /* 0x0000007200727308 */ /* 0x000f220000000800 */
[----:B-1----:R-:W-:Y:S01]  /*23ee0*/  @!P1 FMUL R117, R117, R117 ;  /* 0x0000007575759220 */ /* 0x002fe20000400000 */
[----:B------:R-:W-:Y:S02]  /*23ef0*/  FSETP.GEU.AND P1, PT, R62, -126, PT ;  /* 0xc2fc00003e00780b */ /* 0x000fe40003f2e000 */
[----:B------:R-:W-:-:S04]  /*23f00*/  @!P2 FMUL R61, R61, 0.5 ;  /* 0x3f0000003d3da820 */ /* 0x000fc80000400000 */
[----:B------:R-:W1:Y:S01]  /*23f10*/  MUFU.EX2 R112, R4 ;  /* 0x0000000400707308 */ /* 0x000e620000000800 */
[----:B--2---:R-:W-:Y:S01]  /*23f20*/  @!P3 FMUL R115, R115, R115 ;  /* 0x000000737373b220 */ /* 0x004fe20000400000 */
[----:B------:R-:W-:-:S05]  /*23f30*/  FSETP.GEU.AND P3, PT, R60, -126, PT ;  /* 0xc2fc00003c00780b */ /* 0x000fca0003f6e000 */
[----:B------:R-:W-:Y:S01]  /*23f40*/  @!P1 FMUL R62, R62, 0.5 ;  /* 0x3f0000003e3e9820 */ /* 0x000fe20000400000 */
[----:B------:R-:W2:Y:S01]  /*23f50*/  MUFU.EX2 R113, R5 ;  /* 0x0000000500717308 */ /* 0x000ea20000000800 */
[----:B----4-:R-:W-:Y:S01]  /*23f60*/  @!P4 FMUL R114, R114, R114 ;  /* 0x000000727272c220 */ /* 0x010fe20000400000 */
[----:B------:R-:W-:-:S05]  /*23f70*/  FSETP.GEU.AND P4, PT, R59, -126, PT ;  /* 0xc2fc00003b00780b */ /* 0x000fca0003f8e000 */
[----:B------:R-:W-:Y:S01]  /*23f80*/  @!P3 FMUL R60, R60, 0.5 ;  /* 0x3f0000003c3cb820 */ /* 0x000fe20000400000 */
[----:B---3--:R-:W3:Y:S01]  /*23f90*/  MUFU.EX2 R118, R56 ;  /* 0x0000003800767308 */ /* 0x008ee20000000800 */
[----:B-1----:R-:W-:Y:S01]  /*23fa0*/  @!P6 FMUL R112, R112, R112 ;  /* 0x000000707070e220 */ /* 0x002fe20000400000 */
[----:B------:R-:W-:-:S05]  /*23fb0*/  FSETP.GEU.AND P6, PT, R57, -126, PT ;  /* 0xc2fc00003900780b */ /* 0x000fca0003fce000 */
[----:B------:R-:W-:Y:S01]  /*23fc0*/  @!P4 FMUL R59, R59, 0.5 ;  /* 0x3f0000003b3bc820 */ /* 0x000fe20000400000 */
[----:B------:R-:W1:Y:S01]  /*23fd0*/  MUFU.EX2 R123, R61 ;  /* 0x0000003d007b7308 */ /* 0x000e620000000800 */
[----:B--2---:R-:W-:Y:S01]  /*23fe0*/  @!P5 FMUL R113, R113, R113 ;  /* 0x000000717171d220 */ /* 0x004fe20000400000 */
[----:B------:R-:W-:Y:S01]  /*23ff0*/  FSETP.GEU.AND P5, PT, R58, -126, PT ;  /* 0xc2fc00003a00780b */ /* 0x000fe20003fae000 */
[----:B------:R-:W-:-:S04]  /*24000*/  FFMA2 R4, R148.F32x2.HI_LO, UR37.F32, R0.F32 ;  /* 0x0000002594047c49 */ /* 0x000fc80009200000 */
[----:B------:R-:W-:Y:S01]  /*24010*/  @!P6 FMUL R57, R57, 0.5 ;  /* 0x3f0000003939e820 */ /* 0x000fe20000400000 */
[----:B------:R-:W2:Y:S01]  /*24020*/  MUFU.EX2 R122, R60 ;  /* 0x0000003c007a7308 */ /* 0x000ea20000000800 */
[----:B---3--:R-:W-:Y:S01]  /*24030*/  @!P0 FMUL R118, R118, R118 ;  /* 0x0000007676768220 */ /* 0x008fe20000400000 */
[----:B------:R-:W-:-:S05]  /*24040*/  FSETP.GEU.AND P0, PT, R63, -126, PT ;  /* 0xc2fc00003f00780b */ /* 0x000fca0003f0e000 */
[----:B------:R-:W-:Y:S01]  /*24050*/  @!P5 FMUL R58, R58, 0.5 ;  /* 0x3f0000003a3ad820 */ /* 0x000fe20000400000 */
[----:B------:R-:W3:Y:S01]  /*24060*/  MUFU.EX2 R121, R59 ;  /* 0x0000003b00797308 */ /* 0x000ee20000000800 */
[----:B-1----:R-:W-:Y:S01]  /*24070*/  @!P2 FMUL R123, R123, R123 ;  /* 0x0000007b7b7ba220 */ /* 0x002fe20000400000 */
[----:B------:R-:W-:Y:S02]  /*24080*/  FSETP.GEU.AND P2, PT, R68, -126, PT ;  /* 0xc2fc00004400780b */ /* 0x000fe40003f4e000 */
[----:B------:R-:W-:-:S03]  /*24090*/  F2FP.BF16.F32.PACK_AB R61, R97, R96 ;  /* 0x00000060613d723e */ /* 0x000fc600000010ff */
[----:B------:R-:W-:Y:S01]  /*240a0*/  @!P0 FMUL R63, R63, 0.5 ;  /* 0x3f0000003f3f8820 */ /* 0x000fe20000400000 */
[----:B------:R-:W1:Y:S01]  /*240b0*/  MUFU.EX2 R124, R62 ;  /* 0x0000003e007c7308 */ /* 0x000e620000000800 */
[----:B--2---:R-:W-:Y:S01]  /*240c0*/  @!P3 FMUL R122, R122, R122 ;  /* 0x0000007a7a7ab220 */ /* 0x004fe20000400000 */
[----:B------:R-:W-:Y:S02]  /*240d0*/  FSETP.GEU.AND P3, PT, R67, -126, PT ;  /* 0xc2fc00004300780b */ /* 0x000fe40003f6e000 */
[----:B------:R-:W-:-:S03]  /*240e0*/  F2FP.BF16.F32.PACK_AB R60, R95, R94 ;  /* 0x0000005e5f3c723e */ /* 0x000fc600000010ff */
[----:B------:R-:W-:Y:S01]  /*240f0*/  @!P2 FMUL R68, R68, 0.5 ;  /* 0x3f0000004444a820 */ /* 0x000fe20000400000 */
[----:B------:R-:W2:Y:S01]  /*24100*/  MUFU.EX2 R119, R57 ;  /* 0x0000003900777308 */ /* 0x000ea20000000800 */
[----:B---3--:R-:W-:Y:S01]  /*24110*/  @!P4 FMUL R121, R121, R121 ;  /* 0x000000797979c220 */ /* 0x008fe20000400000 */
[----:B------:R-:W-:Y:S02]  /*24120*/  FSETP.GEU.AND P4, PT, R66, -126, PT ;  /* 0xc2fc00004200780b */ /* 0x000fe40003f8e000 */
[----:B------:R-:W-:-:S03]  /*24130*/  F2FP.BF16.F32.PACK_AB R59, R93, R92 ;  /* 0x0000005c5d3b723e */ /* 0x000fc600000010ff */
        /* <DEDUP_REMOVED lines=108> */
[----:B------:R-:W-:-:S05]  /*24800*/  FSETP.GEU.AND P1, PT, R26, -126, PT ;  /* 0xc2fc00001a00780b */ /* 0x000fca0003f2e000 */
        /* <DEDUP_REMOVED lines=9> */
[----:B------:R-:W-:Y:S02]  /*248a0*/  F2FP.BF16.F32.PACK_AB R79, R135, R134 ;  /* 0x00000086874f723e */ /* 0x000fe400000010ff */
[----:B------:R-:W-:Y:S01]  /*248b0*/  F2FP.BF16.F32.PACK_AB R83, R147, R146 ;  /* 0x000000929353723e */ /* 0x000fe200000010ff */
[----:B------:R-:W-:Y:S01]  /*248c0*/  @!P6 FMUL R85, R85, 0.5 ;  /* 0x3f0000005555e820 */ /* 0x000fe20000400000 */
[----:B------:R-:W3:Y:S01]  /*248d0*/  MUFU.EX2 R180, R24 ;  /* 0x0000001800b47308 */ /* 0x000ee20000000800 */
[----:B-1----:R-:W-:Y:S01]  /*248e0*/  @!P0 FMUL R176, R176, R176 ;  /* 0x000000b0b0b08220 */ /* 0x002fe20000400000 */
[----:B------:R-:W-:-:S02]  /*248f0*/  FSETP.GEU.AND P0, PT, R27, -126, PT ;  /* 0xc2fc00001b00780b */ /* 0x000fc40003f0e000 */
[----:B------:R-:W-:-:S03]  /*24900*/  F2FP.BF16.F32.PACK_AB R84, R161, R160 ;  /* 0x000000a0a154723e */ /* 0x000fc600000010ff */
[----:B------:R-:W-:Y:S01]  /*24910*/  @!P5 FMUL R86, R86, 0.5 ;  /* 0x3f0000005656d820 */ /* 0x000fe20000400000 */
[----:B------:R-:W1:Y:S01]  /*24920*/  MUFU.EX2 R179, R87 ;  /* 0x0000005700b37308 */ /* 0x000e620000000800 */
[----:B--2---:R-:W-:Y:S01]  /*24930*/  @!P2 FMUL R181, R181, R181 ;  /* 0x000000b5b5b5a220 */ /* 0x004fe20000400000 */
[----:B------:R-:W-:-:S05]  /*24940*/  FSETP.GEU.AND P2, PT, R32, -126, PT ;  /* 0xc2fc00002000780b */ /* 0x000fca0003f4e000 */
[----:B------:R-:W-:Y:S01]  /*24950*/  @!P0 FMUL R27, R27, 0.5 ;  /* 0x3f0000001b1b8820 */ /* 0x000fe20000400000 */
[----:B------:R-:W2:Y:S01]  /*24960*/  MUFU.EX2 R182, R26 ;  /* 0x0000001a00b67308 */ /* 0x000ea20000000800 */
[----:B---3--:R-:W-:Y:S01]  /*24970*/  @!P3 FMUL R180, R180, R180 ;  /* 0x000000b4b4b4b220 */ /* 0x008fe20000400000 */
[----:B------:R-:W-:Y:S01]  /*24980*/  FSETP.GEU.AND P3, PT, R31, -126, PT ;  /* 0xc2fc00001f00780b */ /* 0x000fe20003f6e000 */
[----:B------:R-:W3:Y:S04]  /*24990*/  S2R R24, SR_TID.X ;  /* 0x0000000000187919 */ /* 0x000ee80000002100 */
[----:B------:R-:W-:Y:S01]  /*249a0*/  @!P2 FMUL R32, R32, 0.5 ;  /* 0x3f0000002020a820 */ /* 0x000fe20000400000 */
[----:B------:R-:W4:Y:S01]  /*249b0*/  MUFU.EX2 R177, R85 ;  /* 0x0000005500b17308 */ /* 0x000f220000000800 */
        /* <DEDUP_REMOVED lines=8> */
[----:B----4-:R-:W-:Y:S01]  /*24a40*/  @!P6 FMUL R177, R177, R177 ;  /* 0x000000b1b1b1e220 */ /* 0x010fe20000400000 */
[----:B------:R-:W-:Y:S02]  /*24a50*/  FSETP.GEU.AND P6, PT, R28, -126, PT ;  /* 0xc2fc00001c00780b */ /* 0x000fe40003fce000 */
[----:B------:R-:W-:-:S03]  /*24a60*/  F2FP.BF16.F32.PACK_AB R85, R175, R174 ;  /* 0x000000aeaf55723e */ /* 0x000fc600000010ff */
[----:B------:R-:W-:Y:S01]  /*24a70*/  @!P1 FMUL R33, R33, 0.5 ;  /* 0x3f00000021219820 */ /* 0x000fe20000400000 */
[----:B------:R-:W4:Y:S01]  /*24a80*/  MUFU.EX2 R188, R32 ;  /* 0x0000002000bc7308 */ /* 0x000f220000000800 */
[----:B-1----:R-:W-:Y:S01]  /*24a90*/  @!P5 FMUL R178, R178, R178 ;  /* 0x000000b2b2b2d220 */ /* 0x002fe20000400000 */
[----:B------:R-:W-:Y:S02]  /*24aa0*/  FSETP.GEU.AND P5, PT, R29, -126, PT ;  /* 0xc2fc00001d00780b */ /* 0x000fe40003fae000 */
[----:B---3--:R-:W-:Y:S02]  /*24ab0*/  SHF.R.U32.HI R24, RZ, 0x5, R24 ;  /* 0x00000005ff187819 */ /* 0x008fe40000011618 */
[----:B------:R-:W-:Y:S01]  /*24ac0*/  F2FP.BF16.F32.PACK_AB R86, R177, R176 ;  /* 0x000000b0b156723e */ /* 0x000fe200000010ff */
[----:B------:R-:W-:Y:S01]  /*24ad0*/  @!P6 FMUL R28, R28, 0.5 ;  /* 0x3f0000001c1ce820 */ /* 0x000fe20000400000 */
[----:B------:R-:W1:Y:S01]  /*24ae0*/  MUFU.EX2 R187, R31 ;  /* 0x0000001f00bb7308 */ /* 0x000e620000000800 */
[----:B--2---:R-:W-:Y:S01]  /*24af0*/  @!P0 FMUL R183, R183, R183 ;  /* 0x000000b7b7b78220 */ /* 0x004fe20000400000 */
[----:B------:R-:W-:-:S02]  /*24b00*/  FSETP.GEU.AND P0, PT, R34, -126, PT ;  /* 0xc2fc00002200780b */ /* 0x000fc40003f0e000 */
[----:B------:R-:W-:Y:S02]  /*24b10*/  F2FP.BF16.F32.PACK_AB R87, R179, R178 ;  /* 0x000000b2b357723e */ /* 0x000fe400000010ff */
[----:B------:R-:W-:Y:S01]  /*24b20*/  F2FP.BF16.F32.PACK_AB R25, R183, R182 ;  /* 0x000000b6b719723e */ /* 0x000fe200000010ff */
[----:B------:R-:W-:Y:S01]  /*24b30*/  @!P5 FMUL R29, R29, 0.5 ;  /* 0x3f0000001d1dd820 */ /* 0x000fe20000400000 */
[----:B------:R-:W2:Y:S01]  /*24b40*/  MUFU.EX2 R186, R30 ;  /* 0x0000001e00ba7308 */ /* 0x000ea20000000800 */
[----:B----4-:R-:W-:Y:S01]  /*24b50*/  @!P2 FMUL R188, R188, R188 ;  /* 0x000000bcbcbca220 */ /* 0x010fe20000400000 */
        /* <DEDUP_REMOVED lines=27> */
[----:B------:R-:W-:-:S04]  /*24d10*/  FSETP.GEU.AND P0, PT, R49, -126, PT ;  /* 0xc2fc00003100780b */ /* 0x000fc80003f0e000 */
[----:B------:R-:W-:Y:S01]  /*24d20*/  STL [R1+0x18], R29 ;  /* 0x0000181d01007387 */ /* 0x000fe20000100800 */
[----:B------:R-:W-:Y:S01]  /*24d30*/  @!P5 FMUL R36, R36, 0.5 ;  /* 0x3f0000002424d820 */ /* 0x000fe20000400000 */
[----:B------:R-:W3:Y:S02]  /*24d40*/  MUFU.EX2 R3, R37 ;  /* 0x0000002500037308 */ /* 0x000ee40000000800 */
[----:B-1----:R1:W-:Y:S05]  /*24d50*/  STL [R1+0x2c], R8 ;  /* 0x00002c0801007387 */ /* 0x0023ea0000100800 */
[----:B------:R-:W-:Y:S01]  /*24d60*/  @!P0 FMUL R49, R49, 0.5 ;  /* 0x3f00000031318820 */ /* 0x000fe20000400000 */
[----:B------:R4:W5:Y:S01]  /*24d70*/  MUFU.EX2 R32, R48 ;  /* 0x0000003000207308 */ /* 0x0009620000000800 */
[----:B--2---:R-:W-:Y:S01]  /*24d80*/  @!P3 FMUL R31, R31, R31 ;  /* 0x0000001f1f1fb220 */ /* 0x004fe20000400000 */
[----:B------:R-:W-:-:S04]  /*24d90*/  FSETP.GEU.AND P3, PT, R45, -126, PT ;  /* 0xc2fc00002d00780b */ /* 0x000fc80003f6e000 */
[----:B------:R2:W-:Y:S02]  /*24da0*/  STL [R1+0x28], R31 ;  /* 0x0000281f01007387 */ /* 0x0005e40000100800 */
[----:B------:R-:W1:Y:S02]  /*24db0*/  MUFU.EX2 R56, R35 ;  /* 0x0000002300387308 */ /* 0x000e640000000800 */
[----:B---3--:R3:W-:Y:S05]  /*24dc0*/  STL [R1+0x24], R3 ;  /* 0x0000240301007387 */ /* 0x0087ea0000100800 */
[----:B------:R-:W-:Y:S01]  /*24dd0*/  @!P3 FMUL R45, R45, 0.5 ;  /* 0x3f0000002d2db820 */ /* 0x000fe20000400000 */
[----:B------:R-:W2:Y:S01]  /*24de0*/  MUFU.EX2 R30, R36 ;  /* 0x00000024001e7308 */ /* 0x000ea20000000800 */
[----:B----4-:R-:W-:Y:S01]  /*24df0*/  MOV R48, R8 ;  /* 0x0000000800307202 */ /* 0x010fe20000000f00 */
[----:B-----5:R-:W-:Y:S01]  /*24e00*/  @!P1 FMUL R32, R32, R32 ;  /* 0x0000002020209220 */ /* 0x020fe20000400000 */
[----:B------:R-:W-:Y:S01]  /*24e10*/  FSETP.GEU.AND P1, PT, R43, -126, PT ;  /* 0xc2fc00002b00780b */ /* 0x000fe20003f2e000 */
[----:B-1----:R-:W-:-:S02]  /*24e20*/  FFMA2 R8, R140.F32x2.HI_LO, UR37.F32, R0.F32 ;  /* 0x000000258c087c49 */ /* 0x002fc40009200000 */
[----:B------:R-:W-:Y:S01]  /*24e30*/  @!P2 FMUL R48, R48, R48 ;  /* 0x000000303030a220 */ /* 0x000fe20000400000 */
[----:B------:R1:W-:Y:S01]  /*24e40*/  STL [R1+0x30], R32 ;  /* 0x0000302001007387 */ /* 0x0003e20000100800 */
[----:B------:R4:W5:Y:S01]  /*24e50*/  MUFU.EX2 R39, R49 ;  /* 0x0000003100277308 */ /* 0x0009620000000800 */
[----:B------:R-:W-:Y:S01]  /*24e60*/  @!P6 FMUL R56, R56, R56 ;  /* 0x000000383838e220 */ /* 0x000fe20000400000 */
[----:B------:R-:W-:Y:S01]  /*24e70*/  FSETP.GEU.AND P6, PT, R46, -126, PT ;  /* 0xc2fc00002e00780b */ /* 0x000fe20003fce000 */
[----:B------:R-:W-:Y:S01]  /*24e80*/  @!P2 STL [R1+0x2c], R48 ;  /* 0x00002c300100a387 */ /* 0x000fe20000100800 */
[----:B------:R-:W-:-:S03]  /*24e90*/  FSETP.GEU.AND P2, PT, R42, -126, PT ;  /* 0xc2fc00002a00780b */ /* 0x000fc60003f4e000 */
[----:B------:R-:W-:Y:S01]  /*24ea0*/  STL [R1+0x1c], R56 ;  /* 0x00001c3801007387 */ /* 0x000fe20000100800 */
[----:B------:R-:W3:Y:S01]  /*24eb0*/  MUFU.EX2 R37, R45 ;  /* 0x0000002d00257308 */ /* 0x000ee20000000800 */
[----:B--2---:R-:W-:Y:S01]  /*24ec0*/  @!P5 FMUL R30, R30, R30 ;  /* 0x0000001e1e1ed220 */ /* 0x004fe20000400000 */
[----:B------:R-:W-:Y:S01]  /*24ed0*/  FSETP.GEU.AND P5, PT, R47, -126, PT ;  /* 0xc2fc00002f00780b */ /* 0x000fe20003fae000 */
[----:B------:R-:W-:Y:S01]  /*24ee0*/  @!P1 FMUL R43, R43, 0.5 ;  /* 0x3f0000002b2b9820 */ /* 0x000fe20000400000 */
[----:B------:R-:W-:Y:S02]  /*24ef0*/  F2FP.BF16.F32.PACK_AB R31, R48, R31 ;  /* 0x0000001f301f723e */ /* 0x000fe400000010ff */
[----:B------:R2:W-:Y:S01]  /*24f00*/  STL [R1+0x20], R30 ;  /* 0x0000201e01007387 */ /* 0x0005e20000100800 */
[----:B------:R-:W-:Y:S01]  /*24f10*/  @!P6 FMUL R46, R46, 0.5 ;  /* 0x3f0000002e2ee820 */ /* 0x000fe20000400000 */
[----:B------:R-:W1:Y:S01]  /*24f20*/  MUFU.EX2 R36, R43 ;  /* 0x0000002b00247308 */ /* 0x000e620000000800 */
[----:B----4-:R-:W-:Y:S01]  /*24f30*/  MOV R49, R3 ;  /* 0x0000000300317202 */ /* 0x010fe20000000f00 */
[----:B------:R-:W-:Y:S01]  /*24f40*/  @!P2 FMUL R42, R42, 0.5 ;  /* 0x3f0000002a2aa820 */ /* 0x000fe20000400000 */
[----:B-----5:R-:W-:Y:S01]  /*24f50*/  @!P0 FMUL R39, R39, R39 ;  /* 0x0000002727278220 */ /* 0x020fe20000400000 */
[----:B------:R-:W-:-:S02]  /*24f60*/  FSETP.GEU.AND P0, PT, R40, -126, PT ;  /* 0xc2fc00002800780b */ /* 0x000fc40003f0e000 */
[----:B------:R-:W-:Y:S01]  /*24f70*/  @!P4 FMUL R49, R49, R49 ;  /* 0x000000313131c220 */ /* 0x000fe20000400000 */
[----:B------:R-:W-:Y:S01]  /*24f80*/  @!P5 FMUL R47, R47, 0.5 ;  /* 0x3f0000002f2fd820 */ /* 0x000fe20000400000 */
[----:B------:R-:W4:Y:S01]  /*24f90*/  MUFU.EX2 R35, R42 ;  /* 0x0000002a00237308 */ /* 0x000f220000000800 */
[----:B---3--:R-:W-:Y:S01]  /*24fa0*/  @!P3 FMUL R37, R37, R37 ;  /* 0x000000252525b220 */ /* 0x008fe20000400000 */
[----:B------:R-:W-:Y:S01]  /*24fb0*/  FSETP.GEU.AND P3, PT, R6, -126, PT ;  /* 0xc2fc00000600780b */ /* 0x000fe20003f6e000 */
[----:B------:R-:W-:Y:S01]  /*24fc0*/  @!P4 STL [R1+0x24], R49 ;  /* 0x000024310100c387 */ /* 0x000fe20000100800 */
[----:B------:R-:W-:Y:S02]  /*24fd0*/  FSETP.GEU.AND P4, PT, R44, -126, PT ;  /* 0xc2fc00002c00780b */ /* 0x000fe40003f8e000 */
[----:B------:R-:W-:Y:S01]  /*24fe0*/  MOV R3, UR4 ;  /* 0x0000000400037c02 */ /* 0x000fe20008000f00 */
[----:B------:R-:W-:Y:S01]  /*24ff0*/  STL [R1+0x34], R39 ;  /* 0x0000342701007387 */ /* 0x000fe20000100800 */
[----:B------:R-:W3:Y:S01]  /*25000*/  MUFU.EX2 R33, R46 ;  /* 0x0000002e00217308 */ /* 0x000ee20000000800 */
[----:B------:R-:W-:Y:S01]  /*25010*/  @!P0 FMUL R40, R40, 0.5 ;  /* 0x3f00000028288820 */ /* 0x000fe20000400000 */
[----:B-1----:R-:W-:Y:S01]  /*25020*/  @!P1 FMUL R36, R36, R36 ;  /* 0x0000002424249220 */ /* 0x002fe20000400000 */
[----:B------:R-:W-:Y:S01]  /*25030*/  FSETP.GEU.AND P1, PT, R4, -126, PT ;  /* 0xc2fc00000400780b */ /* 0x000fe20003f2e000 */
[----:B------:R-:W-:Y:S01]  /*25040*/  STL [R1+0x44], R37 ;  /* 0x0000442501007387 */ /* 0x000fe20000100800 */
[----:B------:R-:W-:-:S02]  /*25050*/  F2FP.BF16.F32.PACK_AB R32, R39, R32 ;  /* 0x000000202720723e */ /* 0x000fc400000010ff */
[----:B------:R-:W-:Y:S01]  /*25060*/  @!P3 FMUL R6, R6, 0.5 ;  /* 0x3f0000000606b820 */ /* 0x000fe20000400000 */
[----:B------:R-:W1:Y:S01]  /*25070*/  MUFU.EX2 R38, R47 ;  /* 0x0000002f00267308 */ /* 0x000e620000000800 */
[----:B------:R-:W-:Y:S01]  /*25080*/  @!P4 FMUL R44, R44, 0.5 ;  /* 0x3f0000002c2cc820 */ /* 0x000fe20000400000 */
[----:B----4-:R-:W-:Y:S01]  /*25090*/  @!P2 FMUL R35, R35, R35 ;  /* 0x000000232323a220 */ /* 0x010fe20000400000 */
[----:B------:R-:W-:Y:S01]  /*250a0*/  FSETP.GEU.AND P2, PT, R7, -126, PT ;  /* 0xc2fc00000700780b */ /* 0x000fe20003f4e000 */
[----:B------:R-:W-:Y:S01]  /*250b0*/  STL [R1+0x4c], R36 ;  /* 0x00004c2401007387 */ /* 0x000fe20000100800 */
[----:B--2---:R-:W-:-:S03]  /*250c0*/  F2FP.BF16.F32.PACK_AB R30, R49, R30 ;  /* 0x0000001e311e723e */ /* 0x004fc600000010ff */
[----:B------:R-:W2:Y:S01]  /*250d0*/  MUFU.EX2 R34, R44 ;  /* 0x0000002c00227308 */ /* 0x000ea20000000800 */
[----:B---3--:R-:W-:Y:S01]  /*250e0*/  @!P6 FMUL R33, R33, R33 ;  /* 0x000000212121e220 */ /* 0x008fe20000400000 */
[----:B------:R-:W-:Y:S01]  /*250f0*/  FSETP.GEU.AND P6, PT, R41, -126, PT ;  /* 0xc2fc00002900780b */ /* 0x000fe20003fce000 */
[----:B------:R-:W-:Y:S01]  /*25100*/  @!P1 FMUL R4, R4, 0.5 ;  /* 0x3f00000004049820 */ /* 0x000fe20000400000 */
[----:B------:R-:W-:Y:S01]  /*25110*/  MOV R46, R56 ;  /* 0x00000038002e7202 */ /* 0x000fe20000000f00 */
[----:B------:R3:W-:Y:S01]  /*25120*/  STL [R1+0x48], R35 ;  /* 0x0000482301007387 */ /* 0x0007e20000100800 */
[----:B------:R-:W-:Y:S02]  /*25130*/  F2FP.BF16.F32.PACK_AB R56, R89, R88 ;  /* 0x000000585938723e */ /* 0x000fe400000010ff */
[----:B------:R-:W4:Y:S01]  /*25140*/  MUFU.EX2 R140, R40 ;  /* 0x00000028008c7308 */ /* 0x000f220000000800 */
[----:B-1----:R-:W-:Y:S01]  /*25150*/  @!P5 FMUL R38, R38, R38 ;  /* 0x000000262626d220 */ /* 0x002fe20000400000 */
[----:B------:R-:W-:Y:S01]  /*25160*/  FSETP.GEU.AND P5, PT, R8, -126, PT ;  /* 0xc2fc00000800780b */ /* 0x000fe20003fae000 */
[----:B------:R-:W-:Y:S01]  /*25170*/  @!P2 FMUL R7, R7, 0.5 ;  /* 0x3f0000000707a820 */ /* 0x000fe20000400000 */
[----:B------:R1:W-:Y:S01]  /*25180*/  STL [R1+0x38], R33 ;  /* 0x0000382101007387 */ /* 0x0003e20000100800 */
[----:B------:R-:W-:-:S02]  /*25190*/  F2FP.BF16.F32.PACK_AB R29, R46, R29 ;  /* 0x0000001d2e1d723e */ /* 0x000fc400000010ff */
[----:B------:R-:W-:Y:S01]  /*251a0*/  @!P6 FMUL R41, R41, 0.5 ;  /* 0x3f0000002929e820 */ /* 0x000fe20000400000 */
[----:B------:R-:W5:Y:S01]  /*251b0*/  MUFU.EX2 R148, R6 ;  /* 0x0000000600947308 */ /* 0x000f620000000800 */
[----:B--2---:R-:W-:Y:S01]  /*251c0*/  @!P4 FMUL R34, R34, R34 ;  /* 0x000000222222c220 */ /* 0x004fe20000400000 */
[----:B------:R-:W-:Y:S01]  /*251d0*/  FSETP.GEU.AND P4, PT, R9, -126, PT ;  /* 0xc2fc00000900780b */ /* 0x000fe20003f8e000 */
[----:B------:R2:W-:Y:S04]  /*251e0*/  STL [R1+0x3c], R38 ;  /* 0x00003c2601007387 */ /* 0x0005e80000100800 */
[----:B------:R-:W-:Y:S01]  /*251f0*/  @!P5 FMUL R8, R8, 0.5 ;  /* 0x3f0000000808d820 */ /* 0x000fe20000400000 */
[----:B------:R-:W2:Y:S01]  /*25200*/  MUFU.EX2 R149, R7 ;  /* 0x0000000700957308 */ /* 0x000ea20000000800 */
[----:B----4-:R-:W-:Y:S01]  /*25210*/  @!P0 FMUL R140, R140, R140 ;  /* 0x0000008c8c8c8220 */ /* 0x010fe20000400000 */
[----:B------:R-:W-:Y:S01]  /*25220*/  FSETP.GEU.AND P0, PT, R5, -126, PT ;  /* 0xc2fc00000500780b */ /* 0x000fe20003f0e000 */
[----:B------:R4:W-:Y:S01]  /*25230*/  STL [R1+0x40], R34 ;  /* 0x0000402201007387 */ /* 0x0009e20000100800 */
[----:B---3--:R-:W-:-:S03]  /*25240*/  F2FP.BF16.F32.PACK_AB R35, R36, R35 ;  /* 0x000000232423723e */ /* 0x008fc600000010ff */
[----:B------:R-:W-:Y:S01]  /*25250*/  @!P4 FMUL R9, R9, 0.5 ;  /* 0x3f0000000909c820 */ /* 0x000fe20000400000 */
[----:B------:R-:W3:Y:S01]  /*25260*/  MUFU.EX2 R141, R41 ;  /* 0x00000029008d7308 */ /* 0x000ee20000000800 */
[----:B-----5:R-:W-:Y:S01]  /*25270*/  @!P3 FMUL R148, R148, R148 ;  /* 0x000000949494b220 */ /* 0x020fe20000400000 */
[----:B-1----:R-:W-:-:S05]  /*25280*/  F2FP.BF16.F32.PACK_AB R33, R38, R33 ;  /* 0x000000212621723e */ /* 0x002fca00000010ff */
[----:B------:R-:W-:Y:S01]  /*25290*/  @!P0 FMUL R5, R5, 0.5 ;  /* 0x3f00000005058820 */ /* 0x000fe20000400000 */
[----:B------:R-:W1:Y:S01]  /*252a0*/  MUFU.EX2 R132, R8 ;  /* 0x0000000800847308 */ /* 0x000e620000000800 */
[----:B--2---:R-:W-:Y:S01]  /*252b0*/  @!P2 FMUL R149, R149, R149 ;  /* 0x000000959595a220 */ /* 0x004fe20000400000 */
[----:B------:R-:W-:Y:S01]  /*252c0*/  FSETP.GEU.AND P2, PT, R50, -126, PT ;  /* 0xc2fc00003200780b */ /* 0x000fe20003f4e000 */
[----:B------:R-:W-:-:S03]  /*252d0*/  FFMA2 R6, R172.F32x2.HI_LO, UR37.F32, R0.F32 ;  /* 0x00000025ac067c49 */ /* 0x000fc60009200000 */
[----:B------:R-:W-:Y:S02]  /*252e0*/  F2FP.BF16.F32.PACK_AB R38, R149, R148 ;  /* 0x000000949526723e */ /* 0x000fe400000010ff */
[----:B------:R2:W5:Y:S01]  /*252f0*/  MUFU.EX2 R133, R9 ;  /* 0x0000000900857308 */ /* 0x0005620000000800 */
[----:B---3--:R-:W-:Y:S01]  /*25300*/  @!P6 FMUL R141, R141, R141 ;  /* 0x0000008d8d8de220 */ /* 0x008fe20000400000 */
[----:B------:R-:W-:Y:S02]  /*25310*/  FSETP.GEU.AND P6, PT, R52, -126, PT ;  /* 0xc2fc00003400780b */ /* 0x000fe40003fce000 */
[----:B----4-:R-:W-:Y:S02]  /*25320*/  F2FP.BF16.F32.PACK_AB R34, R37, R34 ;  /* 0x000000222522723e */ /* 0x010fe400000010ff */
[----:B------:R-:W-:Y:S01]  /*25330*/  F2FP.BF16.F32.PACK_AB R36, R141, R140 ;  /* 0x0000008c8d24723e */ /* 0x000fe200000010ff */
[----:B------:R-:W-:Y:S01]  /*25340*/  @!P2 FMUL R50, R50, 0.5 ;  /* 0x3f0000003232a820 */ /* 0x000fe20000400000 */
[----:B------:R-:W3:Y:S01]  /*25350*/  MUFU.EX2 R20, R4 ;  /* 0x0000000400147308 */ /* 0x000ee20000000800 */
[----:B-1----:R-:W-:Y:S01]  /*25360*/  @!P5 FMUL R132, R132, R132 ;  /* 0x000000848484d220 */ /* 0x002fe20000400000 */
[----:B------:R-:W-:-:S05]  /*25370*/  FSETP.GEU.AND P5, PT, R53, -126, PT ;  /* 0xc2fc00003500780b */ /* 0x000fca0003fae000 */
[----:B------:R-:W-:Y:S01]  /*25380*/  @!P6 FMUL R52, R52, 0.5 ;  /* 0x3f0000003434e820 */ /* 0x000fe20000400000 */
[----:B------:R-:W1:Y:S01]  /*25390*/  MUFU.EX2 R21, R5 ;  /* 0x0000000500157308 */ /* 0x000e620000000800 */
[----:B--2---:R-:W-:Y:S02]  /*253a0*/  FFMA2 R8, R144.F32x2.HI_LO, UR37.F32, R0.F32 ;  /* 0x0000002590087c49 */ /* 0x004fe40009200000 */
[----:B-----5:R-:W-:-:S03]  /*253b0*/  @!P4 FMUL R133, R133, R133 ;  /* 0x000000858585c220 */ /* 0x020fc60000400000 */
[----:B------:R-:W-:Y:S01]  /*253c0*/  FSETP.GEU.AND P3, PT, R9, -126, PT ;  /* 0xc2fc00000900780b */ /* 0x000fe20003f6e000 */
[----:B------:R-:W-:Y:S01]  /*253d0*/  @!P5 FMUL R53, R53, 0.5 ;  /* 0x3f0000003535d820 */ /* 0x000fe20000400000 */
[----:B------:R-:W-:Y:S01]  /*253e0*/  FSETP.GEU.AND P4, PT, R8, -126, PT ;  /* 0xc2fc00000800780b */ /* 0x000fe20003f8e000 */
[----:B---3--:R-:W-:Y:S01]  /*253f0*/  @!P1 FMUL R20, R20, R20 ;  /* 0x0000001414149220 */ /* 0x008fe20000400000 */
[----:B------:R-:W2:Y:S01]  /*25400*/  MUFU.EX2 R172, R50 ;  /* 0x0000003200ac7308 */ /* 0x000ea20000000800 */
[----:B------:R-:W-:Y:S02]  /*25410*/  FSETP.GEU.AND P1, PT, R51, -126, PT ;  /* 0xc2fc00003300780b */ /* 0x000fe40003f2e000 */
[----:B------:R-:W-:Y:S01]  /*25420*/  F2FP.BF16.F32.PACK_AB R37, R133, R132 ;  /* 0x000000848525723e */ /* 0x000fe200000010ff */
[----:B------:R3:W-:Y:S01]  /*25430*/  STL [R1+0x50], R20 ;  /* 0x0000501401007387 */ /* 0x0007e20000100800 */
[----:B-1----:R-:W-:Y:S01]  /*25440*/  @!P0 FMUL R21, R21, R21 ;  /* 0x0000001515158220 */ /* 0x002fe20000400000 */
[----:B------:R-:W-:-:S03]  /*25450*/  FSETP.GEU.AND P0, PT, R6, -126, PT ;  /* 0xc2fc00000600780b */ /* 0x000fc60003f0e000 */
[----:B------:R-:W-:Y:S01]  /*25460*/  @!P3 FMUL R9, R9, 0.5 ;  /* 0x3f0000000909b820 */ /* 0x000fe20000400000 */
[----:B------:R-:W1:Y:S01]  /*25470*/  MUFU.EX2 R144, R52 ;  /* 0x0000003400907308 */ /* 0x000e620000000800 */
[----:B------:R-:W-:Y:S01]  /*25480*/  @!P4 FMUL R8, R8, 0.5 ;  /* 0x3f0000000808c820 */ /* 0x000fe20000400000 */
[----:B------:R-:W-:Y:S01]  /*25490*/  FFMA2 R4, R158.F32x2.HI_LO, UR37.F32, R0.F32 ;  /* 0x000000259e047c49 */ /* 0x000fe20009200000 */
[----:B------:R3:W-:Y:S01]  /*254a0*/  STL [R1+0x54], R21 ;  /* 0x0000541501007387 */ /* 0x0007e20000100800 */
[----:B------:R-:W-:Y:S01]  /*254b0*/  @!P1 FMUL R51, R51, 0.5 ;  /* 0x3f00000033339820 */ /* 0x000fe20000400000 */
[----:B------:R-:W-:Y:S01]  /*254c0*/  F2FP.BF16.F32.PACK_AB R39, R21, R20 ;  /* 0x000000141527723e */ /* 0x000fe200000010ff */
[----:B--2---:R-:W-:Y:S02]  /*254d0*/  @!P2 FMUL R172, R172, R172 ;  /* 0x000000acacaca220 */ /* 0x004fe40000400000 */
[----:B------:R-:W2:Y:S01]  /*254e0*/  MUFU.EX2 R15, R9 ;  /* 0x00000009000f7308 */ /* 0x000ea20000000800 */
[----:B------:R-:W-:Y:S01]  /*254f0*/  FSETP.GEU.AND P2, PT, R11, -126, PT ;  /* 0xc2fc00000b00780b */ /* 0x000fe20003f4e000 */
[----:B------:R-:W-:-:S06]  /*25500*/  @!P0 FMUL R6, R6, 0.5 ;  /* 0x3f00000006068820 */ /* 0x000fcc0000400000 */
[----:B------:R-:W4:Y:S01]  /*25510*/  MUFU.EX2 R145, R53 ;  /* 0x0000003500917308 */ /* 0x000f220000000800 */
[----:B-1----:R-:W-:Y:S01]  /*25520*/  @!P6 FMUL R144, R144, R144 ;  /* 0x000000909090e220 */ /* 0x002fe20000400000 */
[----:B------:R-:W-:-:S04]  /*25530*/  FSETP.GEU.AND P6, PT, R7, -126, PT ;  /* 0xc2fc00000700780b */ /* 0x000fc80003fce000 */
[----:B------:R-:W-:Y:S02]  /*25540*/  @!P2 FMUL R11, R11, 0.5 ;  /* 0x3f0000000b0ba820 */ /* 0x000fe40000400000 */
[----:B------:R-:W1:Y:S01]  /*25550*/  MUFU.EX2 R14, R8 ;  /* 0x00000008000e7308 */ /* 0x000e620000000800 */
[----:B--2---:R-:W-:Y:S01]  /*25560*/  @!P3 FMUL R15, R15, R15 ;  /* 0x0000000f0f0fb220 */ /* 0x004fe20000400000 */
[----:B------:R-:W-:-:S04]  /*25570*/  FSETP.GEU.AND P3, PT, R10, -126, PT ;  /* 0xc2fc00000a00780b */ /* 0x000fc80003f6e000 */
[----:B------:R3:W-:Y:S01]  /*25580*/  STL [R1+0x5c], R15 ;  /* 0x00005c0f01007387 */ /* 0x0007e20000100800 */
[----:B------:R-:W-:Y:S01]  /*25590*/  @!P6 FMUL R7, R7, 0.5 ;  /* 0x3f0000000707e820 */ /* 0x000fe20000400000 */
[----:B------:R-:W2:Y:S01]  /*255a0*/  MUFU.EX2 R173, R51 ;  /* 0x0000003300ad7308 */ /* 0x000ea20000000800 */
[----:B----4-:R-:W-:Y:S01]  /*255b0*/  @!P5 FMUL R145, R145, R145 ;  /* 0x000000919191d220 */ /* 0x010fe20000400000 */
[----:B------:R-:W-:-:S04]  /*255c0*/  FSETP.GEU.AND P5, PT, R4, -126, PT ;  /* 0xc2fc00000400780b */ /* 0x000fc80003fae000 */
[----:B------:R-:W-:Y:S01]  /*255d0*/  F2FP.BF16.F32.PACK_AB R40, R145, R144 ;  /* 0x000000909128723e */ /* 0x000fe200000010ff */
[----:B------:R-:W-:Y:S01]  /*255e0*/  @!P3 FMUL R10, R10, 0.5 ;  /* 0x3f0000000a0ab820 */ /* 0x000fe20000400000 */
[----:B------:R-:W4:Y:S01]  /*255f0*/  MUFU.EX2 R158, R6 ;  /* 0x00000006009e7308 */ /* 0x000f220000000800 */
[----:B-1----:R-:W-:Y:S01]  /*25600*/  @!P4 FMUL R14, R14, R14 ;  /* 0x0000000e0e0ec220 */ /* 0x002fe20000400000 */
[----:B------:R-:W-:Y:S01]  /*25610*/  FSETP.GEU.AND P4, PT, R5, -126, PT ;  /* 0xc2fc00000500780b */ /* 0x000fe20003f8e000 */
[----:B------:R-:W-:-:S03]  /*25620*/  FFMA2 R8, R156.F32x2.HI_LO, UR37.F32, R0.F32 ;  /* 0x000000259c087c49 */ /* 0x000fc60009200000 */
[----:B------:R3:W-:Y:S01]  /*25630*/  STL [R1+0x58], R14 ;  /* 0x0000580e01007387 */ /* 0x0007e20000100800 */
[----:B------:R-:W-:Y:S01]  /*25640*/  @!P5 FMUL R4, R4, 0.5 ;  /* 0x3f0000000404d820 */ /* 0x000fe20000400000 */
[----:B------:R-:W1:Y:S01]  /*25650*/  MUFU.EX2 R156, R10 ;  /* 0x0000000a009c7308 */ /* 0x000e620000000800 */
[----:B--2---:R-:W-:Y:S01]  /*25660*/  @!P1 FMUL R173, R173, R173 ;  /* 0x000000adadad9220 */ /* 0x004fe20000400000 */
[----:B------:R-:W-:Y:S02]  /*25670*/  FSETP.GEU.AND P1, PT, R8, -126, PT ;  /* 0xc2fc00000800780b */ /* 0x000fe40003f2e000 */
[----:B------:R-:W-:Y:S02]  /*25680*/  F2FP.BF16.F32.PACK_AB R41, R15, R14 ;  /* 0x0000000e0f29723e */ /* 0x000fe400000010ff */
[----:B------:R-:W-:Y:S01]  /*25690*/  F2FP.BF16.F32.PACK_AB R42, R173, R172 ;  /* 0x000000acad2a723e */ /* 0x000fe200000010ff */
[----:B------:R-:W-:Y:S01]  /*256a0*/  @!P4 FMUL R5, R5, 0.5 ;  /* 0x3f0000000505c820 */ /* 0x000fe20000400000 */
[----:B------:R2:W5:Y:S01]  /*256b0*/  MUFU.EX2 R157, R11 ;  /* 0x0000000b009d7308 */ /* 0x0005620000000800 */
[----:B----4-:R-:W-:Y:S01]  /*256c0*/  @!P0 FMUL R158, R158, R158 ;  /* 0x0000009e9e9e8220 */ /* 0x010fe20000400000 */
[----:B------:R-:W-:-:S05]  /*256d0*/  FSETP.GEU.AND P0, PT, R9, -126, PT ;  /* 0xc2fc00000900780b */ /* 0x000fca0003f0e000 */
[----:B------:R-:W-:Y:S01]  /*256e0*/  @!P1 FMUL R8, R8, 0.5 ;  /* 0x3f00000008089820 */ /* 0x000fe20000400000 */
[----:B------:R4:W3:Y:S01]  /*256f0*/  MUFU.EX2 R159, R7 ;  /* 0x00000007009f7308 */ /* 0x0008e20000000800 */
[----:B-1----:R-:W-:-:S06]  /*25700*/  @!P3 FMUL R156, R156, R156 ;  /* 0x0000009c9c9cb220 */ /* 0x002fcc0000400000 */
[----:B------:R-:W-:Y:S01]  /*25710*/  @!P0 FMUL R9, R9, 0.5 ;  /* 0x3f00000009098820 */ /* 0x000fe20000400000 */
[----:B------:R-:W1:Y:S01]  /*25720*/  MUFU.EX2 R170, R4 ;  /* 0x0000000400aa7308 */ /* 0x000e620000000800 */
[----:B--2---:R-:W-:Y:S02]  /*25730*/  FFMA2 R10, R166.F32x2.HI_LO, UR37.F32, R0.F32 ;  /* 0x00000025a60a7c49 */ /* 0x004fe40009200000 */
[----:B-----5:R-:W-:-:S03]  /*25740*/  @!P2 FMUL R157, R157, R157 ;  /* 0x0000009d9d9da220 */ /* 0x020fc60000400000 */
[----:B------:R-:W-:Y:S02]  /*25750*/  FSETP.GEU.AND P2, PT, R10, -126, PT ;  /* 0xc2fc00000a00780b */ /* 0x000fe40003f4e000 */
[----:B------:R2:W5:Y:S01]  /*25760*/  MUFU.EX2 R171, R5 ;  /* 0x0000000500ab7308 */ /* 0x0005620000000800 */
[----:B----4-:R-:W-:Y:S01]  /*25770*/  FFMA2 R6, R168.F32x2.HI_LO, UR37.F32, R0.F32 ;  /* 0x00000025a8067c49 */ /* 0x010fe20009200000 */
[----:B------:R-:W-:Y:S01]  /*25780*/  F2FP.BF16.F32.PACK_AB R45, R157, R156 ;  /* 0x0000009c9d2d723e */ /* 0x000fe200000010ff */
[----:B---3--:R-:W-:-:S03]  /*25790*/  @!P6 FMUL R159, R159, R159 ;  /* 0x0000009f9f9fe220 */ /* 0x008fc60000400000 */
[----:B------:R-:W-:Y:S02]  /*257a0*/  FSETP.GEU.AND P6, PT, R6, -126, PT ;  /* 0xc2fc00000600780b */ /* 0x000fe40003fce000 */
[----:B------:R-:W3:Y:S01]  /*257b0*/  MUFU.EX2 R168, R8 ;  /* 0x0000000800a87308 */ /* 0x000ee20000000800 */
[----:B-1----:R-:W-:Y:S01]  /*257c0*/  @!P5 FMUL R170, R170, R170 ;  /* 0x000000aaaaaad220 */ /* 0x002fe20000400000 */
[----:B------:R-:W-:Y:S01]  /*257d0*/  FSETP.GEU.AND P5, PT, R7, -126, PT ;  /* 0xc2fc00000700780b */ /* 0x000fe20003fae000 */
[----:B------:R-:W-:Y:S01]  /*257e0*/  @!P2 FMUL R10, R10, 0.5 ;  /* 0x3f0000000a0aa820 */ /* 0x000fe20000400000 */
[----:B------:R-:W-:-:S04]  /*257f0*/  F2FP.BF16.F32.PACK_AB R43, R159, R158 ;  /* 0x0000009e9f2b723e */ /* 0x000fc800000010ff */
[----:B------:R1:W4:Y:S01]  /*25800*/  MUFU.EX2 R169, R9 ;  /* 0x0000000900a97308 */ /* 0x0003220000000800 */
[--C-:B--2---:R-:W-:Y:S02]  /*25810*/  FFMA2 R4, R154.F32x2.HI_LO, UR37.F32, R0.reuse.F32 ;  /* 0x000000259a047c49 */ /* 0x104fe40009200000 */
[----:B-----5:R-:W-:Y:S01]  /*25820*/  @!P4 FMUL R171, R171, R171 ;  /* 0x000000abababc220 */ /* 0x020fe20000400000 */
[----:B------:R-:W-:Y:S02]  /*25830*/  @!P6 FMUL R6, R6, 0.5 ;  /* 0x3f0000000606e820 */ /* 0x000fe40000400000 */
[----:B------:R-:W-:Y:S01]  /*25840*/  FSETP.GEU.AND P3, PT, R5, -126, PT ;  /* 0xc2fc00000500780b */ /* 0x000fe20003f6e000 */
[----:B------:R-:W-:Y:S01]  /*25850*/  @!P5 FMUL R7, R7, 0.5 ;  /* 0x3f0000000707d820 */ /* 0x000fe20000400000 */
[----:B------:R-:W-:Y:S01]  /*25860*/  FSETP.GEU.AND P4, PT, R4, -126, PT ;  /* 0xc2fc00000400780b */ /* 0x000fe20003f8e000 */
[----:B---3--:R-:W-:Y:S01]  /*25870*/  @!P1 FMUL R168, R168, R168 ;  /* 0x000000a8a8a89220 */ /* 0x008fe20000400000 */
[----:B------:R-:W-:Y:S01]  /*25880*/  FSETP.GEU.AND P1, PT, R11, -126, PT ;  /* 0xc2fc00000b00780b */ /* 0x000fe20003f2e000 */
[----:B------:R-:W2:Y:S01]  /*25890*/  MUFU.EX2 R154, R6 ;  /* 0x00000006009a7308 */ /* 0x000ea20000000800 */
[----:B------:R-:W-:Y:S01]  /*258a0*/  F2FP.BF16.F32.PACK_AB R44, R171, R170 ;  /* 0x000000aaab2c723e */ /* 0x000fe200000010ff */
[----:B-1----:R-:W-:-:S06]  /*258b0*/  FFMA2 R8, R152.F32x2.HI_LO, UR37.F32, R0.F32 ;  /* 0x0000002598087c49 */ /* 0x002fcc0009200000 */
[----:B------:R-:W-:Y:S01]  /*258c0*/  @!P3 FMUL R5, R5, 0.5 ;  /* 0x3f0000000505b820 */ /* 0x000fe20000400000 */
[----:B----4-:R-:W-:Y:S01]  /*258d0*/  @!P0 FMUL R169, R169, R169 ;  /* 0x000000a9a9a98220 */ /* 0x010fe20000400000 */
[----:B------:R-:W1:Y:S01]  /*258e0*/  MUFU.EX2 R152, R10 ;  /* 0x0000000a00987308 */ /* 0x000e620000000800 */
[----:B------:R-:W-:Y:S01]  /*258f0*/  FSETP.GEU.AND P0, PT, R8, -126, PT ;  /* 0xc2fc00000800780b */ /* 0x000fe20003f0e000 */
[----:B------:R-:W-:Y:S01]  /*25900*/  @!P4 FMUL R4, R4, 0.5 ;  /* 0x3f0000000404c820 */ /* 0x000fe20000400000 */
[----:B------:R-:W-:Y:S01]  /*25910*/  @!P1 FMUL R11, R11, 0.5 ;  /* 0x3f0000000b0b9820 */ /* 0x000fe20000400000 */
[----:B------:R-:W-:Y:S01]  /*25920*/  F2FP.BF16.F32.PACK_AB R46, R169, R168 ;  /* 0x000000a8a92e723e */ /* 0x000fe200000010ff */
[----:B--2---:R-:W-:-:S03]  /*25930*/  @!P6 FMUL R154, R154, R154 ;  /* 0x0000009a9a9ae220 */ /* 0x004fc60000400000 */
[----:B------:R-:W2:Y:S01]  /*25940*/  MUFU.EX2 R167, R5 ;  /* 0x0000000500a77308 */ /* 0x000ea20000000800 */
[----:B------:R-:W-:-:S05]  /*25950*/  FSETP.GEU.AND P6, PT, R9, -126, PT ;  /* 0xc2fc00000900780b */ /* 0x000fca0003fce000 */
[----:B------:R-:W-:Y:S02]  /*25960*/  @!P0 FMUL R8, R8, 0.5 ;  /* 0x3f00000008088820 */ /* 0x000fe40000400000 */
[----:B------:R3:W4:Y:S01]  /*25970*/  MUFU.EX2 R166, R4 ;  /* 0x0000000400a67308 */ /* 0x0007220000000800 */
[----:B-1----:R-:W-:-:S05]  /*25980*/  @!P2 FMUL R152, R152, R152 ;  /* 0x000000989898a220 */ /* 0x002fca0000400000 */
[----:B------:R-:W-:Y:S02]  /*25990*/  @!P6 FMUL R9, R9, 0.5 ;  /* 0x3f0000000909e820 */ /* 0x000fe40000400000 */
[----:B------:R1:W5:Y:S01]  /*259a0*/  MUFU.EX2 R155, R7 ;  /* 0x00000007009b7308 */ /* 0x0003620000000800 */
[----:B--2---:R-:W-:-:S07]  /*259b0*/  @!P3 FMUL R167, R167, R167 ;  /* 0x000000a7a7a7b220 */ /* 0x004fce0000400000 */
[----:B------:R-:W2:Y:S01]  /*259c0*/  MUFU.EX2 R153, R11 ;  /* 0x0000000b00997308 */ /* 0x000ea20000000800 */
[----:B---3--:R-:W-:Y:S02]  /*259d0*/  FFMA2 R4, R150.F32x2.HI_LO, UR37.F32, R0.F32 ;  /* 0x0000002596047c49 */ /* 0x008fe40009200000 */
[----:B----4-:R-:W-:-:S03]  /*259e0*/  @!P4 FMUL R166, R166, R166 ;  /* 0x000000a6a6a6c220 */ /* 0x010fc60000400000 */
[----:B------:R-:W-:Y:S02]  /*259f0*/  FSETP.GEU.AND P3, PT, R4, -126, PT ;  /* 0xc2fc00000400780b */ /* 0x000fe40003f6e000 */
[----:B------:R-:W-:Y:S01]  /*25a00*/  FSETP.GEU.AND P2, PT, R5, -126, PT ;  /* 0xc2fc00000500780b */ /* 0x000fe20003f4e000 */
[----:B-1----:R-:W-:Y:S01]  /*25a10*/  FFMA2 R6, R164.F32x2.HI_LO, UR37.F32, R0.F32 ;  /* 0x00000025a4067c49 */ /* 0x002fe20009200000 */
[----:B------:R-:W-:Y:S01]  /*25a20*/  MOV R0, UR54 ;  /* 0x0000003600007c02 */ /* 0x000fe20008000f00 */
[----:B------:R-:W1:Y:S01]  /*25a30*/  MUFU.EX2 R164, R8 ;  /* 0x0000000800a47308 */ /* 0x000e620000000800 */
[----:B-----5:R-:W-:Y:S01]  /*25a40*/  @!P5 FMUL R155, R155, R155 ;  /* 0x0000009b9b9bd220 */ /* 0x020fe20000400000 */
[----:B------:R-:W-:Y:S01]  /*25a50*/  F2FP.BF16.F32.PACK_AB R48, R167, R166 ;  /* 0x000000a6a730723e */ /* 0x000fe200000010ff */
[----:B------:R3:W-:Y:S01]  /*25a60*/  SYNCS.ARRIVE.TRANS64.A1T0 RZ, [R0+UR50+0x500d0], RZ ;  /* 0x0500d0ff00ff79a7 */ /* 0x0007e20008100032 */
[----:B------:R-:W-:Y:S01]  /*25a70*/  FSETP.GEU.AND P5, PT, R6, -126, PT ;  /* 0xc2fc00000600780b */ /* 0x000fe20003fae000 */
[----:B--2---:R-:W-:Y:S01]  /*25a80*/  @!P1 FMUL R153, R153, R153 ;  /* 0x0000009999999220 */ /* 0x004fe20000400000 */
[----:B------:R-:W-:-:S02]  /*25a90*/  FSETP.GEU.AND P1, PT, R162, -126, PT ;  /* 0xc2fc0000a200780b */ /* 0x000fc40003f2e000 */
[----:B------:R-:W-:Y:S01]  /*25aa0*/  @!P3 FMUL R4, R4, 0.5 ;  /* 0x3f0000000404b820 */ /* 0x000fe20000400000 */
[----:B------:R-:W-:Y:S01]  /*25ab0*/  FSETP.GEU.AND P4, PT, R7, -126, PT ;  /* 0xc2fc00000700780b */ /* 0x000fe20003f8e000 */
[----:B------:R-:W-:Y:S01]  /*25ac0*/  @!P2 FMUL R5, R5, 0.5 ;  /* 0x3f0000000505a820 */ /* 0x000fe20000400000 */
[----:B------:R-:W2:Y:S01]  /*25ad0*/  MUFU.EX2 R165, R9 ;  /* 0x0000000900a57308 */ /* 0x000ea20000000800 */
[----:B------:R-:W-:Y:S02]  /*25ae0*/  F2FP.BF16.F32.PACK_AB R47, R155, R154 ;  /* 0x0000009a9b2f723e */ /* 0x000fe400000010ff */
[----:B------:R-:W-:Y:S01]  /*25af0*/  F2FP.BF16.F32.PACK_AB R49, R153, R152 ;  /* 0x000000989931723e */ /* 0x000fe200000010ff */
[----:B-1----:R-:W-:Y:S01]  /*25b00*/  @!P0 FMUL R164, R164, R164 ;  /* 0x000000a4a4a48220 */ /* 0x002fe20000400000 */
[----:B------:R-:W-:-:S03]  /*25b10*/  FSETP.GEU.AND P0, PT, R163, -126, PT ;  /* 0xc2fc0000a300780b */ /* 0x000fc60003f0e000 */
[----:B------:R-:W1:Y:S01]  /*25b20*/  MUFU.EX2 R12, R4 ;  /* 0x00000004000c7308 */ /* 0x000e620000000800 */
[----:B------:R-:W-:Y:S01]  /*25b30*/  @!P1 FMUL R162, R162, 0.5 ;  /* 0x3f000000a2a29820 */ /* 0x000fe20000400000 */
[----:B------:R-:W-:Y:S01]  /*25b40*/  @!P5 FMUL R6, R6, 0.5 ;  /* 0x3f0000000606d820 */ /* 0x000fe20000400000 */
[----:B------:R-:W-:-:S05]  /*25b50*/  @!P4 FMUL R7, R7, 0.5 ;  /* 0x3f0000000707c820 */ /* 0x000fca0000400000 */
[----:B------:R-:W4:Y:S01]  /*25b60*/  MUFU.EX2 R13, R5 ;  /* 0x00000005000d7308 */ /* 0x000f220000000800 */
[----:B--2---:R-:W-:Y:S01]  /*25b70*/  @!P6 FMUL R165, R165, R165 ;  /* 0x000000a5a5a5e220 */ /* 0x004fe20000400000 */
[----:B------:R-:W-:Y:S01]  /*25b80*/  LOP3.LUT P6, RZ, R3, 0x3, R24, 0x48, !PT ;  /* 0x0000000303ff7812 */ /* 0x000fe200078c4818 */
[----:B------:R-:W-:Y:S01]  /*25b90*/  @!P0 FMUL R163, R163, 0.5 ;  /* 0x3f000000a3a38820 */ /* 0x000fe20000400000 */
[----:B------:R-:W-:Y:S02]  /*25ba0*/  F2FP.BF16.F32.PACK_AB R24, R181, R180 ;  /* 0x000000b4b518723e */ /* 0x000fe400000010ff */
[----:B------:R-:W-:Y:S02]  /*25bb0*/  F2FP.BF16.F32.PACK_AB R50, R165, R164 ;  /* 0x000000a4a532723e */ /* 0x000fe400000010ff */
[----:B------:R-:W2:Y:S01]  /*25bc0*/  MUFU.EX2 R150, R6 ;  /* 0x0000000600967308 */ /* 0x000ea20000000800 */
[----:B-1----:R-:W-:-:S05]  /*25bd0*/  @!P3 FMUL R12, R12, R12 ;  /* 0x0000000c0c0cb220 */ /* 0x002fca0000400000 */
[----:B------:R3:W-:Y:S02]  /*25be0*/  STL [R1+0x60], R12 ;  /* 0x0000600c01007387 */ /* 0x0007e40000100800 */
[----:B------:R-:W1:Y:S01]  /*25bf0*/  MUFU.EX2 R151, R7 ;  /* 0x0000000700977308 */ /* 0x000e620000000800 */
[----:B----4-:R-:W-:-:S05]  /*25c00*/  @!P2 FMUL R13, R13, R13 ;  /* 0x0000000d0d0da220 */ /* 0x010fca0000400000 */
[----:B------:R3:W-:Y:S01]  /*25c10*/  STL [R1+0x64], R13 ;  /* 0x0000640d01007387 */ /* 0x0007e20000100800 */
[----:B------:R-:W-:Y:S01]  /*25c20*/  F2FP.BF16.F32.PACK_AB R52, R13, R12 ;  /* 0x0000000c0d34723e */ /* 0x000fe200000010ff */
[----:B------:R-:W4:Y:S01]  /*25c30*/  MUFU.EX2 R162, R162 ;  /* 0x000000a200a27308 */ /* 0x000f220000000800 */
[----:B--2---:R-:W-:-:S07]  /*25c40*/  @!P5 FMUL R150, R150, R150 ;  /* 0x000000969696d220 */ /* 0x004fce0000400000 */
[----:B------:R-:W2:Y:S01]  /*25c50*/  MUFU.EX2 R163, R163 ;  /* 0x000000a300a37308 */ /* 0x000ea20000000800 */
[----:B-1----:R-:W-:-:S05]  /*25c60*/  @!P4 FMUL R151, R151, R151 ;  /* 0x000000979797c220 */ /* 0x002fca0000400000 */
[----:B------:R-:W-:Y:S01]  /*25c70*/  F2FP.BF16.F32.PACK_AB R51, R151, R150 ;  /* 0x000000969733723e */ /* 0x000fe200000010ff */
[----:B----4-:R-:W-:Y:S01]  /*25c80*/  @!P1 FMUL R162, R162, R162 ;  /* 0x000000a2a2a29220 */ /* 0x010fe20000400000 */
[----:B--2---:R-:W-:-:S05]  /*25c90*/  @!P0 FMUL R163, R163, R163 ;  /* 0x000000a3a3a38220 */ /* 0x004fca0000400000 */
[----:B------:R-:W-:Y:S01]  /*25ca0*/  F2FP.BF16.F32.PACK_AB R53, R163, R162 ;  /* 0x000000a2a335723e */ /* 0x000fe200000010ff */
[----:B---3--:R-:W-:Y:S06]  /*25cb0*/  @!P6 BRA `(.L_x_339) ;  /* 0x000000000040e947 */ /* 0x008fec0003800000 */
[----:B------:R-:W-:Y:S01]  /*25cc0*/  MOV R14, 0x8 ;  /* 0x00000008000e7802 */ /* 0x000fe20000000f00 */
        /* <DEDUP_REMOVED lines=15> */
.L_x_339:
[----:B------:R-:W-:Y:S05]  /*25dc0*/  WARPSYNC.ALL ;  /* 0x0000000000007948 */ /* 0x000fea0003800000 */
[----:B------:R1:W-:Y:S02]  /*25dd0*/  STTM.x32 tmem[UR38], R56 ;  /* 0x00000038000079ed */ /* 0x0003e400082c0026 */
[----:B-1----:R-:W2:Y:S01]  /*25de0*/  LDL R87, [R1+0x6c] ;  /* 0x00006c0001577983 */ /* 0x002ea20000100800 */
[----:B------:R-:W-:Y:S01]  /*25df0*/  UIADD3 UR4, UPT, UPT, UR38, 0x20, URZ ;  /* 0x0000002026047890 */ /* 0x000fe2000fffe0ff */
[----:B------:R-:W1:Y:S03]  /*25e00*/  S2R R58, SR_TID.X ;  /* 0x00000000003a7919 */ /* 0x000e660000002100 */
[----:B------:R-:W-:-:S06]  /*25e10*/  USHF.R.U32.HI UR4, URZ, 0x15, UR4 ;  /* 0x00000015ff047899 */ /* 0x000fcc0008011604 */
[----:B------:R-:W-:Y:S02]  /*25e20*/  MOV R0, UR4 ;  /* 0x0000000400007c02 */ /* 0x000fe40008000f00 */
[----:B-1----:R-:W-:Y:S02]  /*25e30*/  SHF.R.U32.HI R59, RZ, 0x5, R58 ;  /* 0x00000005ff3b7819 */ /* 0x002fe4000001163a */
[----:B--2---:R-:W-:-:S04]  /*25e40*/  FSETP.NEU.AND P0, PT, R87, -INF , PT ;  /* 0xff8000005700780b */ /* 0x004fc80003f0d000 */
[----:B------:R-:W-:Y:S02]  /*25e50*/  FSEL R4, R87, RZ, P0 ;  /* 0x000000ff57047208 */ /* 0x000fe40000000000 */
[----:B------:R-:W-:-:S03]  /*25e60*/  LOP3.LUT P0, RZ, R0, 0x3, R59, 0x48, !PT ;  /* 0x0000000300ff7812 */ /* 0x000fc6000780483b */
[----:B------:R-:W-:-:S04]  /*25e70*/  FMUL R4, R4, -UR37 ;  /* 0x8000002504047c20 */ /* 0x000fc80008400000 */
[--C-:B------:R-:W-:Y:S02]  /*25e80*/  FFMA2 R54, R54.F32x2.HI_LO, UR37.F32, R4.reuse.F32 ;  /* 0x0000002536367c49 */ /* 0x100fe40009200004 */
[----:B------:R-:W-:-:S03]  /*25e90*/  FFMA2 R4, R18.F32x2.HI_LO, UR37.F32, R4.F32 ;  /* 0x0000002512047c49 */ /* 0x000fc60009200004 */
[----:B------:R-:W-:Y:S02]  /*25ea0*/  FSETP.GEU.AND P4, PT, R54, -126, PT ;  /* 0xc2fc00003600780b */ /* 0x000fe40003f8e000 */
[----:B------:R-:W-:Y:S02]  /*25eb0*/  FSETP.GEU.AND P3, PT, R55, -126, PT ;  /* 0xc2fc00003700780b */ /* 0x000fe40003f6e000 */
[----:B------:R-:W-:Y:S02]  /*25ec0*/  FSETP.GEU.AND P2, PT, R4, -126, PT ;  /* 0xc2fc00000400780b */ /* 0x000fe40003f4e000 */
[----:B------:R-:W-:-:S07]  /*25ed0*/  FSETP.GEU.AND P1, PT, R5, -126, PT ;  /* 0xc2fc00000500780b */ /* 0x000fce0003f2e000 */
[----:B------:R-:W-:Y:S02]  /*25ee0*/  @!P4 FMUL R54, R54, 0.5 ;  /* 0x3f0000003636c820 */ /* 0x000fe40000400000 */
[----:B------:R-:W-:Y:S02]  /*25ef0*/  @!P3 FMUL R55, R55, 0.5 ;  /* 0x3f0000003737b820 */ /* 0x000fe40000400000 */
[----:B------:R-:W-:Y:S01]  /*25f00*/  @!P2 FMUL R4, R4, 0.5 ;  /* 0x3f0000000404a820 */ /* 0x000fe20000400000 */
[----:B------:R-:W1:Y:S01]  /*25f10*/  MUFU.EX2 R56, R54 ;  /* 0x0000003600387308 */ /* 0x000e620000000800 */
[----:B------:R-:W-:-:S07]  /*25f20*/  @!P1 FMUL R5, R5, 0.5 ;  /* 0x3f00000005059820 */ /* 0x000fce0000400000 */
[----:B------:R-:W2:Y:S08]  /*25f30*/  MUFU.EX2 R57, R55 ;  /* 0x0000003700397308 */ /* 0x000eb00000000800 */
[----:B------:R-:W3:Y:S01]  /*25f40*/  MUFU.EX2 R18, R4 ;  /* 0x0000000400127308 */ /* 0x000ee20000000800 */
[----:B-1----:R-:W-:-:S07]  /*25f50*/  @!P4 FMUL R56, R56, R56 ;  /* 0x000000383838c220 */ /* 0x002fce0000400000 */
[----:B------:R-:W1:Y:S01]  /*25f60*/  MUFU.EX2 R19, R5 ;  /* 0x0000000500137308 */ /* 0x000e620000000800 */
[----:B--2---:R-:W-:-:S05]  /*25f70*/  @!P3 FMUL R57, R57, R57 ;  /* 0x000000393939b220 */ /* 0x004fca0000400000 */
[----:B------:R-:W-:Y:S01]  /*25f80*/  F2FP.BF16.F32.PACK_AB R54, R57, R56 ;  /* 0x000000383936723e */ /* 0x000fe200000010ff */
[----:B---3--:R-:W-:Y:S01]  /*25f90*/  @!P2 FMUL R18, R18, R18 ;  /* 0x000000121212a220 */ /* 0x008fe20000400000 */
[----:B-1----:R-:W-:-:S05]  /*25fa0*/  @!P1 FMUL R19, R19, R19 ;  /* 0x0000001313139220 */ /* 0x002fca0000400000 */
[----:B------:R-:W-:Y:S01]  /*25fb0*/  F2FP.BF16.F32.PACK_AB R55, R19, R18 ;  /* 0x000000121337723e */ /* 0x000fe200000010ff */
[----:B------:R-:W-:Y:S06]  /*25fc0*/  @!P0 BRA `(.L_x_340) ;  /* 0x0000000000408947 */ /* 0x000fec0003800000 */
        /* <DEDUP_REMOVED lines=16> */
.L_x_340:
        /* <DEDUP_REMOVED lines=10> */
.L_x_341:
[----:B------:R-:W3:Y:S01]  /*26170*/  S2UR UR6, SR_CgaCtaId ;  /* 0x00000000000679c3 */ /* 0x000ee20000008800 */
[----:B------:R-:W-:Y:S01]  /*26180*/  UISETP.NE.AND UP0, UPT, UR39, URZ, UPT ;  /* 0x000000ff2700728c */ /* 0x000fe2000bf05270 */
[----:B------:R-:W-:Y:S02]  /*26190*/  UMOV UR5, 0x400 ;  /* 0x0000040000057882 */ /* 0x000fe40000000000 */
[----:B---3--:R-:W-:-:S04]  /*261a0*/  ULEA UR5, UR6, UR5, 0x18 ;  /* 0x0000000506057291 */ /* 0x008fc8000f8ec0ff */
[----:B------:R-:W-:-:S04]  /*261b0*/  UIADD3 UR4, UPT, UPT, UR5, 0x50068, URZ ;  /* 0x0005006805047890 */ /* 0x000fc8000fffe0ff */
[----:B------:R-:W-:-:S04]  /*261c0*/  @UP0 UIADD3 UR4, UPT, UPT, UR5, 0x50058, URZ ;  /* 0x0005005805040890 */ /* 0x000fc8000fffe0ff */
[----:B------:R-:W-:-:S09]  /*261d0*/  UPRMT UR4, UR6, 0x654, UR4 ;  /* 0x0000065406047896 */ /* 0x000fd20008000004 */
[----:B--2---:R-:W-:Y:S01]  /*261e0*/  SYNCS.ARRIVE.TRANS64.RED.A1T0 RZ, [UR4], RZ ;  /* 0x000000ffffff79a7 */ /* 0x004fe20008100404 */
[----:B------:R-:W-:Y:S02]  /*261f0*/  USEL UR4, UR43, UR42, UP0 ;  /* 0x0000002a2b047287 */ /* 0x000fe40008000000 */
[----:B------:R-:W-:Y:S02]  /*26200*/  UISETP.NE.AND UP0, UPT, UR48, URZ, UPT ;  /* 0x000000ff3000728c */ /* 0x000fe4000bf05270 */
[----:B------:R-:W-:-:S07]  /*26210*/  ULOP3.LUT UR38, UR4, 0x1, URZ, 0x3c, !UPT ;  /* 0x0000000104267892 */ /* 0x000fce000f8e3cff */
[----:B------:R-:W-:Y:S05]  /*26220*/  BRA.U UP0, `(.L_x_342) ;  /* 0x0000000100047547 */ /* 0x000fea000b800000 */
[----:B------:R-:W-:Y:S05]  /*26230*/  BPT.TRAP 0x1 ;  /* 0x000000040000795c */ /* 0x000fea0000300000 */
.L_x_342:
        /* <DEDUP_REMOVED lines=26> */
.L_x_483:
        /* <DEDUP_REMOVED lines=10> */
.L_x_345:
[----:B------:R-:W-:Y:S05]  /*26480*/  BSYNC.RECONVERGENT B0 ;  /* 0x0000000000007941 */ /* 0x000fea0003800200 */
.L_x_344:
[----:B------:R-:W2:Y:S04]  /*26490*/  LDL.LU.64 R4, [R1+0x18] ;  /* 0x0000180001047983 */ /* 0x000ea80000300a00 */
[----:B-1----:R-:W3:Y:S04]  /*264a0*/  LDL.LU.64 R26, [R1+0x20] ;  /* 0x00002000011a7983 */ /* 0x002ee80000300a00 */
[----:B------:R-:W4:Y:S04]  /*264b0*/  LDL.LU.64 R24, [R1+0x28] ;  /* 0x0000280001187983 */ /* 0x000f280000300a00 */
[----:B------:R-:W5:Y:S04]  /*264c0*/  LDL.LU.64 R20, [R1+0x38] ;  /* 0x0000380001147983 */ /* 0x000f680000300a00 */
[----:B------:R-:W5:Y:S04]  /*264d0*/  LDL.LU.64 R14, [R1+0x40] ;  /* 0x00004000010e7983 */ /* 0x000f680000300a00 */
[----:B------:R-:W5:Y:S04]  /*264e0*/  LDL.LU.64 R12, [R1+0x48] ;  /* 0x00004800010c7983 */ /* 0x000f680000300a00 */
[----:B------:R-:W5:Y:S01]  /*264f0*/  LDL.LU.64 R6, [R1+0x30] ;  /* 0x0000300001067983 */ /* 0x000f620000300a00 */
[----:B------:R-:W-:-:S03]  /*26500*/  FADD2 R90, R90.F32x2.HI_LO, R138.F32x2.HI_LO ;  /* 0x0000008a5a5a724b */ /* 0x000fc60000000000 */
[----:B------:R-:W5:Y:S01]  /*26510*/  LDL.LU.64 R10, [R1+0x50] ;  /* 0x00005000010a7983 */ /* 0x000f620000300a00 */
[----:B------:R-:W-:-:S03]  /*26520*/  FADD2 R90, R90.F32x2.HI_LO, R174.F32x2.HI_LO ;  /* 0x000000ae5a5a724b */ /* 0x000fc60000000000 */
[----:B------:R-:W5:Y:S01]  /*26530*/  LDL.LU.64 R8, [R1+0x58] ;  /* 0x0000580001087983 */ /* 0x000f620000300a00 */
[----:B------:R-:W-:Y:S02]  /*26540*/  FADD2 R90, R90.F32x2.HI_LO, R182.F32x2.HI_LO ;  /* 0x000000b65a5a724b */ /* 0x000fe40000000000 */
[----:B------:R-:W-:-:S04]  /*26550*/  FMUL R16, R3, R16 ;  /* 0x0000001003107220 */ /* 0x000fc80000400000 */
[----:B------:R-:W-:-:S04]  /*26560*/  FADD2 R88, R16.F32, R88.F32x2.HI_LO ;  /* 0x000000581058724b */ /* 0x000fc80000040000 */
[----:B------:R-:W-:-:S04]  /*26570*/  FADD2 R88, R88.F32x2.HI_LO, R94.F32x2.HI_LO ;  /* 0x0000005e5858724b */ /* 0x000fc80000000000 */
[----:B------:R-:W-:Y:S02]  /*26580*/  FADD2 R88, R88.F32x2.HI_LO, R102.F32x2.HI_LO ;  /* 0x000000665858724b */ /* 0x000fe40000000000 */
[----:B--2---:R-:W-:Y:S02]  /*26590*/  FADD2 R90, R90.F32x2.HI_LO, R4.F32x2.HI_LO ;  /* 0x000000045a5a724b */ /* 0x004fe40000000000 */
[----:B------:R-:W2:Y:S01]  /*265a0*/  LDL.LU.64 R4, [R1+0x60] ;  /* 0x0000600001047983 */ /* 0x000ea20000300a00 */
        /* <DEDUP_REMOVED lines=14> */
[----:B---3--:R-:W-:Y:S02]  /*26690*/  FADD2 R22, R22.F32x2.HI_LO, R26.F32x2.HI_LO ;  /* 0x0000001a1616724b */ /* 0x008fe40000000000 */
[----:B----4-:R-:W-:Y:S02]  /*266a0*/  FADD2 R92, R92.F32x2.HI_LO, R24.F32x2.HI_LO ;  /* 0x000000185c5c724b */ /* 0x010fe40000000000 */
[----:B------:R-:W-:Y:S02]  /*266b0*/  FADD2 R88, R88.F32x2.HI_LO, R188.F32x2.HI_LO ;  /* 0x000000bc5858724b */ /* 0x000fe40000000000 */
[----:B-----5:R-:W-:Y:S02]  /*266c0*/  FADD2 R90, R90.F32x2.HI_LO, R20.F32x2.HI_LO ;  /* 0x000000145a5a724b */ /* 0x020fe40000000000 */
        /* <DEDUP_REMOVED lines=19> */
[----:B------:R-:W-:Y:S01]  /*26800*/  UISETP.NE.AND UP0, UPT, UR47, 0x1, UPT ;  /* 0x000000012f00788c */ /* 0x000fe2000bf05270 */
[----:B------:R-:W-:-:S02]  /*26810*/  FADD2 R90, R90.F32x2.HI_LO, R162.F32x2.HI_LO ;  /* 0x000000a25a5a724b */ /* 0x000fc40000000000 */
[----:B------:R-:W-:Y:S02]  /*26820*/  FADD2 R22, R22.F32x2.HI_LO, R56.F32x2.HI_LO ;  /* 0x000000381616724b */ /* 0x000fe40000000000 */
[----:B------:R-:W-:-:S04]  /*26830*/  FADD2 R92, R92.F32x2.HI_LO, R18.F32x2.HI_LO ;  /* 0x000000125c5c724b */ /* 0x000fc80000000000 */
[----:B------:R-:W-:Y:S02]  /*26840*/  FADD2 R22, R22.F32x2.HI_LO, R92.F32x2.HI_LO ;  /* 0x0000005c1616724b */ /* 0x000fe40000000000 */
[----:B--2---:R-:W-:-:S04]  /*26850*/  FADD2 R88, R88.F32x2.HI_LO, R4.F32x2.HI_LO ;  /* 0x000000045858724b */ /* 0x004fc80000000000 */
[----:B------:R-:W-:-:S04]  /*26860*/  FADD2 R88, R88.F32x2.HI_LO, R90.F32x2.HI_LO ;  /* 0x0000005a5858724b */ /* 0x000fc80000000000 */
[----:B------:R-:W-:-:S04]  /*26870*/  FADD2 R22, R88.F32x2.HI_LO, R22.F32x2.HI_LO ;  /* 0x000000165816724b */ /* 0x000fc80000000000 */
[----:B------:R-:W-:Y:S01]  /*26880*/  FADD R16, R22, R23 ;  /* 0x0000001716107221 */ /* 0x000fe20000000000 */
[----:B------:R-:W-:Y:S06]  /*26890*/  BRA.U UP0, `(.L_x_346) ;  /* 0x0000000100987547 */ /* 0x000fec000b800000 */
[----:B------:R-:W-:Y:S05]  /*268a0*/  @P1 BRA `(.L_x_347) ;  /* 0x0000000000041947 */ /* 0x000fea0003800000 */
[----:B------:R-:W-:Y:S05]  /*268b0*/  BPT.TRAP 0x1 ;  /* 0x000000040000795c */ /* 0x000fea0000300000 */
.L_x_347:
[----:B------:R-:W-:Y:S01]  /*268c0*/  UISETP.NE.AND UP0, UPT, UR39, URZ, UPT ;  /* 0x000000ff2700728c */ /* 0x000fe2000bf05270 */
[----:B------:R-:W-:Y:S01]  /*268d0*/  IMAD.U32 R0, RZ, RZ, UR38 ;  /* 0x00000026ff007e24 */ /* 0x000fe2000f8e00ff */
[----:B------:R-:W-:Y:S01]  /*268e0*/  UIADD3 UR4, UPT, UPT, UR5, 0x50060, URZ ;  /* 0x0005006005047890 */ /* 0x000fe2000fffe0ff */
[----:B------:R-:W-:Y:S01]  /*268f0*/  IMAD.U32 R17, R58, 0x10000, RZ ;  /* 0x000100003a117824 */ /* 0x000fe200078e00ff */
[----:B------:R-:W-:Y:S02]  /*26900*/  LOP3.LUT R59, R59, 0x3, RZ, 0xc0, !PT ;  /* 0x000000033b3b7812 */ /* 0x000fe400078ec0ff */
[----:B------:R-:W-:Y:S02]  /*26910*/  SHF.L.U32 R0, R0, 0x1f, RZ ;  /* 0x0000001f00007819 */ /* 0x000fe400000006ff */
[----:B------:R-:W-:-:S03]  /*26920*/  LOP3.LUT R17, R17, 0x600000, RZ, 0xc0, !PT ;  /* 0x0060000011117812 */ /* 0x000fc600078ec0ff */
[----:B------:R-:W-:Y:S01]  /*26930*/  @UP0 UIADD3 UR4, UPT, UPT, UR5, 0x50050, URZ ;  /* 0x0005005005040890 */ /* 0x000fe2000fffe0ff */
[----:B------:R-:W-:Y:S01]  /*26940*/  SHF.R.U32.HI R4, RZ, 0x15, R17 ;  /* 0x00000015ff047819 */ /* 0x000fe20000011611 */
[----:B------:R-:W-:-:S03]  /*26950*/  USEL UR5, URZ, 0x80, UP0 ;  /* 0x00000080ff057887 */ /* 0x000fc60008000000 */
[----:B------:R-:W-:-:S03]  /*26960*/  ISETP.NE.AND P0, PT, R59, R4, PT ;  /* 0x000000043b00720c */ /* 0x000fc60003f05270 */
[----:B------:R-:W-:Y:S01]  /*26970*/  LOP3.LUT R17, R17, UR5, RZ, 0xfc, !PT ;  /* 0x0000000511117c12 */ /* 0x000fe2000f8efcff */
[----:B------:R-:W1:Y:S02]  /*26980*/  SYNCS.PHASECHK.TRANS64.TRYWAIT P1, [UR4], R0 ;  /* 0x00000000ff0075a7 */ /* 0x000e640008021104 */
[----:B-1----:R-:W-:Y:S07]  /*26990*/  @!P1 BRA `(.L_x_348) ;  /* 0x0000006800449947 */ /* 0x002fee0003800000 */
.L_x_485:
        /* <DEDUP_REMOVED lines=17> */
.L_x_349:
[----:B------:R-:W2:Y:S01]  /*26ab0*/  LDL R19, [R1+0x6c] ;  /* 0x00006c0001137983 */ /* 0x000ea20000100800 */
[----:B------:R-:W-:Y:S05]  /*26ac0*/  WARPSYNC.ALL ;  /* 0x0000000000007948 */ /* 0x000fea0003800000 */
[----:B------:R-:W-:Y:S02]  /*26ad0*/  R2UR UR4, R17 ;  /* 0x00000000110472ca */ /* 0x000fe400000e0000 */
[----:B------:R-:W-:-:S11]  /*26ae0*/  MOV R18, R16 ;  /* 0x0000001000127202 */ /* 0x000fd60000000f00 */
[----:B--2---:R2:W-:Y:S02]  /*26af0*/  STTM.x2 tmem[UR4], R18 ;  /* 0x00000012000079ed */ /* 0x0045e400080c0004 */
.L_x_346:
[----:B-1----:R-:W3:Y:S01]  /*26b00*/  LDL.LU R0, [R1+0x6c] ;  /* 0x00006c0001007983 */ /* 0x002ee20000300800 */
[----:B------:R-:W-:Y:S01]  /*26b10*/  UISETP.NE.AND UP0, UPT, UR39, URZ, UPT ;  /* 0x000000ff2700728c */ /* 0x000fe2000bf05270 */
[----:B------:R-:W-:Y:S01]  /*26b20*/  IADD3 R2, PT, PT, R2, 0x80, RZ ;  /* 0x0000008002027810 */ /* 0x000fe20007ffe0ff */
[----:B------:R-:W-:Y:S02]  /*26b30*/  UIADD3 UR4, UPT, UPT, UR47, -0x1, URZ ;  /* 0xffffffff2f047890 */ /* 0x000fe4000fffe0ff */
[----:B------:R-:W-:Y:S02]  /*26b40*/  USEL UR42, UR42, UR38, UP0 ;  /* 0x000000262a2a7287 */ /* 0x000fe40008000000 */
[----:B------:R-:W-:Y:S02]  /*26b50*/  USEL UR43, UR38, UR43, UP0 ;  /* 0x0000002b262b7287 */ /* 0x000fe40008000000 */
[----:B------:R-:W-:Y:S02]  /*26b60*/  UISETP.GT.AND UP0, UPT, UR47, 0x1, UPT ;  /* 0x000000012f00788c */ /* 0x000fe4000bf04270 */
[----:B------:R-:W-:Y:S01]  /*26b70*/  ULOP3.LUT UR44, UR44, 0x1, URZ, 0x3c, !UPT ;  /* 0x000000012c2c7892 */ /* 0x000fe2000f8e3cff */
[----:B------:R-:W-:Y:S01]  /*26b80*/  UMOV UR47, UR4 ;  /* 0x00000004002f7c82 */ /* 0x000fe20008000000 */
[----:B---3--:R-:W-:-:S05]  /*26b90*/  MOV R17, R0 ;  /* 0x0000000000117202 */ /* 0x008fca0000000f00 */
[----:B------:R-:W-:Y:S05]  /*26ba0*/  BRA.U UP0, `(.L_x_350) ;  /* 0xffffff91006c7547 */ /* 0x000fea000b83ffff */
.L_x_329:
[----:B------:R-:W-:-:S09]  /*26bb0*/  UISETP.NE.AND UP0, UPT, UR48, URZ, UPT ;  /* 0x000000ff3000728c */ /* 0x000fd2000bf05270 */
[----:B------:R-:W-:Y:S05]  /*26bc0*/  BRA.U UP0, `(.L_x_351) ;  /* 0x0000000100047547 */ /* 0x000fea000b800000 */
[----:B------:R-:W-:Y:S05]  /*26bd0*/  BPT.TRAP 0x1 ;  /* 0x000000040000795c */ /* 0x000fea0000300000 */
.L_x_351:
[----:B------:R-:W3:Y:S01]  /*26be0*/  S2UR UR7, SR_CgaCtaId ;  /* 0x00000000000779c3 */ /* 0x000ee20000008800 */
[----:B------:R-:W-:Y:S01]  /*26bf0*/  UISETP.NE.AND UP1, UPT, UR39, URZ, UPT ;  /* 0x000000ff2700728c */ /* 0x000fe2000bf25270 */
[----:B------:R-:W-:Y:S02]  /*26c00*/  UMOV UR5, 0x400 ;  /* 0x0000040000057882 */ /* 0x000fe40000000000 */
[----:B---3--:R-:W-:-:S04]  /*26c10*/  ULEA UR5, UR7, UR5, 0x18 ;  /* 0x0000000507057291 */ /* 0x008fc8000f8ec0ff */
[----:B------:R-:W-:-:S04]  /*26c20*/  UIADD3 UR4, UPT, UPT, UR5, 0x50080, URZ ;  /* 0x0005008005047890 */ /* 0x000fc8000fffe0ff */
[----:B------:R-:W-:-:S09]  /*26c30*/  @UP1 UIADD3 UR4, UPT, UPT, UR5, 0x50070, URZ ;  /* 0x0005007005041890 */ /* 0x000fd2000fffe0ff */
[----:B------:R-:W-:Y:S01]  /*26c40*/  SYNCS.ARRIVE.TRANS64.A1T0 RZ, [UR4], RZ ;  /* 0x000000ffffff79a7 */ /* 0x000fe20008100004 */
[----:B------:R-:W-:Y:S01]  /*26c50*/  USEL UR4, UR46, UR45, UP1 ;  /* 0x0000002d2e047287 */ /* 0x000fe20008800000 */
[----:B------:R-:W-:Y:S11]  /*26c60*/  BRA.U UP0, `(.L_x_352) ;  /* 0x0000000100047547 */ /* 0x000ff6000b800000 */
[----:B------:R-:W-:Y:S05]  /*26c70*/  BPT.TRAP 0x1 ;  /* 0x000000040000795c */ /* 0x000fea0000300000 */
.L_x_352:
[----:B------:R-:W-:Y:S02]  /*26c80*/  UISETP.NE.AND UP0, UPT, UR39, URZ, UPT ;  /* 0x000000ff2700728c */ /* 0x000fe4000bf05270 */
[----:B------:R-:W-:Y:S02]  /*26c90*/  ULOP3.LUT UR6, UR4, 0x1, URZ, 0x3c, !UPT ;  /* 0x0000000104067892 */ /* 0x000fe4000f8e3cff */
[----:B------:R-:W-:-:S04]  /*26ca0*/  UIADD3 UR4, UPT, UPT, UR5, 0x50088, URZ ;  /* 0x0005008805047890 */ /* 0x000fc8000fffe0ff */
[----:B-1----:R-:W-:-:S03]  /*26cb0*/  MOV R3, UR6 ;  /* 0x0000000600037c02 */ /* 0x002fc60008000f00 */
[----:B------:R-:W-:Y:S01]  /*26cc0*/  @UP0 UIADD3 UR4, UPT, UPT, UR5, 0x50078, URZ ;  /* 0x0005007805040890 */ /* 0x000fe2000fffe0ff */
[----:B------:R-:W-:-:S08]  /*26cd0*/  SHF.L.U32 R3, R3, 0x1f, RZ ;  /* 0x0000001f03037819 */ /* 0x000fd000000006ff */
[----:B------:R-:W1:Y:S02]  /*26ce0*/  SYNCS.PHASECHK.TRANS64.TRYWAIT P0, [UR4], R3 ;  /* 0x00000003ff0075a7 */ /* 0x000e640008001104 */
[----:B-1----:R-:W-:Y:S05]  /*26cf0*/  @!P0 BRA `(.L_x_353) ;  /* 0x0000006400848947 */ /* 0x002fea0003800000 */
.L_x_487:
[----:B------:R-:W-:-:S04]  /*26d00*/  UISETP.NE.AND UP0, UPT, UR39, URZ, UPT ;  /* 0x000000ff2700728c */ /* 0x000fc8000bf05270 */
[----:B------:R-:W-:-:S04]  /*26d10*/  USEL UR4, UR51, UR52, UP0 ;  /* 0x0000003433047287 */ /* 0x000fc80008000000 */
[----:B------:R-:W-:-:S09]  /*26d20*/  UISETP.GT.U32.AND UP0, UPT, UR4, 0x1, UPT ;  /* 0x000000010400788c */ /* 0x000fd2000bf04070 */
[----:B------:R-:W-:Y:S05]  /*26d30*/  BRA.U UP0, `(.L_x_354) ;  /* 0x0000000100087547 */ /* 0x000fea000b800000 */
[----:B------:R-:W-:Y:S05]  /*26d40*/  BPT.TRAP 0x1 ;  /* 0x000000040000795c */ /* 0x000fea0000300000 */
[----:B------:R-:W-:Y:S05]  /*26d50*/  BPT.TRAP 0x1 ;  /* 0x000000040000795c */ /* 0x000fea0000300000 */
.L_x_354:
[----:B------:R-:W-:Y:S02]  /*26d60*/  UISETP.NE.AND UP0, UPT, UR39, URZ, UPT ;  /* 0x000000ff2700728c */ /* 0x000fe4000bf05270 */
[----:B------:R-:W-:-:S09]  /*26d70*/  UIADD3 UR4, UPT, UPT, UR5, 0x50068, URZ ;  /* 0x0005006805047890 */ /* 0x000fd2000fffe0ff */
[----:B------:R-:W-:-:S04]  /*26d80*/  @UP0 UIADD3 UR4, UPT, UPT, UR5, 0x50058, URZ ;  /* 0x0005005805040890 */ /* 0x000fc8000fffe0ff */
[----:B------:R-:W-:-:S09]  /*26d90*/  UPRMT UR4, UR7, 0x654, UR4 ;  /* 0x0000065407047896 */ /* 0x000fd20008000004 */
[----:B------:R-:W-:Y:S01]  /*26da0*/  SYNCS.ARRIVE.TRANS64.RED.A1T0 RZ, [UR4], RZ ;  /* 0x000000ffffff79a7 */ /* 0x000fe20008100404 */
[----:B------:R-:W-:Y:S05]  /*26db0*/  EXIT ;  /* 0x000000000000794d */ /* 0x000fea0003800000 */
.L_x_26:
[----:B------:R-:W-:-:S05]  /*26dc0*/  IMAD.MOV.U32 R3, RZ, RZ, -0x4 ;  /* 0xfffffffcff037424 */ /* 0x000fca00078e00ff */
[----:B------:R-:W-:-:S05]  /*26dd0*/  VIADDMNMX.U32 R0, R2, R3, 0x2, PT ;  /* 0x0000000202007446 */ /* 0x000fca0003800003 */
[----:B------:R-:W-:-:S04]  /*26de0*/  IMAD.SHL.U32 R0, R0, 0x4, RZ ;  /* 0x0000000400007824 */ /* 0x000fc800078e00ff */
[----:B------:R-:W1:Y:S02]  /*26df0*/  LDC R2, c[0x2][R0] ;  /* 0x0080000000027b82 */ /* 0x000e640000000800 */
[----:B-1----:R-:W-:-:S04]  /*26e00*/  SHF.R.S32.HI R3, RZ, 0x1f, R2 ;  /* 0x0000001fff037819 */ /* 0x002fc80000011402 */
.L_x_524:
[----:B------:R-:W-:Y:S05]  /*26e10*/  BRX R2 -0x26e20                                                                                                                                                                                                                                                                                                                                                                                                                                                                                                                                                                                         (*"BRANCH_TARGETS .L_x_525,.L_x_526,.L_x_527"*) ;  /* 0xfffffd9002787949 */ /* 0x000fea000383ffff */
.L_x_527:
[----:B------:R-:W-:-:S08]  /*26e20*/  NOP ;  /* 0x0000000000007918 */ /* 0x000fd00000000000 */
[----:B------:R-:W-:-:S00]  /*26e30*/  USETMAXREG.DEALLOC.CTAPOOL 0x18 ;  /* 0x00000018000079c8 */ /* 0x000fc000080e0500 */
[----:B------:R-:W-:Y:S05]  /*26e40*/  EXIT ;  /* 0x000000000000794d */ /* 0x000fea0003800000 */
.L_x_525:
[----:B------:R-:W-:-:S08]  /*26e50*/  NOP ;  /* 0x0000000000007918 */ /* 0x000fd00000000000 */
[----:B------:R-:W1:-:S00]  /*26e60*/  USETMAXREG.DEALLOC.CTAPOOL 0x20 ;  /* 0x00000020000079c8 */ /* 0x000e4000080e0500 */
[----:B------:R-:W2:Y:S08]  /*26e70*/  S2UR UR8, SR_CTAID.X ;  /* 0x00000000000879c3 */ /* 0x000eb00000002500 */
[----:B-1----:R-:W1:Y:S08]  /*26e80*/  LDC.64 R2, c[0x0][0x380] ;  /* 0x0000e000ff027b82 */ /* 0x002e700000000a00 */
[----:B------:R-:W3:Y:S01]  /*26e90*/  S2UR UR53, SR_CTAID.Z ;  /* 0x00000000003579c3 */ /* 0x000ee20000002700 */
[----:B--2---:R-:W-:Y:S01]  /*26ea0*/  USHF.L.U32 UR11, UR8, 0x8, URZ ;  /* 0x00000008080b7899 */ /* 0x004fe200080006ff */
[----:B-1----:R-:W-:-:S05]  /*26eb0*/  ISETP.NE.AND P1, PT, R3, RZ, PT ;  /* 0x000000ff0300720c */ /* 0x002fca0003f25270 */
[----:B------:R-:W-:-:S13]  /*26ec0*/  ISETP.LE.U32.OR P1, PT, R2, UR11, !P1 ;  /* 0x0000000b02007c0c */ /* 0x000fda000cf23470 */
[----:B---3--:R-:W-:Y:S05]  /*26ed0*/  @P1 EXIT ;  /* 0x000000000000194d */ /* 0x008fea0003800000 */
[----:B------:R-:W1:Y:S01]  /*26ee0*/  LDCU UR7, c[0x0][0x38c] ;  /* 0x00007180ff0777ac */ /* 0x000e620008000800 */
[----:B------:R-:W2:Y:S01]  /*26ef0*/  S2UR UR9, SR_CTAID.Y ;  /* 0x00000000000979c3 */ /* 0x000ea20000002600 */
[----:B------:R-:W-:Y:S01]  /*26f00*/  VIADD R3, R3, 0x7f ;  /* 0x0000007f03037836 */ /* 0x000fe20000000000 */
[----:B------:R-:W-:Y:S01]  /*26f10*/  BSSY.RECONVERGENT B0, `(.L_x_355) ;  /* 0x0000021000007945 */ /* 0x000fe20003800200 */
[----:B------:R-:W-:Y:S01]  /*26f20*/  ELECT P2, URZ, PT ;  /* 0x0000000000ff782f */ /* 0x000fe20003840000 */
[----:B-1----:R-:W1:Y:S01]  /*26f30*/  I2F.U32.RP R2, UR7 ;  /* 0x0000000700027d06 */ /* 0x002e620008209000 */
[----:B------:R-:W-:-:S07]  /*26f40*/  UISETP.NE.U32.AND UP1, UPT, UR7, URZ, UPT ;  /* 0x000000ff0700728c */ /* 0x000fce000bf25070 */
[----:B-1----:R-:W1:Y:S02]  /*26f50*/  MUFU.RCP R0, R2 ;  /* 0x0000000200007308 */ /* 0x002e640000001000 */
[----:B-1----:R-:W-:-:S06]  /*26f60*/  VIADD R0, R0, 0xffffffe ;  /* 0x0ffffffe00007836 */ /* 0x002fcc0000000000 */
[----:B------:R-:W1:Y:S02]  /*26f70*/  F2I.FTZ.U32.TRUNC.NTZ R0, R0 ;  /* 0x0000000000007305 */ /* 0x000e64000021f000 */
[----:B-1----:R-:W-:Y:S02]  /*26f80*/  R2UR UR5, R0 ;  /* 0x00000000000572ca */ /* 0x002fe400000e0000 */
[----:B------:R-:W-:-:S04]  /*26f90*/  SHF.R.S32.HI R0, RZ, 0x1f, R3 ;  /* 0x0000001fff007819 */ /* 0x000fc80000011403 */
[----:B------:R-:W-:-:S04]  /*26fa0*/  LEA.HI R0, R0, R3, RZ, 0x7 ;  /* 0x0000000300007211 */ /* 0x000fc800078f38ff */
[----:B------:R-:W-:-:S03]  /*26fb0*/  SHF.R.S32.HI R4, RZ, 0x7, R0 ;  /* 0x00000007ff047819 */ /* 0x000fc60000011400 */
[----:B------:R-:W-:-:S04]  /*26fc0*/  UIADD3 UR4, UPT, UPT, URZ, -UR5, URZ ;  /* 0x80000005ff047290 */ /* 0x000fc8000fffe0ff */
[----:B------:R-:W-:-:S03]  /*26fd0*/  UIMAD UR6, UR4, UR7, URZ ;  /* 0x00000007040672a4 */ /* 0x000fc6000f8e02ff */
[----:B------:R-:W-:Y:S02]  /*26fe0*/  UMOV UR4, URZ ;  /* 0x000000ff00047c82 */ /* 0x000fe40008000000 */
[----:B------:R-:W-:-:S07]  /*26ff0*/  UIMAD.WIDE.U32 UR4, UR5, UR6, UR4 ;  /* 0x00000006050472a5 */ /* 0x000fce000f8e0004 */
[----:B------:R-:W-:Y:S02]  /*27000*/  UMOV UR4, UR5 ;  /* 0x0000000500047c82 */ /* 0x000fe40008000000 */
[----:B--2---:R-:W-:-:S07]  /*27010*/  UIMAD.WIDE.U32 UR4, UR4, UR9, URZ ;  /* 0x00000009040472a5 */ /* 0x004fce000f8e00ff */
[----:B------:R-:W-:Y:S02]  /*27020*/  UMOV UR52, UR5 ;  /* 0x0000000500347c82 */ /* 0x000fe40008000000 */
[----:B------:R-:W-:-:S04]  /*27030*/  UIADD3 UR4, UPT, UPT, -UR52, URZ, URZ ;  /* 0x000000ff34047290 */ /* 0x000fc8000fffe1ff */
[----:B------:R-:W-:-:S04]  /*27040*/  UIMAD UR4, UR7, UR4, UR9 ;  /* 0x00000004070472a4 */ /* 0x000fc8000f8e0209 */
[----:B------:R-:W-:-:S11]  /*27050*/  UISETP.GE.U32.AND UP5, UPT, UR4, UR7, UPT ;  /* 0x000000070400728c */ /* 0x000fd6000bfa6070 */
[----:B------:R-:W-:Y:S02]  /*27060*/  @UP5 UIADD3 UR4, UPT, UPT, UR4, -UR7, URZ ;  /* 0x8000000704045290 */ /* 0x000fe4000fffe0ff */
[----:B------:R-:W-:Y:S02]  /*27070*/  @UP5 UIADD3 UR52, UPT, UPT, UR52, 0x1, URZ ;  /* 0x0000000134345890 */ /* 0x000fe4000fffe0ff */
[----:B------:R-:W-:Y:S02]  /*27080*/  UISETP.GE.U32.AND UP4, UPT, UR4, UR7, UPT ;  /* 0x000000070400728c */ /* 0x000fe4000bf86070 */
[----:B------:R-:W-:-:S04]  /*27090*/  ULEA UR4, UR8, 0x2, 0x1 ;  /* 0x0000000208047891 */ /* 0x000fc8000f8e08ff */
[----:B------:R-:W-:-:S05]  /*270a0*/  ULOP3.LUT UR4, UR4, 0x1fffffe, URZ, 0xc0, !UPT ;  /* 0x01fffffe04047892 */ /* 0x000fca000f8ec0ff */
[----:B------:R-:W-:Y:S01]  /*270b0*/  @UP4 UIADD3 UR52, UPT, UPT, UR52, 0x1, URZ ;  /* 0x0000000134344890 */ /* 0x000fe2000fffe0ff */
[----:B------:R-:W-:Y:S01]  /*270c0*/  VIMNMX R4, PT, PT, R4, UR4, PT ;  /* 0x0000000404047c48 */ /* 0x000fe2000bfe0100 */
[----:B------:R-:W-:-:S04]  /*270d0*/  @!UP1 ULOP3.LUT UR52, URZ, UR7, URZ, 0x33, !UPT ;  /* 0x00000007ff349292 */ /* 0x000fc8000f8e33ff */
[----:B------:R-:W-:-:S04]  /*270e0*/  UIADD3 UR12, UPT, UPT, -UR52, URZ, URZ ;  /* 0x000000ff340c7290 */ /* 0x000fc8000fffe1ff */
[----:B------:R-:W-:Y:S01]  /*270f0*/  UIMAD UR12, UR7, UR12, UR9 ;  /* 0x0000000c070c72a4 */ /* 0x000fe2000f8e0209 */
[----:B------:R-:W-:Y:S11]  /*27100*/  @!P3 BRA `(.L_x_356) ;  /* 0x000000000004b947 */ /* 0x000ff60003800000 */
[----:B------:R-:W-:Y:S05]  /*27110*/  BPT.TRAP 0x1 ;  /* 0x000000040000795c */ /* 0x000fea0000300000 */
.L_x_356:
[----:B------:R-:W-:Y:S05]  /*27120*/  BSYNC.RECONVERGENT B0 ;  /* 0x0000000000007941 */ /* 0x000fea0003800200 */
.L_x_355:
[----:B------:R-:W1:Y:S01]  /*27130*/  S2UR UR8, SR_CgaCtaId ;  /* 0x00000000000879c3 */ /* 0x000e620000008800 */
[----:B------:R-:W-:Y:S01]  /*27140*/  UMOV UR4, 0x400 ;  /* 0x0000040000047882 */ /* 0x000fe20000000000 */
[----:B------:R-:W-:Y:S01]  /*27150*/  IMAD.MOV.U32 R3, RZ, RZ, 0x1 ;  /* 0x00000001ff037424 */ /* 0x000fe200078e00ff */
[----:B------:R-:W-:-:S04]  /*27160*/  @!P0 MOV R2, 0x10000 ;  /* 0x0001000000028802 */ /* 0x000fc80000000f00 */
[----:B------:R-:W-:Y:S01]  /*27170*/  SHF.L.U32 R3, R3, 0x1f, RZ ;  /* 0x0000001f03037819 */ /* 0x000fe200000006ff */
[----:B-1----:R-:W-:-:S09]  /*27180*/  ULEA UR8, UR8, UR4, 0x18 ;  /* 0x0000000408087291 */ /* 0x002fd2000f8ec0ff */
[----:B------:R-:W1:Y:S02]  /*27190*/  SYNCS.PHASECHK.TRANS64.TRYWAIT P1, [UR8+0x50010], R3 ;  /* 0x05001003ff0075a7 */ /* 0x000e640008021108 */
[----:B-1----:R-:W-:Y:S05]  /*271a0*/  @!P1 BRA `(.L_x_357) ;  /* 0x0000006000709947 */ /* 0x002fea0003800000 */
.L_x_489:
[----:B------:R-:W-:Y:S01]  /*271b0*/  PLOP3.LUT P5, PT, P5, P6, PT, 0xf8, 0x8f ;  /* 0x00000000008f781c */ /* 0x000fe20002fadf70 */
[----:B------:R2:W-:Y:S01]  /*271c0*/  @!P0 SYNCS.ARRIVE.TRANS64 RZ, [UR8+0x50000], R2 ;  /* 0x05000002ffff89a7 */ /* 0x0005e20008000008 */
[----:B------:R-:W-:Y:S11]  /*271d0*/  BSSY.RECONVERGENT B0, `(.L_x_358) ;  /* 0x0000003000007945 */ /* 0x000ff60003800200 */
[----:B------:R-:W-:Y:S05]  /*271e0*/  @!P5 BRA `(.L_x_359) ;  /* 0x000000000004d947 */ /* 0x000fea0003800000 */
[----:B------:R-:W-:Y:S05]  /*271f0*/  BPT.TRAP 0x1 ;  /* 0x000000040000795c */ /* 0x000fea0000300000 */
.L_x_359:
[----:B------:R-:W-:Y:S05]  /*27200*/  BSYNC.RECONVERGENT B0 ;  /* 0x0000000000007941 */ /* 0x000fea0003800200 */
.L_x_358:
[----:B------:R-:W-:Y:S01]  /*27210*/  LOP3.LUT P1, RZ, R16, 0x1f, RZ, 0xc0, !PT ;  /* 0x0000001f10ff7812 */ /* 0x000fe2000782c0ff */
[----:B------:R-:W-:Y:S03]  /*27220*/  BSSY.RECONVERGENT B0, `(.L_x_360) ;  /* 0x0000004000007945 */ /* 0x000fe60003800200 */
[----:B------:R-:W-:-:S13]  /*27230*/  PLOP3.LUT P1, PT, P1, P0, PT, 0x8f, 0xf8 ;  /* 0x0000000000f8781c */ /* 0x000fda0000f21177 */
[----:B------:R-:W-:Y:S05]  /*27240*/  @P1 BRA `(.L_x_361) ;  /* 0x0000000000041947 */ /* 0x000fea0003800000 */
[----:B------:R-:W-:Y:S05]  /*27250*/  BPT.TRAP 0x1 ;  /* 0x000000040000795c */ /* 0x000fea0000300000 */
.L_x_361:
[----:B------:R-:W-:Y:S05]  /*27260*/  BSYNC.RECONVERGENT B0 ;  /* 0x0000000000007941 */ /* 0x000fea0003800200 */
.L_x_360:
[----:B------:R-:W3:Y:S01]  /*27270*/  LDCU.64 UR4, c[0x0][0x348] ;  /* 0x00006900ff0477ac */ /* 0x000ee20008000a00 */
[----:B------:R-:W-:Y:S02]  /*27280*/  UIADD3 UR9, UPT, UPT, UR8, 0x50000, URZ ;  /* 0x0005000008097890 */ /* 0x000fe4000fffe0ff */
[----:B------:R-:W-:Y:S02]  /*27290*/  UIADD3 UR32, UPT, UPT, UR8, 0x4000, URZ ;  /* 0x0000400008207890 */ /* 0x000fe4000fffe0ff */
[----:B------:R-:W-:Y:S02]  /*272a0*/  UIADD3 UR24, UPT, UPT, UR8, 0x8000, URZ ;  /* 0x0000800008187890 */ /* 0x000fe4000fffe0ff */
[----:B------:R-:W-:Y:S01]  /*272b0*/  UIADD3 UR16, UPT, UPT, UR8, 0xc000, URZ ;  /* 0x0000c00008107890 */ /* 0x000fe2000fffe0ff */
[----:B------:R-:W-:Y:S01]  /*272c0*/  UMOV UR6, 0x0 ;  /* 0x0000000000067882 */ /* 0x000fe20000000000 */
[----:B------:R-:W-:Y:S01]  /*272d0*/  UMOV UR7, 0x10000000 ;  /* 0x1000000000077882 */ /* 0x000fe20000000000 */
[----:B------:R-:W-:Y:S01]  /*272e0*/  UMOV UR10, URZ ;  /* 0x000000ff000a7c82 */ /* 0x000fe20008000000 */
[----:B------:R-:W-:Y:S01]  /*272f0*/  UMOV UR13, UR52 ;  /* 0x00000034000d7c82 */ /* 0x000fe20008000000 */
[----:B------:R-:W-:Y:S01]  /*27300*/  UMOV UR14, UR53 ;  /* 0x00000035000e7c82 */ /* 0x000fe20008000000 */
[----:B------:R-:W-:Y:S01]  /*27310*/  UMOV UR34, 0x40 ;  /* 0x0000004000227882 */ /* 0x000fe20000000000 */
[----:B---3--:R-:W-:Y:S01]  /*27320*/  UIADD3 UR4, UP1, UPT, UR4, 0x80, URZ ;  /* 0x0000008004047890 */ /* 0x008fe2000ff3e0ff */
[----:B------:R-:W-:Y:S01]  /*27330*/  UMOV UR35, UR11 ;  /* 0x0000000b00237c82 */ /* 0x000fe20008000000 */
[----:B------:R-:W-:-:S02]  /*27340*/  UMOV UR36, UR12 ;  /* 0x0000000c00247c82 */ /* 0x000fc40008000000 */
[----:B------:R-:W-:Y:S01]  /*27350*/  UIADD3.X UR5, UPT, UPT, URZ, UR5, URZ, UP1, !UPT ;  /* 0x00000005ff057290 */ /* 0x000fe20008ffe4ff */
[----:B------:R-:W-:Y:S01]  /*27360*/  UMOV UR37, UR52 ;  /* 0x0000003400257c82 */ /* 0x000fe20008000000 */
[----:B------:R-:W-:Y:S01]  /*27370*/  UMOV UR38, UR53 ;  /* 0x0000003500267c82 */ /* 0x000fe20008000000 */
[----:B------:R-:W-:Y:S01]  /*27380*/  UMOV UR33, UR9 ;  /* 0x0000000900217c82 */ /* 0x000fe20008000000 */
[----:B------:R-:W-:Y:S01]  /*27390*/  UMOV UR26, 0x80 ;  /* 0x00000080001a7882 */ /* 0x000fe20000000000 */
[----:B------:R-:W-:Y:S01]  /*273a0*/  UMOV UR27, UR11 ;  /* 0x0000000b001b7c82 */ /* 0x000fe20008000000 */
[----:B------:R-:W-:Y:S01]  /*273b0*/  UMOV UR28, UR12 ;  /* 0x0000000c001c7c82 */ /* 0x000fe20008000000 */
[----:B------:R-:W-:Y:S01]  /*273c0*/  UMOV UR29, UR52 ;  /* 0x00000034001d7c82 */ /* 0x000fe20008000000 */
[----:B------:R-:W-:Y:S01]  /*273d0*/  UMOV UR30, UR53 ;  /* 0x00000035001e7c82 */ /* 0x000fe20008000000 */
[----:B------:R3:W-:Y:S01]  /*273e0*/  UTMALDG.5D [UR8], [UR4], desc[UR6] ;  /* 0x00000608040075b4 */ /* 0x0007e20008021000 */
[----:B------:R-:W-:Y:S01]  /*273f0*/  UMOV UR25, UR9 ;  /* 0x0000000900197c82 */ /* 0x000fe20008000000 */
[----:B------:R-:W-:Y:S01]  /*27400*/  UMOV UR18, 0xc0 ;  /* 0x000000c000127882 */ /* 0x000fe20000000000 */
[----:B------:R-:W-:Y:S01]  /*27410*/  UMOV UR19, UR11 ;  /* 0x0000000b00137c82 */ /* 0x000fe20008000000 */
[----:B------:R-:W-:Y:S01]  /*27420*/  UMOV UR20, UR12 ;  /* 0x0000000c00147c82 */ /* 0x000fe20008000000 */
[----:B------:R-:W-:Y:S01]  /*27430*/  UMOV UR21, UR52 ;  /* 0x0000003400157c82 */ /* 0x000fe20008000000 */
[----:B------:R-:W-:Y:S01]  /*27440*/  UMOV UR22, UR53 ;  /* 0x0000003500167c82 */ /* 0x000fe20008000000 */
[----:B------:R-:W-:Y:S01]  /*27450*/  UMOV UR17, UR9 ;  /* 0x0000000900117c82 */ /* 0x000fe20008000000 */
[----:B------:R3:W-:Y:S01]  /*27460*/  UTMALDG.5D [UR32], [UR4], desc[UR6] ;  /* 0x00000620040075b4 */ /* 0x0007e20008021000 */
[----:B------:R3:W-:Y:S01]  /*27470*/  UTMALDG.5D [UR24], [UR4], desc[UR6] ;  /* 0x00000618040075b4 */ /* 0x0007e20008021000 */
[----:B------:R3:W-:Y:S02]  /*27480*/  UTMALDG.5D [UR16], [UR4], desc[UR6] ;  /* 0x00000610040075b4 */ /* 0x0007e40008021000 */
[----:B---3--:R-:W-:Y:S05]  /*27490*/  BRA.U !UP0, `(.L_x_362) ;  /* 0x0000000108047547 */ /* 0x008fea000b800000 */
[----:B------:R-:W-:Y:S05]  /*274a0*/  BPT.TRAP 0x1 ;  /* 0x000000040000795c */ /* 0x000fea0000300000 */
.L_x_362:
[----:B------:R-:W3:Y:S01]  /*274b0*/  SYNCS.PHASECHK.TRANS64.TRYWAIT P1, [UR8+0x50038], R3 ;  /* 0x05003803ff0075a7 */ /* 0x000ee20008021108 */
[----:B--2---:R-:W-:Y:S01]  /*274c0*/  @!P0 MOV R2, 0x10000 ;  /* 0x0001000000028802 */ /* 0x004fe20000000f00 */
[----:B---3--:R-:W-:Y:S06]  /*274d0*/  @!P1 BRA `(.L_x_363) ;  /* 0x0000005c00bc9947 */ /* 0x008fec0003800000 */
.L_x_491:
[----:B------:R2:W-:Y:S01]  /*274e0*/  @!P0 SYNCS.ARRIVE.TRANS64 RZ, [UR8+0x50020], R2 ;  /* 0x05002002ffff89a7 */ /* 0x0005e20008000008 */
[----:B------:R-:W-:-:S09]  /*274f0*/  UPLOP3.LUT UP2, UPT, UP2, UP3, UPT, 0xf8, 0x8f ;  /* 0x00000000008f789c */ /* 0x000fd20001747f70 */
[----:B------:R-:W-:Y:S05]  /*27500*/  BRA.U !UP2, `(.L_x_364) ;  /* 0x000000010a047547 */ /* 0x000fea000b800000 */
[----:B------:R-:W-:Y:S05]  /*27510*/  BPT.TRAP 0x1 ;  /* 0x000000040000795c */ /* 0x000fea0000300000 */
.L_x_364:
[----:B------:R-:W-:Y:S01]  /*27520*/  LOP3.LUT P1, R16, R16, 0x1f, RZ, 0xc0, !PT ;  /* 0x0000001f10107812 */ /* 0x000fe2000782c0ff */
[----:B------:R-:W-:Y:S03]  /*27530*/  BSSY.RECONVERGENT B0, `(.L_x_365) ;  /* 0x0000004000007945 */ /* 0x000fe60003800200 */
[----:B------:R-:W-:-:S13]  /*27540*/  PLOP3.LUT P1, PT, P1, P0, PT, 0x8f, 0xf8 ;  /* 0x0000000000f8781c */ /* 0x000fda0000f21177 */
[----:B------:R-:W-:Y:S05]  /*27550*/  @P1 BRA `(.L_x_366) ;  /* 0x0000000000041947 */ /* 0x000fea0003800000 */
[----:B------:R-:W-:Y:S05]  /*27560*/  BPT.TRAP 0x1 ;  /* 0x000000040000795c */ /* 0x000fea0000300000 */
.L_x_366:
[----:B------:R-:W-:Y:S05]  /*27570*/  BSYNC.RECONVERGENT B0 ;  /* 0x0000000000007941 */ /* 0x000fea0003800200 */
.L_x_365:
[----:B------:R-:W3:Y:S01]  /*27580*/  LDCU.64 UR4, c[0x0][0x348] ;  /* 0x00006900ff0477ac */ /* 0x000ee20008000a00 */
[----:B------:R-:W-:Y:S01]  /*27590*/  BSSY.RECONVERGENT B0, `(.L_x_367) ;  /* 0x0000021000007945 */ /* 0x000fe20003800200 */
[----:B------:R-:W-:Y:S02]  /*275a0*/  UIADD3 UR16, UPT, UPT, UR8, 0x20000, URZ ;  /* 0x0002000008107890 */ /* 0x000fe4000fffe0ff */
[----:B------:R-:W-:Y:S02]  /*275b0*/  UIADD3 UR17, UPT, UPT, UR8, 0x50020, URZ ;  /* 0x0005002008117890 */ /* 0x000fe4000fffe0ff */
[----:B------:R-:W-:Y:S02]  /*275c0*/  UIADD3 UR32, UPT, UPT, UR8, 0x24000, URZ ;  /* 0x0002400008207890 */ /* 0x000fe4000fffe0ff */
[----:B------:R-:W-:Y:S02]  /*275d0*/  UIADD3 UR24, UPT, UPT, UR8, 0x28000, URZ ;  /* 0x0002800008187890 */ /* 0x000fe4000fffe0ff */
[----:B------:R-:W-:Y:S01]  /*275e0*/  UIADD3 UR48, UPT, UPT, UR8, 0x2c000, URZ ;  /* 0x0002c00008307890 */ /* 0x000fe2000fffe0ff */
[----:B------:R-:W-:Y:S01]  /*275f0*/  UMOV UR19, URZ ;  /* 0x000000ff00137c82 */ /* 0x000fe20008000000 */
[----:B------:R-:W-:Y:S01]  /*27600*/  UMOV UR6, 0x0 ;  /* 0x0000000000067882 */ /* 0x000fe20000000000 */
[----:B------:R-:W-:Y:S01]  /*27610*/  UMOV UR7, 0x10000000 ;  /* 0x1000000000077882 */ /* 0x000fe20000000000 */
[----:B------:R-:W-:Y:S01]  /*27620*/  UMOV UR18, URZ ;  /* 0x000000ff00127c82 */ /* 0x000fe20008000000 */
[----:B---3--:R-:W-:Y:S01]  /*27630*/  UIADD3 UR4, UP1, UPT, UR4, 0x180, URZ ;  /* 0x0000018004047890 */ /* 0x008fe2000ff3e0ff */
[----:B------:R-:W-:Y:S01]  /*27640*/  UMOV UR20, UR52 ;  /* 0x0000003400147c82 */ /* 0x000fe20008000000 */
[----:B------:R-:W-:-:S02]  /*27650*/  UMOV UR21, UR53 ;  /* 0x0000003500157c82 */ /* 0x000fc40008000000 */
[----:B------:R-:W-:Y:S01]  /*27660*/  UIADD3.X UR5, UPT, UPT, URZ, UR5, URZ, UP1, !UPT ;  /* 0x00000005ff057290 */ /* 0x000fe20008ffe4ff */
[----:B------:R-:W-:Y:S01]  /*27670*/  UMOV UR34, 0x40 ;  /* 0x0000004000227882 */ /* 0x000fe20000000000 */
[----:B------:R-:W-:Y:S01]  /*27680*/  UMOV UR36, UR52 ;  /* 0x0000003400247c82 */ /* 0x000fe20008000000 */
[----:B------:R-:W-:Y:S01]  /*27690*/  UMOV UR37, UR53 ;  /* 0x0000003500257c82 */ /* 0x000fe20008000000 */
[----:B------:R-:W-:Y:S01]  /*276a0*/  UMOV UR33, UR17 ;  /* 0x0000001100217c82 */ /* 0x000fe20008000000 */
[----:B------:R-:W-:Y:S01]  /*276b0*/  UMOV UR35, UR19 ;  /* 0x0000001300237c82 */ /* 0x000fe20008000000 */
[----:B------:R-:W-:Y:S01]  /*276c0*/  UMOV UR26, 0x80 ;  /* 0x00000080001a7882 */ /* 0x000fe20000000000 */
[----:B------:R-:W-:Y:S01]  /*276d0*/  UMOV UR28, UR52 ;  /* 0x00000034001c7c82 */ /* 0x000fe20008000000 */
[----:B------:R-:W-:Y:S01]  /*276e0*/  UMOV UR29, UR53 ;  /* 0x00000035001d7c82 */ /* 0x000fe20008000000 */
[----:B------:R3:W-:Y:S01]  /*276f0*/  UTMALDG.4D [UR16], [UR4], desc[UR6] ;  /* 0x00000610040075b4 */ /* 0x0007e20008019000 */
[----:B------:R-:W-:Y:S01]  /*27700*/  UMOV UR25, UR17 ;  /* 0x0000001100197c82 */ /* 0x000fe20008000000 */
[----:B------:R-:W-:Y:S01]  /*27710*/  UMOV UR27, UR19 ;  /* 0x00000013001b7c82 */ /* 0x000fe20008000000 */
[----:B------:R-:W-:Y:S01]  /*27720*/  UMOV UR50, 0xc0 ;  /* 0x000000c000327882 */ /* 0x000fe20000000000 */
[----:B------:R-:W-:Y:S01]  /*27730*/  UMOV UR49, UR17 ;  /* 0x0000001100317c82 */ /* 0x000fe20008000000 */
[----:B------:R-:W-:Y:S01]  /*27740*/  UMOV UR51, UR19 ;  /* 0x0000001300337c82 */ /* 0x000fe20008000000 */
[----:B------:R3:W-:Y:S01]  /*27750*/  UTMALDG.4D [UR32], [UR4], desc[UR6] ;  /* 0x00000620040075b4 */ /* 0x0007e20008019000 */
[----:B------:R3:W-:Y:S01]  /*27760*/  UTMALDG.4D [UR24], [UR4], desc[UR6] ;  /* 0x00000618040075b4 */ /* 0x0007e20008019000 */
[----:B------:R3:W-:Y:S02]  /*27770*/  UTMALDG.4D [UR48], [UR4], desc[UR6] ;  /* 0x00000630040075b4 */ /* 0x0007e40008019000 */
[----:B---3--:R-:W-:Y:S05]  /*27780*/  @!P3 BRA `(.L_x_368) ;  /* 0x000000000004b947 */ /* 0x008fea0003800000 */
[----:B------:R-:W-:Y:S05]  /*27790*/  BPT.TRAP 0x1 ;  /* 0x000000040000795c */ /* 0x000fea0000300000 */
.L_x_368:
[----:B------:R-:W-:Y:S05]  /*277a0*/  BSYNC.RECONVERGENT B0 ;  /* 0x0000000000007941 */ /* 0x000fea0003800200 */
.L_x_367:
[----:B------:R-:W3:Y:S01]  /*277b0*/  SYNCS.PHASECHK.TRANS64.TRYWAIT P1, [UR8+0x50018], R3 ;  /* 0x05001803ff0075a7 */ /* 0x000ee20008021108 */
[----:B--2---:R-:W-:Y:S01]  /*277c0*/  @!P0 MOV R2, 0x10000 ;  /* 0x0001000000028802 */ /* 0x004fe20000000f00 */
[----:B---3--:R-:W-:Y:S06]  /*277d0*/  @!P1 BRA `(.L_x_369) ;  /* 0x0000005c00149947 */ /* 0x008fec0003800000 */
.L_x_493:
[----:B------:R2:W-:Y:S01]  /*277e0*/  @!P0 SYNCS.ARRIVE.TRANS64 RZ, [UR8+0x50008], R2 ;  /* 0x05000802ffff89a7 */ /* 0x0005e20008000008 */
[----:B------:R-:W-:Y:S04]  /*277f0*/  BSSY.RECONVERGENT B0, `(.L_x_370) ;  /* 0x0000003000007945 */ /* 0x000fe80003800200 */
[----:B------:R-:W-:Y:S05]  /*27800*/  @!P5 BRA `(.L_x_371) ;  /* 0x000000000004d947 */ /* 0x000fea0003800000 */
[----:B------:R-:W-:Y:S05]  /*27810*/  BPT.TRAP 0x1 ;  /* 0x000000040000795c */ /* 0x000fea0000300000 */
.L_x_371:
[----:B------:R-:W-:Y:S05]  /*27820*/  BSYNC.RECONVERGENT B0 ;  /* 0x0000000000007941 */ /* 0x000fea0003800200 */
.L_x_370:
[----:B------:R-:W-:Y:S01]  /*27830*/  ISETP.EQ.OR P1, PT, R16, RZ, P0 ;  /* 0x000000ff1000720c */ /* 0x000fe20000722670 */
[----:B------:R-:W-:-:S12]  /*27840*/  BSSY.RECONVERGENT B0, `(.L_x_372) ;  /* 0x0000003000007945 */ /* 0x000fd80003800200 */
[----:B------:R-:W-:Y:S05]  /*27850*/  @P1 BRA `(.L_x_373) ;  /* 0x0000000000041947 */ /* 0x000fea0003800000 */
[----:B------:R-:W-:Y:S05]  /*27860*/  BPT.TRAP 0x1 ;  /* 0x000000040000795c */ /* 0x000fea0000300000 */
.L_x_373:
[----:B------:R-:W-:Y:S05]  /*27870*/  BSYNC.RECONVERGENT B0 ;  /* 0x0000000000007941 */ /* 0x000fea0003800200 */
.L_x_372:
[----:B------:R-:W3:Y:S01]  /*27880*/  LDCU.64 UR4, c[0x0][0x348] ;  /* 0x00006900ff0477ac */ /* 0x000ee20008000a00 */
        /* <DEDUP_REMOVED lines=8> */
[----:B---3--:R-:W-:Y:S01]  /*27910*/  UIADD3 UR4, UP1, UPT, UR4, 0x80, URZ ;  /* 0x0000008004047890 */ /* 0x008fe2000ff3e0ff */
[----:B------:R-:W-:Y:S01]  /*27920*/  UMOV UR42, URZ ;  /* 0x000000ff002a7c82 */ /* 0x000fe20008000000 */
[----:B------:R-:W-:-:S02]  /*27930*/  UMOV UR44, UR12 ;  /* 0x0000000c002c7c82 */ /* 0x000fc40008000000 */
[----:B------:R-:W-:Y:S01]  /*27940*/  UIADD3.X UR5, UPT, UPT, URZ, UR5, URZ, UP1, !UPT ;  /* 0x00000005ff057290 */ /* 0x000fe20008ffe4ff */
[----:B------:R-:W-:Y:S01]  /*27950*/  UMOV UR45, UR52 ;  /* 0x00000034002d7c82 */ /* 0x000fe20008000000 */
[----:B------:R-:W-:Y:S01]  /*27960*/  UMOV UR46, UR53 ;  /* 0x00000035002e7c82 */ /* 0x000fe20008000000 */
[----:B------:R-:W-:Y:S01]  /*27970*/  UMOV UR34, 0x40 ;  /* 0x0000004000227882 */ /* 0x000fe20000000000 */
[----:B------:R-:W-:Y:S01]  /*27980*/  UMOV UR36, UR12 ;  /* 0x0000000c00247c82 */ /* 0x000fe20008000000 */
[----:B------:R-:W-:Y:S01]  /*27990*/  UMOV UR37, UR52 ;  /* 0x0000003400257c82 */ /* 0x000fe20008000000 */
[----:B------:R-:W-:Y:S01]  /*279a0*/  UMOV UR38, UR53 ;  /* 0x0000003500267c82 */ /* 0x000fe20008000000 */
[----:B------:R-:W-:Y:S01]  /*279b0*/  UMOV UR33, UR41 ;  /* 0x0000002900217c82 */ /* 0x000fe20008000000 */
[----:B------:R-:W-:Y:S01]  /*279c0*/  UMOV UR35, UR43 ;  /* 0x0000002b00237c82 */ /* 0x000fe20008000000 */
[----:B------:R-:W-:Y:S01]  /*279d0*/  UMOV UR26, 0x80 ;  /* 0x00000080001a7882 */ /* 0x000fe20000000000 */
[----:B------:R-:W-:Y:S01]  /*279e0*/  UMOV UR28, UR12 ;  /* 0x0000000c001c7c82 */ /* 0x000fe20008000000 */
[----:B------:R-:W-:Y:S01]  /*279f0*/  UMOV UR29, UR52 ;  /* 0x00000034001d7c82 */ /* 0x000fe20008000000 */
[----:B------:R-:W-:Y:S01]  /*27a00*/  UMOV UR30, UR53 ;  /* 0x00000035001e7c82 */ /* 0x000fe20008000000 */
[----:B------:R3:W-:Y:S01]  /*27a10*/  UTMALDG.5D [UR40], [UR4], desc[UR6] ;  /* 0x00000628040075b4 */ /* 0x0007e20008021000 */
        /* <DEDUP_REMOVED lines=9> */
[----:B------:R3:W-:Y:S01]  /*27ab0*/  UTMALDG.5D [UR24], [UR4], desc[UR6] ;  /* 0x00000618040075b4 */ /* 0x0007e20008021000 */
[----:B------:R3:W-:Y:S02]  /*27ac0*/  UTMALDG.5D [UR16], [UR4], desc[UR6] ;  /* 0x00000610040075b4 */ /* 0x0007e40008021000 */
[----:B---3--:R-:W-:Y:S05]  /*27ad0*/  BRA.U !UP0, `(.L_x_374) ;  /* 0x0000000108047547 */ /* 0x008fea000b800000 */
[----:B------:R-:W-:Y:S05]  /*27ae0*/  BPT.TRAP 0x1 ;  /* 0x000000040000795c */ /* 0x000fea0000300000 */
.L_x_374:
[----:B------:R-:W3:Y:S01]  /*27af0*/  SYNCS.PHASECHK.TRANS64.TRYWAIT P3, [UR8+0x50040], R3 ;  /* 0x05004003ff0075a7 */ /* 0x000ee20008061108 */
[----:B--2---:R-:W-:Y:S01]  /*27b00*/  @!P0 MOV R2, 0x10000 ;  /* 0x0001000000028802 */ /* 0x004fe20000000f00 */
[----:B---3--:R-:W-:Y:S06]  /*27b10*/  @!P3 BRA `(.L_x_375) ;  /* 0x00000058005cb947 */ /* 0x008fec0003800000 */
.L_x_495:
[----:B------:R2:W-:Y:S01]  /*27b20*/  @!P0 SYNCS.ARRIVE.TRANS64 RZ, [UR8+0x50028], R2 ;  /* 0x05002802ffff89a7 */ /* 0x0005e20008000008 */
[----:B------:R-:W-:Y:S05]  /*27b30*/  BRA.U !UP2, `(.L_x_376) ;  /* 0x000000010a047547 */ /* 0x000fea000b800000 */
[----:B------:R-:W-:Y:S05]  /*27b40*/  BPT.TRAP 0x1 ;  /* 0x000000040000795c */ /* 0x000fea0000300000 */
.L_x_376:
[----:B------:R-:W-:Y:S04]  /*27b50*/  BSSY.RECONVERGENT B0, `(.L_x_377) ;  /* 0x0000003000007945 */ /* 0x000fe80003800200 */
[----:B------:R-:W-:Y:S05]  /*27b60*/  @P1 BRA `(.L_x_378) ;  /* 0x0000000000041947 */ /* 0x000fea0003800000 */
[----:B------:R-:W-:Y:S05]  /*27b70*/  BPT.TRAP 0x1 ;  /* 0x000000040000795c */ /* 0x000fea0000300000 */
.L_x_378:
[----:B------:R-:W-:Y:S05]  /*27b80*/  BSYNC.RECONVERGENT B0 ;  /* 0x0000000000007941 */ /* 0x000fea0003800200 */
.L_x_377:
[----:B------:R-:W3:Y:S01]  /*27b90*/  LDCU.64 UR4, c[0x0][0x348] ;  /* 0x00006900ff0477ac */ /* 0x000ee20008000a00 */
        /* <DEDUP_REMOVED lines=16> */
[----:B------:R-:W-:Y:S01]  /*27ca0*/  UMOV UR26, 0x80 ;  /* 0x00000080001a7882 */ /* 0x000fe20000000000 */
[----:B------:R-:W-:Y:S01]  /*27cb0*/  UMOV UR28, UR52 ;  /* 0x00000034001c7c82 */ /* 0x000fe20008000000 */
[----:B------:R-:W-:Y:S01]  /*27cc0*/  UMOV UR29, UR53 ;  /* 0x00000035001d7c82 */ /* 0x000fe20008000000 */
[----:B------:R-:W-:Y:S02]  /*27cd0*/  UMOV UR25, UR33 ;  /* 0x0000002100197c82 */ /* 0x000fe40008000000 */
[----:B------:R3:W-:Y:S01]  /*27ce0*/  UTMALDG.4D [UR32], [UR4], desc[UR6] ;  /* 0x00000620040075b4 */ /* 0x0007e20008019000 */
[----:B------:R-:W-:Y:S01]  /*27cf0*/  UMOV UR27, UR35 ;  /* 0x00000023001b7c82 */ /* 0x000fe20008000000 */
[----:B------:R-:W-:Y:S01]  /*27d00*/  UMOV UR18, 0xc0 ;  /* 0x000000c000127882 */ /* 0x000fe20000000000 */
[----:B------:R-:W-:Y:S01]  /*27d10*/  UMOV UR20, UR52 ;  /* 0x0000003400147c82 */ /* 0x000fe20008000000 */
[----:B------:R-:W-:Y:S01]  /*27d20*/  UMOV UR21, UR53 ;  /* 0x0000003500157c82 */ /* 0x000fe20008000000 */
[----:B------:R-:W-:Y:S01]  /*27d30*/  UMOV UR17, UR33 ;  /* 0x0000002100117c82 */ /* 0x000fe20008000000 */
[----:B------:R-:W-:Y:S01]  /*27d40*/  UMOV UR19, UR35 ;  /* 0x0000002300137c82 */ /* 0x000fe20008000000 */
[----:B------:R3:W-:Y:S01]  /*27d50*/  UTMALDG.4D [UR48], [UR4], desc[UR6] ;  /* 0x00000630040075b4 */ /* 0x0007e20008019000 */
[----:B------:R3:W-:Y:S01]  /*27d60*/  UTMALDG.4D [UR24], [UR4], desc[UR6] ;  /* 0x00000618040075b4 */ /* 0x0007e20008019000 */
[----:B------:R3:W-:Y:S01]  /*27d70*/  UTMALDG.4D [UR16], [UR4], desc[UR6] ;  /* 0x00000610040075b4 */ /* 0x0007e20008019000 */
[----:B------:R-:W-:Y:S01]  /*27d80*/  NOP ;  /* 0x0000000000007918 */ /* 0x000fe20000000000 */
[----:B------:R-:W-:-:S13]  /*27d90*/  ISETP.GE.AND P3, PT, R4, 0x2, PT ;  /* 0x000000020400780c */ /* 0x000fda0003f66270 */
[----:B---3--:R-:W-:Y:S05]  /*27da0*/  @!P3 EXIT ;  /* 0x000000000000b94d */ /* 0x008fea0003800000 */
[C---:B------:R-:W-:Y:S01]  /*27db0*/  ISETP.NE.AND P3, PT, R4.reuse, 0x2, PT ;  /* 0x000000020400780c */ /* 0x040fe20003f65270 */
[----:B------:R-:W3:Y:S01]  /*27dc0*/  LDCU.64 UR12, c[0x0][0x348] ;  /* 0x00006900ff0c77ac */ /* 0x000ee20008000a00 */
[----:B------:R-:W-:Y:S01]  /*27dd0*/  IADD3 R5, PT, PT, R4, -0x1, RZ ;  /* 0xffffffff04057810 */ /* 0x000fe20007ffe0ff */
[----:B------:R-:W-:Y:S01]  /*27de0*/  UMOV UR9, 0x1 ;  /* 0x0000000100097882 */ /* 0x000fe20000000000 */
[----:B------:R-:W-:Y:S01]  /*27df0*/  UMOV UR5, 0x2 ;  /* 0x0000000200057882 */ /* 0x000fe20000000000 */
[----:B------:R-:W-:-:S08]  /*27e00*/  UMOV UR43, 0x80 ;  /* 0x00000080002b7882 */ /* 0x000fd00000000000 */
[----:B------:R-:W-:Y:S05]  /*27e10*/  @!P3 BRA `(.L_x_379) ;  /* 0x0000000c006cb947 */ /* 0x000fea0003800000 */
[----:B------:R-:W-:Y:S01]  /*27e20*/  LOP3.LUT R4, R5, 0xfffffffe, RZ, 0xc0, !PT ;  /* 0xfffffffe05047812 */ /* 0x000fe200078ec0ff */
[----:B------:R-:W-:Y:S01]  /*27e30*/  UMOV UR9, 0x1 ;  /* 0x0000000100097882 */ /* 0x000fe20000000000 */
[----:B------:R-:W-:Y:S01]  /*27e40*/  UMOV UR5, 0x2 ;  /* 0x0000000200057882 */ /* 0x000fe20000000000 */
[----:B------:R-:W-:Y:S01]  /*27e50*/  UMOV UR43, 0x100 ;  /* 0x00000100002b7882 */ /* 0x000fe20000000000 */
[----:B------:R-:W-:Y:S02]  /*27e60*/  IADD3 R4, PT, PT, -R4, RZ, RZ ;  /* 0x000000ff04047210 */ /* 0x000fe40007ffe1ff */
.L_x_400:
[----:B------:R-:W-:Y:S05]  /*27e70*/  BRA.U !UP0, `(.L_x_380) ;  /* 0x0000000108047547 */ /* 0x000fea000b800000 */
[----:B---3--:R-:W-:Y:S05]  /*27e80*/  BPT.TRAP 0x1 ;  /* 0x000000040000795c */ /* 0x008fea0000300000 */
.L_x_380:
[----:B------:R-:W4:Y:S01]  /*27e90*/  S2UR UR8, SR_CgaCtaId ;  /* 0x00000000000879c3 */ /* 0x000f220000008800 */
[----:B------:R-:W-:Y:S01]  /*27ea0*/  UMOV UR4, 0x400 ;  /* 0x0000040000047882 */ /* 0x000fe20000000000 */
[----:B-1----:R-:W-:Y:S01]  /*27eb0*/  IMAD.U32 R3, RZ, RZ, UR9 ;  /* 0x00000009ff037e24 */ /* 0x002fe2000f8e00ff */
[----:B--2---:R-:W-:-:S04]  /*27ec0*/  @!P0 MOV R2, 0x10000 ;  /* 0x0001000000028802 */ /* 0x004fc80000000f00 */
[----:B------:R-:W-:Y:S01]  /*27ed0*/  SHF.L.U32 R3, R3, 0x1f, RZ ;  /* 0x0000001f03037819 */ /* 0x000fe200000006ff */
[----:B----4-:R-:W-:-:S04]  /*27ee0*/  ULEA UR8, UR8, UR4, 0x18 ;  /* 0x0000000408087291 */ /* 0x010fc8000f8ec0ff */
[----:B------:R-:W-:-:S09]  /*27ef0*/  ULEA UR49, UR5, UR8, 0x3 ;  /* 0x0000000805317291 */ /* 0x000fd2000f8e18ff */
[----:B------:R-:W1:Y:S02]  /*27f00*/  SYNCS.PHASECHK.TRANS64.TRYWAIT P3, [UR49+0x50038], R3 ;  /* 0x05003803ff0075a7 */ /* 0x000e640008061131 */
[----:B-1----:R-:W-:Y:S05]  /*27f10*/  @!P3 BRA `(.L_x_381) ;  /* 0x000000540074b947 */ /* 0x002fea0003800000 */
.L_x_497:
[----:B------:R2:W-:Y:S01]  /*27f20*/  @!P0 SYNCS.ARRIVE.TRANS64 RZ, [UR49+0x50020], R2 ;  /* 0x05002002ffff89a7 */ /* 0x0005e20008000031 */
[----:B------:R-:W-:Y:S05]  /*27f30*/  BRA.U !UP2, `(.L_x_382) ;  /* 0x000000010a047547 */ /* 0x000fea000b800000 */
[----:B---3--:R-:W-:Y:S05]  /*27f40*/  BPT.TRAP 0x1 ;  /* 0x000000040000795c */ /* 0x008fea0000300000 */
.L_x_382:
[----:B------:R-:W-:Y:S04]  /*27f50*/  BSSY.RECONVERGENT B0, `(.L_x_383) ;  /* 0x0000003000007945 */ /* 0x000fe80003800200 */
[----:B------:R-:W-:Y:S05]  /*27f60*/  @P1 BRA `(.L_x_384) ;  /* 0x0000000000041947 */ /* 0x000fea0003800000 */
[----:B---3--:R-:W-:Y:S05]  /*27f70*/  BPT.TRAP 0x1 ;  /* 0x000000040000795c */ /* 0x008fea0000300000 */
.L_x_384:
[----:B---3--:R-:W-:Y:S05]  /*27f80*/  BSYNC.RECONVERGENT B0 ;  /* 0x0000000000007941 */ /* 0x008fea0003800200 */
.L_x_383:
[----:B------:R-:W-:Y:S02]  /*27f90*/  ULEA UR16, UR5, UR8, 0x10 ;  /* 0x0000000805107291 */ /* 0x000fe4000f8e80ff */
[----:B------:R-:W-:Y:S02]  /*27fa0*/  UIADD3 UR6, UP1, UPT, UR12, 0x180, URZ ;  /* 0x000001800c067890 */ /* 0x000fe4000ff3e0ff */
[----:B------:R-:W-:Y:S02]  /*27fb0*/  UIADD3 UR51, UPT, UPT, UR43, -0x80, URZ ;  /* 0xffffff802b337890 */ /* 0x000fe4000fffe0ff */
[----:B------:R-:W-:Y:S02]  /*27fc0*/  UIADD3 UR49, UPT, UPT, UR49, 0x50020, URZ ;  /* 0x0005002031317890 */ /* 0x000fe4000fffe0ff */
[----:B------:R-:W-:Y:S02]  /*27fd0*/  UIADD3 UR48, UPT, UPT, UR16, 0x20000, URZ ;  /* 0x0002000010307890 */ /* 0x000fe4000fffe0ff */
[----:B------:R-:W-:-:S02]  /*27fe0*/  UIADD3.X UR7, UPT, UPT, URZ, UR13, URZ, UP1, !UPT ;  /* 0x0000000dff077290 */ /* 0x000fc40008ffe4ff */
[----:B------:R-:W-:Y:S02]  /*27ff0*/  UIADD3 UR32, UPT, UPT, UR16, 0x24000, URZ ;  /* 0x0002400010207890 */ /* 0x000fe4000fffe0ff */
[----:B------:R-:W-:Y:S02]  /*28000*/  UIADD3 UR24, UPT, UPT, UR16, 0x28000, URZ ;  /* 0x0002800010187890 */ /* 0x000fe4000fffe0ff */
[----:B------:R-:W-:Y:S01]  /*28010*/  UIADD3 UR16, UPT, UPT, UR16, 0x2c000, URZ ;  /* 0x0002c00010107890 */ /* 0x000fe2000fffe0ff */
[----:B------:R-:W-:Y:S01]  /*28020*/  UMOV UR10, 0x0 ;  /* 0x00000000000a7882 */ /* 0x000fe20000000000 */
[----:B------:R-:W-:Y:S01]  /*28030*/  UMOV UR11, 0x10000000 ;  /* 0x10000000000b7882 */ /* 0x000fe20000000000 */
[----:B------:R-:W-:Y:S01]  /*28040*/  UMOV UR50, URZ ;  /* 0x000000ff00327c82 */ /* 0x000fe20008000000 */
        /* <DEDUP_REMOVED lines=14> */
[----:B------:R-:W-:Y:S01]  /*28130*/  UMOV UR17, UR49 ;  /* 0x0000003100117c82 */ /* 0x000fe20008000000 */
[----:B------:R-:W-:Y:S01]  /*28140*/  UMOV UR19, UR51 ;  /* 0x0000003300137c82 */ /* 0x000fe20008000000 */
[----:B------:R3:W-:Y:S01]  /*28150*/  UTMALDG.4D [UR32], [UR6], desc[UR10] ;  /* 0x00000a20060075b4 */ /* 0x0007e20008019000 */
[----:B------:R-:W-:-:S04]  /*28160*/  UIADD3 UR5, UPT, UPT, UR5, 0x1, URZ ;  /* 0x0000000105057890 */ /* 0x000fc8000fffe0ff */
[----:B------:R-:W-:Y:S01]  /*28170*/  UISETP.NE.AND UP1, UPT, UR5, 0x3, UPT ;  /* 0x000000030500788c */ /* 0x000fe2000bf25270 */
[----:B------:R3:W-:Y:S03]  /*28180*/  UTMALDG.4D [UR24], [UR6], desc[UR10] ;  /* 0x00000a18060075b4 */ /* 0x0007e60008019000 */
[----:B------:R-:W-:Y:S02]  /*28190*/  USEL UR4, URZ, 0x1, UP1 ;  /* 0x00000001ff047887 */ /* 0x000fe40008800000 */
[----:B------:R-:W-:Y:S02]  /*281a0*/  USEL UR5, UR5, URZ, UP1 ;  /* 0x000000ff05057287 */ /* 0x000fe40008800000 */
[----:B------:R-:W-:Y:S01]  /*281b0*/  ULOP3.LUT UR9, UR9, UR4, URZ, 0x3c, !UPT ;  /* 0x0000000409097292 */ /* 0x000fe2000f8e3cff */
[----:B------:R3:W-:Y:S02]  /*281c0*/  UTMALDG.4D [UR16], [UR6], desc[UR10] ;  /* 0x00000a10060075b4 */ /* 0x0007e40008019000 */
[----:B---3--:R-:W-:Y:S09]  /*281d0*/  BRA.U !UP0, `(.L_x_385) ;  /* 0x0000000108047547 */ /* 0x008ff2000b800000 */
[----:B------:R-:W-:Y:S05]  /*281e0*/  BPT.TRAP 0x1 ;  /* 0x000000040000795c */ /* 0x000fea0000300000 */
.L_x_385:
[----:B------:R-:W-:Y:S01]  /*281f0*/  ULEA UR49, UR5, UR8, 0x3 ;  /* 0x0000000805317291 */ /* 0x000fe2000f8e18ff */
[----:B-1----:R-:W-:Y:S01]  /*28200*/  IMAD.U32 R3, RZ, RZ, UR9 ;  /* 0x00000009ff037e24 */ /* 0x002fe2000f8e00ff */
[----:B--2---:R-:W-:-:S04]  /*28210*/  @!P0 MOV R2, 0x10000 ;  /* 0x0001000000028802 */ /* 0x004fc80000000f00 */
[----:B------:R-:W-:-:S04]  /*28220*/  SHF.L.U32 R3, R3, 0x1f, RZ ;  /* 0x0000001f03037819 */ /* 0x000fc800000006ff */
[----:B------:R-:W1:Y:S02]  /*28230*/  SYNCS.PHASECHK.TRANS64.TRYWAIT P3, [UR49+0x50038], R3 ;  /* 0x05003803ff0075a7 */ /* 0x000e640008061131 */
[----:B-1----:R-:W-:Y:S05]  /*28240*/  @!P3 BRA `(.L_x_386) ;  /* 0x0000005000c0b947 */ /* 0x002fea0003800000 */
.L_x_499:
[----:B------:R2:W-:Y:S01]  /*28250*/  @!P0 SYNCS.ARRIVE.TRANS64 RZ, [UR49+0x50020], R2 ;  /* 0x05002002ffff89a7 */ /* 0x0005e20008000031 */
[----:B------:R-:W-:Y:S05]  /*28260*/  BRA.U !UP2, `(.L_x_387) ;  /* 0x000000010a047547 */ /* 0x000fea000b800000 */
[----:B------:R-:W-:Y:S05]  /*28270*/  BPT.TRAP 0x1 ;  /* 0x000000040000795c */ /* 0x000fea0000300000 */
.L_x_387:
[----:B------:R-:W-:Y:S04]  /*28280*/  BSSY.RECONVERGENT B0, `(.L_x_388) ;  /* 0x0000003000007945 */ /* 0x000fe80003800200 */
[----:B------:R-:W-:Y:S05]  /*28290*/  @P1 BRA `(.L_x_389) ;  /* 0x0000000000041947 */ /* 0x000fea0003800000 */
[----:B------:R-:W-:Y:S05]  /*282a0*/  BPT.TRAP 0x1 ;  /* 0x000000040000795c */ /* 0x000fea0000300000 */
.L_x_389:
[----:B------:R-:W-:Y:S05]  /*282b0*/  BSYNC.RECONVERGENT B0 ;  /* 0x0000000000007941 */ /* 0x000fea0003800200 */
.L_x_388:
        /* <DEDUP_REMOVED lines=38> */
.L_x_390:
[----:B------:R-:W-:Y:S01]  /*28520*/  ULEA UR41, UR5, UR8, 0x3 ;  /* 0x0000000805297291 */ /* 0x000fe2000f8e18ff */
[----:B-1----:R-:W-:Y:S01]  /*28530*/  IMAD.U32 R3, RZ, RZ, UR9 ;  /* 0x00000009ff037e24 */ /* 0x002fe2000f8e00ff */
[----:B--2---:R-:W-:-:S04]  /*28540*/  @!P0 MOV R2, 0x10000 ;  /* 0x0001000000028802 */ /* 0x004fc80000000f00 */
[----:B------:R-:W-:-:S04]  /*28550*/  SHF.L.U32 R3, R3, 0x1f, RZ ;  /* 0x0000001f03037819 */ /* 0x000fc800000006ff */
[----:B------:R-:W1:Y:S02]  /*28560*/  SYNCS.PHASECHK.TRANS64.TRYWAIT P3, [UR41+0x50038], R3 ;  /* 0x05003803ff0075a7 */ /* 0x000e640008061129 */
[----:B-1----:R-:W-:Y:S05]  /*28570*/  @!P3 BRA `(.L_x_391) ;  /* 0x00000050000cb947 */ /* 0x002fea0003800000 */
.L_x_501:
[----:B------:R2:W-:Y:S01]  /*28580*/  @!P0 SYNCS.ARRIVE.TRANS64 RZ, [UR41+0x50020], R2 ;  /* 0x05002002ffff89a7 */ /* 0x0005e20008000029 */
[----:B------:R-:W-:Y:S05]  /*28590*/  BRA.U !UP2, `(.L_x_392) ;  /* 0x000000010a047547 */ /* 0x000fea000b800000 */
[----:B------:R-:W-:Y:S05]  /*285a0*/  BPT.TRAP 0x1 ;  /* 0x000000040000795c */ /* 0x000fea0000300000 */
.L_x_392:
[----:B------:R-:W-:Y:S04]  /*285b0*/  BSSY.RECONVERGENT B0, `(.L_x_393) ;  /* 0x0000003000007945 */ /* 0x000fe80003800200 */
[----:B------:R-:W-:Y:S05]  /*285c0*/  @P1 BRA `(.L_x_394) ;  /* 0x0000000000041947 */ /* 0x000fea0003800000 */
[----:B------:R-:W-:Y:S05]  /*285d0*/  BPT.TRAP 0x1 ;  /* 0x000000040000795c */ /* 0x000fea0000300000 */
.L_x_394:
[----:B------:R-:W-:Y:S05]  /*285e0*/  BSYNC.RECONVERGENT B0 ;  /* 0x0000000000007941 */ /* 0x000fea0003800200 */
.L_x_393:
[----:B------:R-:W-:Y:S02]  /*285f0*/  ULEA UR16, UR5, UR8, 0x10 ;  /* 0x0000000805107291 */ /* 0x000fe4000f8e80ff */
[----:B------:R-:W-:Y:S02]  /*28600*/  UIADD3 UR6, UP1, UPT, UR12, 0x180, URZ ;  /* 0x000001800c067890 */ /* 0x000fe4000ff3e0ff */
[----:B------:R-:W-:Y:S02]  /*28610*/  UIADD3 UR41, UPT, UPT, UR41, 0x50020, URZ ;  /* 0x0005002029297890 */ /* 0x000fe4000fffe0ff */
[----:B------:R-:W-:Y:S02]  /*28620*/  UIADD3 UR40, UPT, UPT, UR16, 0x20000, URZ ;  /* 0x0002000010287890 */ /* 0x000fe4000fffe0ff */
[----:B------:R-:W-:Y:S02]  /*28630*/  UIADD3.X UR7, UPT, UPT, URZ, UR13, URZ, UP1, !UPT ;  /* 0x0000000dff077290 */ /* 0x000fe40008ffe4ff */
[----:B------:R-:W-:-:S02]  /*28640*/  UIADD3 UR32, UPT, UPT, UR16, 0x24000, URZ ;  /* 0x0002400010207890 */ /* 0x000fc4000fffe0ff */
        /* <DEDUP_REMOVED lines=16> */
[----:B------:R3:W-:Y:S01]  /*28750*/  UTMALDG.4D [UR40], [UR6], desc[UR10] ;  /* 0x00000a28060075b4 */ /* 0x0007e20008019000 */
[----:B------:R-:W-:Y:S01]  /*28760*/  UMOV UR25, UR41 ;  /* 0x0000002900197c82 */ /* 0x000fe20008000000 */
[----:B------:R-:W-:Y:S01]  /*28770*/  UMOV UR18, 0xc0 ;  /* 0x000000c000127882 */ /* 0x000fe20000000000 */
[----:B------:R-:W-:Y:S01]  /*28780*/  UMOV UR19, UR43 ;  /* 0x0000002b00137c82 */ /* 0x000fe20008000000 */
[----:B------:R-:W-:Y:S01]  /*28790*/  UMOV UR20, UR52 ;  /* 0x0000003400147c82 */ /* 0x000fe20008000000 */
[----:B------:R-:W-:Y:S01]  /*287a0*/  UMOV UR21, UR53 ;  /* 0x0000003500157c82 */ /* 0x000fe20008000000 */
[----:B------:R-:W-:Y:S01]  /*287b0*/  UMOV UR17, UR41 ;  /* 0x0000002900117c82 */ /* 0x000fe20008000000 */
[----:B------:R-:W-:Y:S01]  /*287c0*/  UIADD3 UR5, UPT, UPT, UR5, 0x1, URZ ;  /* 0x0000000105057890 */ /* 0x000fe2000fffe0ff */
[----:B------:R3:W-:Y:S03]  /*287d0*/  UTMALDG.4D [UR32], [UR6], desc[UR10] ;  /* 0x00000a20060075b4 */ /* 0x0007e60008019000 */
[----:B------:R-:W-:-:S04]  /*287e0*/  UISETP.NE.AND UP1, UPT, UR5, 0x3, UPT ;  /* 0x000000030500788c */ /* 0x000fc8000bf25270 */
[----:B------:R-:W-:Y:S01]  /*287f0*/  USEL UR4, URZ, 0x1, UP1 ;  /* 0x00000001ff047887 */ /* 0x000fe20008800000 */
[----:B------:R3:W-:Y:S01]  /*28800*/  UTMALDG.4D [UR24], [UR6], desc[UR10] ;  /* 0x00000a18060075b4 */ /* 0x0007e20008019000 */
[----:B------:R-:W-:Y:S02]  /*28810*/  USEL UR5, UR5, URZ, UP1 ;  /* 0x000000ff05057287 */ /* 0x000fe40008800000 */
[----:B------:R-:W-:Y:S01]  /*28820*/  ULOP3.LUT UR9, UR9, UR4, URZ, 0x3c, !UPT ;  /* 0x0000000409097292 */ /* 0x000fe2000f8e3cff */
[----:B------:R3:W-:Y:S02]  /*28830*/  UTMALDG.4D [UR16], [UR6], desc[UR10] ;  /* 0x00000a10060075b4 */ /* 0x0007e40008019000 */
[----:B---3--:R-:W-:Y:S09]  /*28840*/  BRA.U !UP0, `(.L_x_395) ;  /* 0x0000000108047547 */ /* 0x008ff2000b800000 */
[----:B------:R-:W-:Y:S05]  /*28850*/  BPT.TRAP 0x1 ;  /* 0x000000040000795c */ /* 0x000fea0000300000 */
.L_x_395:
[----:B------:R-:W-:Y:S01]  /*28860*/  ULEA UR41, UR5, UR8, 0x3 ;  /* 0x0000000805297291 */ /* 0x000fe2000f8e18ff */
[----:B-1----:R-:W-:Y:S01]  /*28870*/  IMAD.U32 R3, RZ, RZ, UR9 ;  /* 0x00000009ff037e24 */ /* 0x002fe2000f8e00ff */
[----:B--2---:R-:W-:-:S04]  /*28880*/  @!P0 MOV R2, 0x10000 ;  /* 0x0001000000028802 */ /* 0x004fc80000000f00 */
[----:B------:R-:W-:-:S04]  /*28890*/  SHF.L.U32 R3, R3, 0x1f, RZ ;  /* 0x0000001f03037819 */ /* 0x000fc800000006ff */
[----:B------:R-:W1:Y:S02]  /*288a0*/  SYNCS.PHASECHK.TRANS64.TRYWAIT P3, [UR41+0x50038], R3 ;  /* 0x05003803ff0075a7 */ /* 0x000e640008061129 */
[----:B-1----:R-:W-:Y:S05]  /*288b0*/  @!P3 BRA `(.L_x_396) ;  /* 0x0000004c0054b947 */ /* 0x002fea0003800000 */
.L_x_503:
[----:B------:R2:W-:Y:S01]  /*288c0*/  @!P0 SYNCS.ARRIVE.TRANS64 RZ, [UR41+0x50020], R2 ;  /* 0x05002002ffff89a7 */ /* 0x0005e20008000029 */
[----:B------:R-:W-:Y:S05]  /*288d0*/  BRA.U !UP2, `(.L_x_397) ;  /* 0x000000010a047547 */ /* 0x000fea000b800000 */
[----:B------:R-:W-:Y:S05]  /*288e0*/  BPT.TRAP 0x1 ;  /* 0x000000040000795c */ /* 0x000fea0000300000 */
.L_x_397:
[----:B------:R-:W-:Y:S04]  /*288f0*/  BSSY.RECONVERGENT B0, `(.L_x_398) ;  /* 0x0000003000007945 */ /* 0x000fe80003800200 */
[----:B------:R-:W-:Y:S05]  /*28900*/  @P1 BRA `(.L_x_399) ;  /* 0x0000000000041947 */ /* 0x000fea0003800000 */
[----:B------:R-:W-:Y:S05]  /*28910*/  BPT.TRAP 0x1 ;  /* 0x000000040000795c */ /* 0x000fea0000300000 */
.L_x_399:
[----:B------:R-:W-:Y:S05]  /*28920*/  BSYNC.RECONVERGENT B0 ;  /* 0x0000000000007941 */ /* 0x000fea0003800200 */
.L_x_398:
[----:B------:R-:W-:Y:S01]  /*28930*/  ULEA UR16, UR5, UR8, 0x10 ;  /* 0x0000000805107291 */ /* 0x000fe2000f8e80ff */
[----:B------:R-:W-:Y:S01]  /*28940*/  IADD3 R4, PT, PT, R4, 0x2, RZ ;  /* 0x0000000204047810 */ /* 0x000fe20007ffe0ff */
[----:B------:R-:W-:Y:S02]  /*28950*/  UIADD3 UR6, UP1, UPT, UR12, 0x280, URZ ;  /* 0x000002800c067890 */ /* 0x000fe4000ff3e0ff */
[----:B------:R-:W-:Y:S01]  /*28960*/  UIADD3 UR41, UPT, UPT, UR41, 0x50020, URZ ;  /* 0x0005002029297890 */ /* 0x000fe2000fffe0ff */
[----:B------:R-:W-:Y:S01]  /*28970*/  ISETP.NE.AND P3, PT, R4, RZ, PT ;  /* 0x000000ff0400720c */ /* 0x000fe20003f65270 */
[----:B------:R-:W-:Y:S02]  /*28980*/  UIADD3 UR40, UPT, UPT, UR16, 0x20000, URZ ;  /* 0x0002000010287890 */ /* 0x000fe4000fffe0ff */
[----:B------:R-:W-:Y:S02]  /*28990*/  UIADD3.X UR7, UPT, UPT, URZ, UR13, URZ, UP1, !UPT ;  /* 0x0000000dff077290 */ /* 0x000fe40008ffe4ff */
[----:B------:R-:W-:-:S02]  /*289a0*/  UIADD3 UR5, UPT, UPT, UR5, 0x1, URZ ;  /* 0x0000000105057890 */ /* 0x000fc4000fffe0ff */
[----:B------:R-:W-:Y:S02]  /*289b0*/  UIADD3 UR32, UPT, UPT, UR16, 0x24000, URZ ;  /* 0x0002400010207890 */ /* 0x000fe4000fffe0ff */
[----:B------:R-:W-:Y:S02]  /*289c0*/  UIADD3 UR24, UPT, UPT, UR16, 0x28000, URZ ;  /* 0x0002800010187890 */ /* 0x000fe4000fffe0ff */
[----:B------:R-:W-:Y:S02]  /*289d0*/  UIADD3 UR16, UPT, UPT, UR16, 0x2c000, URZ ;  /* 0x0002c00010107890 */ /* 0x000fe4000fffe0ff */
[----:B------:R-:W-:Y:S01]  /*289e0*/  UISETP.NE.AND UP1, UPT, UR5, 0x3, UPT ;  /* 0x000000030500788c */ /* 0x000fe2000bf25270 */
        /* <DEDUP_REMOVED lines=10> */
[----:B------:R-:W-:Y:S01]  /*28a90*/  USEL UR4, URZ, 0x1, UP1 ;  /* 0x00000001ff047887 */ /* 0x000fe20008800000 */
[----:B------:R3:W-:Y:S01]  /*28aa0*/  UTMALDG.4D [UR40], [UR6], desc[UR10] ;  /* 0x00000a28060075b4 */ /* 0x0007e20008019000 */
[----:B------:R-:W-:Y:S01]  /*28ab0*/  UMOV UR26, 0x80 ;  /* 0x00000080001a7882 */ /* 0x000fe20000000000 */
[----:B------:R-:W-:Y:S01]  /*28ac0*/  UMOV UR27, UR43 ;  /* 0x0000002b001b7c82 */ /* 0x000fe20008000000 */
[----:B------:R-:W-:Y:S01]  /*28ad0*/  UMOV UR28, UR52 ;  /* 0x00000034001c7c82 */ /* 0x000fe20008000000 */
[----:B------:R-:W-:Y:S01]  /*28ae0*/  UMOV UR29, UR53 ;  /* 0x00000035001d7c82 */ /* 0x000fe20008000000 */
[----:B------:R-:W-:Y:S01]  /*28af0*/  UMOV UR25, UR41 ;  /* 0x0000002900197c82 */ /* 0x000fe20008000000 */
[----:B------:R-:W-:Y:S01]  /*28b00*/  UMOV UR18, 0xc0 ;  /* 0x000000c000127882 */ /* 0x000fe20000000000 */
[----:B------:R-:W-:Y:S01]  /*28b10*/  UMOV UR19, UR43 ;  /* 0x0000002b00137c82 */ /* 0x000fe20008000000 */
[----:B------:R4:W-:Y:S01]  /*28b20*/  UTMALDG.4D [UR32], [UR6], desc[UR10] ;  /* 0x00000a20060075b4 */ /* 0x0009e20008019000 */
[----:B------:R-:W-:Y:S01]  /*28b30*/  UMOV UR20, UR52 ;  /* 0x0000003400147c82 */ /* 0x000fe20008000000 */
[----:B------:R-:W-:Y:S01]  /*28b40*/  UMOV UR21, UR53 ;  /* 0x0000003500157c82 */ /* 0x000fe20008000000 */
[----:B------:R-:W-:Y:S01]  /*28b50*/  UMOV UR17, UR41 ;  /* 0x0000002900117c82 */ /* 0x000fe20008000000 */
[----:B------:R-:W-:-:S02]  /*28b60*/  USEL UR5, UR5, URZ, UP1 ;  /* 0x000000ff05057287 */ /* 0x000fc40008800000 */
[----:B------:R-:W-:Y:S01]  /*28b70*/  ULOP3.LUT UR9, UR9, UR4, URZ, 0x3c, !UPT ;  /* 0x0000000409097292 */ /* 0x000fe2000f8e3cff */
[----:B------:R4:W-:Y:S01]  /*28b80*/  UTMALDG.4D [UR24], [UR6], desc[UR10] ;  /* 0x00000a18060075b4 */ /* 0x0009e20008019000 */
[----:B------:R4:W-:Y:S01]  /*28b90*/  UTMALDG.4D [UR16], [UR6], desc[UR10] ;  /* 0x00000a10060075b4 */ /* 0x0009e20008019000 */
[----:B---3--:R-:W-:Y:S01]  /*28ba0*/  UIADD3 UR43, UPT, UPT, UR43, 0x100, URZ ;  /* 0x000001002b2b7890 */ /* 0x008fe2000fffe0ff */
[----:B----4-:R-:W-:Y:S11]  /*28bb0*/  @P3 BRA `(.L_x_400) ;  /* 0xfffffff000ac3947 */ /* 0x010ff6000383ffff */
[----:B------:R-:W-:-:S05]  /*28bc0*/  UIADD3 UR43, UPT, UPT, UR43, -0x80, URZ ;  /* 0xffffff802b2b7890 */ /* 0x000fca000fffe0ff */
.L_x_379:
[----:B------:R-:W-:-:S04]  /*28bd0*/  LOP3.LUT R5, R5, 0x1, RZ, 0xc0, !PT ;  /* 0x0000000105057812 */ /* 0x000fc800078ec0ff */
[----:B------:R-:W-:-:S13]  /*28be0*/  ISETP.NE.U32.AND P3, PT, R5, 0x1, PT ;  /* 0x000000010500780c */ /* 0x000fda0003f65070 */
[----:B---3--:R-:W-:Y:S05]  /*28bf0*/  @P3 EXIT ;  /* 0x000000000000394d */ /* 0x008fea0003800000 */
[----:B------:R-:W-:Y:S05]  /*28c00*/  BRA.U !UP0, `(.L_x_401) ;  /* 0x0000000108047547 */ /* 0x000fea000b800000 */
[----:B------:R-:W-:Y:S05]  /*28c10*/  BPT.TRAP 0x1 ;  /* 0x000000040000795c */ /* 0x000fea0000300000 */
.L_x_401:
[----:B------:R-:W-:Y:S01]  /*28c20*/  ULEA UR41, UR5, UR8, 0x3 ;  /* 0x0000000805297291 */ /* 0x000fe2000f8e18ff */
[----:B-1----:R-:W-:Y:S01]  /*28c30*/  IMAD.U32 R3, RZ, RZ, UR9 ;  /* 0x00000009ff037e24 */ /* 0x002fe2000f8e00ff */
[----:B--2---:R-:W-:-:S04]  /*28c40*/  @!P0 MOV R2, 0x10000 ;  /* 0x0001000000028802 */ /* 0x004fc80000000f00 */
[----:B------:R-:W-:-:S04]  /*28c50*/  SHF.L.U32 R3, R3, 0x1f, RZ ;  /* 0x0000001f03037819 */ /* 0x000fc800000006ff */
[----:B------:R-:W1:Y:S02]  /*28c60*/  SYNCS.PHASECHK.TRANS64.TRYWAIT P3, [UR41+0x50038], R3 ;  /* 0x05003803ff0075a7 */ /* 0x000e640008061129 */
[----:B-1----:R-:W-:Y:S05]  /*28c70*/  @!P3 BRA `(.L_x_402) ;  /* 0x00000048007cb947 */ /* 0x002fea0003800000 */
.L_x_505:
[----:B------:R2:W-:Y:S01]  /*28c80*/  @!P0 SYNCS.ARRIVE.TRANS64 RZ, [UR41+0x50020], R2 ;  /* 0x05002002ffff89a7 */ /* 0x0005e20008000029 */
[----:B------:R-:W-:Y:S05]  /*28c90*/  BRA.U !UP2, `(.L_x_403) ;  /* 0x000000010a047547 */ /* 0x000fea000b800000 */
[----:B------:R-:W-:Y:S05]  /*28ca0*/  BPT.TRAP 0x1 ;  /* 0x000000040000795c */ /* 0x000fea0000300000 */
.L_x_403:
[----:B------:R-:W-:Y:S04]  /*28cb0*/  BSSY.RECONVERGENT B0, `(.L_x_404) ;  /* 0x0000003000007945 */ /* 0x000fe80003800200 */
[----:B------:R-:W-:Y:S05]  /*28cc0*/  @P1 BRA `(.L_x_405) ;  /* 0x0000000000041947 */ /* 0x000fea0003800000 */
[----:B------:R-:W-:Y:S05]  /*28cd0*/  BPT.TRAP 0x1 ;  /* 0x000000040000795c */ /* 0x000fea0000300000 */
.L_x_405:
[----:B------:R-:W-:Y:S05]  /*28ce0*/  BSYNC.RECONVERGENT B0 ;  /* 0x0000000000007941 */ /* 0x000fea0003800200 */
.L_x_404:
        /* <DEDUP_REMOVED lines=39> */
.L_x_406:
[----:B------:R-:W-:Y:S01]  /*28f60*/  ULEA UR33, UR4, UR8, 0x3 ;  /* 0x0000000804217291 */ /* 0x000fe2000f8e18ff */
[----:B-1----:R-:W-:Y:S01]  /*28f70*/  IMAD.U32 R3, RZ, RZ, UR9 ;  /* 0x00000009ff037e24 */ /* 0x002fe2000f8e00ff */
[----:B--2---:R-:W-:-:S04]  /*28f80*/  @!P0 MOV R2, 0x10000 ;  /* 0x0001000000028802 */ /* 0x004fc80000000f00 */
[----:B------:R-:W-:-:S04]  /*28f90*/  SHF.L.U32 R3, R3, 0x1f, RZ ;  /* 0x0000001f03037819 */ /* 0x000fc800000006ff */
[----:B------:R-:W1:Y:S02]  /*28fa0*/  SYNCS.PHASECHK.TRANS64.TRYWAIT P3, [UR33+0x50038], R3 ;  /* 0x05003803ff0075a7 */ /* 0x000e640008061121 */
[----:B-1----:R-:W-:Y:S05]  /*28fb0*/  @!P3 BRA `(.L_x_407) ;  /* 0x0000004400c4b947 */ /* 0x002fea0003800000 */
.L_x_507:
[----:B------:R2:W-:Y:S01]  /*28fc0*/  @!P0 SYNCS.ARRIVE.TRANS64 RZ, [UR33+0x50020], R2 ;  /* 0x05002002ffff89a7 */ /* 0x0005e20008000021 */
[----:B------:R-:W-:Y:S05]  /*28fd0*/  BRA.U !UP2, `(.L_x_408) ;  /* 0x000000010a047547 */ /* 0x000fea000b800000 */
[----:B------:R-:W-:Y:S05]  /*28fe0*/  BPT.TRAP 0x1 ;  /* 0x000000040000795c */ /* 0x000fea0000300000 */
.L_x_408:
[----:B------:R-:W-:Y:S04]  /*28ff0*/  BSSY.RECONVERGENT B0, `(.L_x_409) ;  /* 0x0000003000007945 */ /* 0x000fe80003800200 */
[----:B------:R-:W-:Y:S05]  /*29000*/  @P1 BRA `(.L_x_410) ;  /* 0x0000000000041947 */ /* 0x000fea0003800000 */
[----:B------:R-:W-:Y:S05]  /*29010*/  BPT.TRAP 0x1 ;  /* 0x000000040000795c */ /* 0x000fea0000300000 */
.L_x_410:
[----:B------:R-:W-:Y:S05]  /*29020*/  BSYNC.RECONVERGENT B0 ;  /* 0x0000000000007941 */ /* 0x000fea0003800200 */
.L_x_409:
[----:B------:R-:W-:Y:S05]  /*29030*/  @!P2 EXIT ;  /* 0x000000000000a94d */ /* 0x000fea0003800000 */
        /* <DEDUP_REMOVED lines=34> */
[----:B---3--:R-:W-:Y:S05]  /*29260*/  EXIT ;  /* 0x000000000000794d */ /* 0x008fea0003800000 */
.L_x_526:
[----:B------:R-:W-:-:S08]  /*29270*/  NOP ;  /* 0x0000000000007918 */ /* 0x000fd00000000000 */
[----:B------:R-:W1:-:S00]  /*29280*/  USETMAXREG.DEALLOC.CTAPOOL 0x20 ;  /* 0x00000020000079c8 */ /* 0x000e4000080e0500 */
[----:B------:R-:W2:Y:S08]  /*29290*/  S2UR UR42, SR_CTAID.X ;  /* 0x00000000002a79c3 */ /* 0x000eb00000002500 */
[----:B-1----:R-:W1:Y:S01]  /*292a0*/  LDC R0, c[0x0][0x380] ;  /* 0x0000e000ff007b82 */ /* 0x002e620000000800 */
[----:B--2---:R-:W-:-:S06]  /*292b0*/  USHF.L.U32 UR42, UR42, 0x8, URZ ;  /* 0x000000082a2a7899 */ /* 0x004fcc00080006ff */
[----:B-1----:R-:W-:-:S13]  /*292c0*/  ISETP.LE.U32.AND P0, PT, R0, UR42, PT ;  /* 0x0000002a00007c0c */ /* 0x002fda000bf03070 */
[----:B------:R-:W-:Y:S05]  /*292d0*/  @P0 EXIT ;  /* 0x000000000000094d */ /* 0x000fea0003800000 */
[----:B------:R-:W1:Y:S01]  /*292e0*/  LDCU UR7, c[0x0][0x38c] ;  /* 0x00007180ff0777ac */ /* 0x000e620008000800 */
[----:B------:R-:W2:Y:S01]  /*292f0*/  S2UR UR8, SR_CTAID.Y ;  /* 0x00000000000879c3 */ /* 0x000ea20000002600 */
[----:B------:R-:W-:Y:S01]  /*29300*/  ELECT P1, URZ, PT ;  /* 0x0000000000ff782f */ /* 0x000fe20003820000 */
[----:B-1----:R-:W1:Y:S01]  /*29310*/  I2F.U32.RP R2, UR7 ;  /* 0x0000000700027d06 */ /* 0x002e620008209000 */
[----:B------:R-:W-:-:S07]  /*29320*/  UISETP.NE.U32.AND UP0, UPT, UR7, URZ, UPT ;  /* 0x000000ff0700728c */ /* 0x000fce000bf05070 */
[----:B-1----:R-:W1:Y:S02]  /*29330*/  MUFU.RCP R0, R2 ;  /* 0x0000000200007308 */ /* 0x002e640000001000 */
[----:B-1----:R-:W-:-:S06]  /*29340*/  VIADD R0, R0, 0xffffffe ;  /* 0x0ffffffe00007836 */ /* 0x002fcc0000000000 */
[----:B------:R-:W1:Y:S02]  /*29350*/  F2I.FTZ.U32.TRUNC.NTZ R0, R0 ;  /* 0x0000000000007305 */ /* 0x000e64000021f000 */
[----:B-1----:R-:W-:-:S13]  /*29360*/  R2UR UR5, R0 ;  /* 0x00000000000572ca */ /* 0x002fda00000e0000 */
[----:B------:R-:W-:-:S04]  /*29370*/  UIADD3 UR4, UPT, UPT, URZ, -UR5, URZ ;  /* 0x80000005ff047290 */ /* 0x000fc8000fffe0ff */
[----:B------:R-:W-:-:S03]  /*29380*/  UIMAD UR6, UR4, UR7, URZ ;  /* 0x00000007040672a4 */ /* 0x000fc6000f8e02ff */
[----:B------:R-:W-:Y:S02]  /*29390*/  UMOV UR4, URZ ;  /* 0x000000ff00047c82 */ /* 0x000fe40008000000 */
[----:B------:R-:W-:-:S07]  /*293a0*/  UIMAD.WIDE.U32 UR4, UR5, UR6, UR4 ;  /* 0x00000006050472a5 */ /* 0x000fce000f8e0004 */
[----:B------:R-:W-:Y:S02]  /*293b0*/  UMOV UR4, UR5 ;  /* 0x0000000500047c82 */ /* 0x000fe40008000000 */
[----:B--2---:R-:W-:-:S07]  /*293c0*/  UIMAD.WIDE.U32 UR44, UR4, UR8, URZ ;  /* 0x00000008042c72a5 */ /* 0x004fce000f8e00ff */
[----:B------:R-:W-:Y:S02]  /*293d0*/  UMOV UR44, UR45 ;  /* 0x0000002d002c7c82 */ /* 0x000fe40008000000 */
[----:B------:R-:W-:Y:S02]  /*293e0*/  UIADD3 UR4, UPT, UPT, -UR44, URZ, URZ ;  /* 0x000000ff2c047290 */ /* 0x000fe4000fffe1ff */
[----:B------:R-:W1:Y:S02]  /*293f0*/  S2UR UR45, SR_CTAID.Z ;  /* 0x00000000002d79c3 */ /* 0x000e640000002700 */
[----:B------:R-:W-:-:S04]  /*29400*/  UIMAD UR4, UR7, UR4, UR8 ;  /* 0x00000004070472a4 */ /* 0x000fc8000f8e0208 */
[----:B------:R-:W-:-:S11]  /*29410*/  UISETP.GE.U32.AND UP2, UPT, UR4, UR7, UPT ;  /* 0x000000070400728c */ /* 0x000fd6000bf46070 */
[----:B------:R-:W-:Y:S02]  /*29420*/  @UP2 UIADD3 UR4, UPT, UPT, UR4, -UR7, URZ ;  /* 0x8000000704042290 */ /* 0x000fe4000fffe0ff */
[----:B------:R-:W-:Y:S02]  /*29430*/  @UP2 UIADD3 UR44, UPT, UPT, UR44, 0x1, URZ ;  /* 0x000000012c2c2890 */ /* 0x000fe4000fffe0ff */
[----:B------:R-:W-:-:S11]  /*29440*/  UISETP.GE.U32.AND UP1, UPT, UR4, UR7, UPT ;  /* 0x000000070400728c */ /* 0x000fd6000bf26070 */
[----:B------:R-:W-:Y:S02]  /*29450*/  @UP1 UIADD3 UR44, UPT, UPT, UR44, 0x1, URZ ;  /* 0x000000012c2c1890 */ /* 0x000fe4000fffe0ff */
[----:B------:R-:W-:-:S04]  /*29460*/  @!UP0 ULOP3.LUT UR44, URZ, UR7, URZ, 0x33, !UPT ;  /* 0x00000007ff2c8292 */ /* 0x000fc8000f8e33ff */
[----:B------:R-:W-:-:S04]  /*29470*/  UIADD3 UR43, UPT, UPT, -UR44, URZ, URZ ;  /* 0x000000ff2c2b7290 */ /* 0x000fc8000fffe1ff */
[----:B------:R-:W-:Y:S01]  /*29480*/  UIMAD UR43, UR7, UR43, UR8 ;  /* 0x0000002b072b72a4 */ /* 0x000fe2000f8e0208 */
[----:B-1----:R-:W-:Y:S11]  /*29490*/  BRA.U UP6, `(.L_x_411) ;  /* 0x0000000106047547 */ /* 0x002ff6000b800000 */
[----:B------:R-:W-:Y:S05]  /*294a0*/  BPT.TRAP 0x1 ;  /* 0x000000040000795c */ /* 0x000fea0000300000 */
.L_x_411:
[----:B------:R-:W1:Y:S01]  /*294b0*/  S2UR UR6, SR_CgaCtaId ;  /* 0x00000000000679c3 */ /* 0x000e620000008800 */
[----:B------:R-:W-:Y:S01]  /*294c0*/  UMOV UR40, 0x400 ;  /* 0x0000040000287882 */ /* 0x000fe20000000000 */
[----:B------:R-:W-:Y:S01]  /*294d0*/  SHF.L.U32 R0, RZ, 0x1f, RZ ;  /* 0x0000001fff007819 */ /* 0x000fe200000006ff */
[----:B-1----:R-:W-:-:S09]  /*294e0*/  ULEA UR40, UR6, UR40, 0x18 ;  /* 0x0000002806287291 */ /* 0x002fd2000f8ec0ff */
[----:B------:R-:W1:Y:S02]  /*294f0*/  SYNCS.PHASECHK.TRANS64.TRYWAIT P0, [UR40+0x500b0], R0 ;  /* 0x0500b000ff0075a7 */ /* 0x000e640008001128 */
[----:B-1----:R-:W-:Y:S05]  /*29500*/  @!P0 BRA `(.L_x_412) ;  /* 0x0000004000888947 */ /* 0x002fea0003800000 */
.L_x_509:
[----:B------:R-:W-:Y:S04]  /*29510*/  BSSY.RECONVERGENT B0, `(.L_x_413) ;  /* 0x0000128000007945 */ /* 0x000fe80003800200 */
[----:B------:R-:W-:Y:S05]  /*29520*/  @!P1 BRA `(.L_x_414) ;  /* 0x0000001000989947 */ /* 0x000fea0003800000 */
[----:B------:R-:W2:Y:S01]  /*29530*/  LDCU.64 UR4, c[0x0][0x348] ;  /* 0x00006900ff0477ac */ /* 0x000ea20008000a00 */
[----:B------:R-:W-:Y:S02]  /*29540*/  UIADD3 UR50, UPT, UPT, UR42, 0x8, URZ ;  /* 0x000000082a327890 */ /* 0x000fe4000fffe0ff */
[----:B------:R-:W-:Y:S02]  /*29550*/  UIADD3 UR48, UPT, UPT, UR40, 0x1000, URZ ;  /* 0x0000100028307890 */ /* 0x000fe4000fffe0ff */
[----:B------:R-:W-:Y:S02]  /*29560*/  UIADD3 UR66, UPT, UPT, UR42, 0x10, URZ ;  /* 0x000000102a427890 */ /* 0x000fe4000fffe0ff */
[----:B------:R-:W-:Y:S02]  /*29570*/  UIADD3 UR64, UPT, UPT, UR40, 0x2000, URZ ;  /* 0x0000200028407890 */ /* 0x000fe4000fffe0ff */
[----:B------:R-:W-:Y:S02]  /*29580*/  UIADD3 UR34, UPT, UPT, UR42, 0x18, URZ ;  /* 0x000000182a227890 */ /* 0x000fe4000fffe0ff */
[----:B------:R-:W-:Y:S01]  /*29590*/  UIADD3 UR32, UPT, UPT, UR40, 0x3000, URZ ;  /* 0x0000300028207890 */ /* 0x000fe2000fffe0ff */
[----:B------:R-:W-:Y:S01]  /*295a0*/  UMOV UR41, URZ ;  /* 0x000000ff00297c82 */ /* 0x000fe20008000000 */
[----:B------:R-:W-:Y:S01]  /*295b0*/  UMOV UR51, UR43 ;  /* 0x0000002b00337c82 */ /* 0x000fe20008000000 */
[----:B--2---:R-:W-:Y:S01]  /*295c0*/  UIADD3 UR4, UP0, UPT, UR4, 0x400, URZ ;  /* 0x0000040004047890 */ /* 0x004fe2000ff1e0ff */
[----:B------:R-:W-:Y:S01]  /*295d0*/  UMOV UR52, UR44 ;  /* 0x0000002c00347c82 */ /* 0x000fe20008000000 */
[----:B------:R-:W-:-:S02]  /*295e0*/  UMOV UR53, UR45 ;  /* 0x0000002d00357c82 */ /* 0x000fc40008000000 */
[----:B------:R-:W-:Y:S01]  /*295f0*/  UIADD3.X UR5, UPT, UPT, URZ, UR5, URZ, UP0, !UPT ;  /* 0x00000005ff057290 */ /* 0x000fe200087fe4ff */
[----:B------:R-:W-:Y:S01]  /*29600*/  UMOV UR49, UR41 ;  /* 0x0000002900317c82 */ /* 0x000fe20008000000 */
[----:B------:R-:W-:Y:S01]  /*29610*/  UMOV UR67, UR43 ;  /* 0x0000002b00437c82 */ /* 0x000fe20008000000 */
[----:B------:R-:W-:Y:S01]  /*29620*/  UMOV UR68, UR44 ;  /* 0x0000002c00447c82 */ /* 0x000fe20008000000 */
[----:B------:R-:W-:Y:S01]  /*29630*/  UMOV UR69, UR45 ;  /* 0x0000002d00457c82 */ /* 0x000fe20008000000 */
[----:B------:R-:W-:Y:S01]  /*29640*/  UIADD3 UR26, UPT, UPT, UR42, 0x20, URZ ;  /* 0x000000202a1a7890 */ /* 0x000fe2000fffe0ff */
[----:B------:R-:W-:Y:S01]  /*29650*/  MOV.SPILL R9, UR69 ;  /* 0x0000004500097c02 */ /* 0x000fe20009000f00 */
[----:B------:R-:W-:Y:S02]  /*29660*/  UIADD3 UR24, UPT, UPT, UR40, 0x4000, URZ ;  /* 0x0000400028187890 */ /* 0x000fe4000fffe0ff */
[----:B------:R-:W-:Y:S01]  /*29670*/  UTMASTG.5D [UR40], [UR4] ;  /* 0x00000028040073b5 */ /* 0x000fe20008020000 */
[----:B------:R-:W-:Y:S01]  /*29680*/  UMOV UR65, UR41 ;  /* 0x0000002900417c82 */ /* 0x000fe20008000000 */
[----:B------:R-:W-:Y:S01]  /*29690*/  UMOV UR35, UR43 ;  /* 0x0000002b00237c82 */ /* 0x000fe20008000000 */
[----:B------:R-:W-:Y:S01]  /*296a0*/  UMOV UR36, UR44 ;  /* 0x0000002c00247c82 */ /* 0x000fe20008000000 */
[----:B------:R-:W-:Y:S01]  /*296b0*/  UMOV UR37, UR45 ;  /* 0x0000002d00257c82 */ /* 0x000fe20008000000 */
[----:B------:R-:W-:Y:S01]  /*296c0*/  UIADD3 UR58, UPT, UPT, UR42, 0x28, URZ ;  /* 0x000000282a3a7890 */ /* 0x000fe2000fffe0ff */
[----:B------:R-:W-:Y:S01]  /*296d0*/  MOV.SPILL R15, UR26 ;  /* 0x0000001a000f7c02 */ /* 0x000fe20009000f00 */
[----:B------:R-:W-:Y:S01]  /*296e0*/  UIADD3 UR56, UPT, UPT, UR40, 0x5000, URZ ;  /* 0x0000500028387890 */ /* 0x000fe2000fffe0ff */
[----:B------:R2:W-:Y:S01]  /*296f0*/  UTMASTG.5D [UR48], [UR4] ;  /* 0x00000030040073b5 */ /* 0x0005e20008020000 */
[----:B------:R-:W-:Y:S01]  /*29700*/  UMOV UR33, UR41 ;  /* 0x0000002900217c82 */ /* 0x000fe20008000000 */
[----:B------:R-:W-:Y:S01]  /*29710*/  UMOV UR39, UR34 ;  /* 0x0000002200277c82 */ /* 0x000fe20008000000 */
[----:B------:R-:W-:Y:S01]  /*29720*/  UMOV UR27, UR43 ;  /* 0x0000002b001b7c82 */ /* 0x000fe20008000000 */
[----:B------:R-:W-:Y:S01]  /*29730*/  UMOV UR28, UR44 ;  /* 0x0000002c001c7c82 */ /* 0x000fe20008000000 */
[----:B------:R-:W-:Y:S01]  /*29740*/  UMOV UR29, UR45 ;  /* 0x0000002d001d7c82 */ /* 0x000fe20008000000 */
[----:B------:R-:W-:Y:S01]  /*29750*/  UMOV UR25, UR41 ;  /* 0x0000002900197c82 */ /* 0x000fe20008000000 */
[----:B------:R-:W-:Y:S01]  /*29760*/  UMOV UR59, UR43 ;  /* 0x0000002b003b7c82 */ /* 0x000fe20008000000 */
[----:B------:R3:W-:Y:S01]  /*29770*/  UTMASTG.5D [UR64], [UR4] ;  /* 0x00000040040073b5 */ /* 0x0007e20008020000 */
        /* <DEDUP_REMOVED lines=18> */
[----:B-1----:R-:W-:Y:S01]  /*298a0*/  MOV.SPILL R3, UR39 ;  /* 0x0000002700037c02 */ /* 0x002fe20009000f00 */
[----:B------:R-:W-:Y:S01]  /*298b0*/  UMOV UR11, UR43 ;  /* 0x0000002b000b7c82 */ /* 0x000fe20008000000 */
[----:B------:R-:W-:Y:S01]  /*298c0*/  MOV.SPILL R14, UR61 ;  /* 0x0000003d000e7c02 */ /* 0x000fe20009000f00 */
[----:B------:R-:W-:Y:S01]  /*298d0*/  UMOV UR12, UR44 ;  /* 0x0000002c000c7c82 */ /* 0x000fe20008000000 */
[----:B------:R-:W-:Y:S01]  /*298e0*/  MOV.SPILL R13, UR60 ;  /* 0x0000003c000d7c02 */ /* 0x000fe20009000f00 */
[----:B------:R1:W-:Y:S01]  /*298f0*/  UTMASTG.5D [UR56], [UR4] ;  /* 0x00000038040073b5 */ /* 0x0003e20008020000 */
[----:B------:R-:W-:Y:S01]  /*29900*/  MOV.SPILL R12, UR59 ;  /* 0x0000003b000c7c02 */ /* 0x000fe20009000f00 */
[----:B------:R-:W-:Y:S01]  /*29910*/  UMOV UR13, UR45 ;  /* 0x0000002d000d7c82 */ /* 0x000fe20008000000 */
[----:B------:R-:W-:Y:S01]  /*29920*/  UMOV UR9, UR41 ;  /* 0x0000002900097c82 */ /* 0x000fe20008000000 */
[----:B------:R-:W-:Y:S01]  /*29930*/  R2UR.FILL UR39, R3 ;  /* 0x00000000032772ca */ /* 0x000fe200004e0000 */
[----:B--2---:R-:W-:Y:S01]  /*29940*/  UIADD3 UR50, UPT, UPT, UR42, 0x70, URZ ;  /* 0x000000702a327890 */ /* 0x004fe2000fffe0ff */
[----:B------:R-:W-:Y:S01]  /*29950*/  MOV.SPILL R2, UR38 ;  /* 0x0000002600027c02 */ /* 0x000fe20009000f00 */
[----:B------:R-:W-:-:S02]  /*29960*/  UIADD3 UR48, UPT, UPT, UR40, 0xe000, URZ ;  /* 0x0000e00028307890 */ /* 0x000fc4000fffe0ff */
[----:B------:R-:W-:Y:S01]  /*29970*/  UIADD3 UR74, UPT, UPT, UR42, 0x78, URZ ;  /* 0x000000782a4a7890 */ /* 0x000fe2000fffe0ff */
[----:B------:R-:W-:Y:S01]  /*29980*/  R2UR.FILL UR38, R2 ;  /* 0x00000000022672ca */ /* 0x000fe200004e0000 */
[----:B------:R-:W-:Y:S02]  /*29990*/  UIADD3 UR72, UPT, UPT, UR40, 0xf000, URZ ;  /* 0x0000f00028487890 */ /* 0x000fe4000fffe0ff */
[----:B---3--:R-:W-:Y:S01]  /*299a0*/  UIADD3 UR64, UPT, UPT, UR40, 0x400, URZ ;  /* 0x0000040028407890 */ /* 0x008fe2000fffe0ff */
[----:B------:R-:W-:Y:S01]  /*299b0*/  UMOV UR66, UR42 ;  /* 0x0000002a00427c82 */ /* 0x000fe20008000000 */
[----:B------:R-:W-:Y:S01]  /*299c0*/  UMOV UR65, 0x40 ;  /* 0x0000004000417882 */ /* 0x000fe20000000000 */
[----:B------:R-:W-:Y:S01]  /*299d0*/  MOV.SPILL R6, UR66 ;  /* 0x0000004200067c02 */ /* 0x000fe20009000f00 */
[----:B------:R-:W-:Y:S02]  /*299e0*/  UIADD3 UR66, UPT, UPT, UR42, 0x58, URZ ;  /* 0x000000582a427890 */ /* 0x000fe4000fffe0ff */
[----:B------:R-:W-:Y:S01]  /*299f0*/  MOV.SPILL R4, UR64 ;  /* 0x0000004000047c02 */ /* 0x000fe20009000f00 */
[----:B------:R-:W-:Y:S01]  /*29a00*/  UIADD3 UR64, UPT, UPT, UR40, 0xb000, URZ ;  /* 0x0000b00028407890 */ /* 0x000fe2000fffe0ff */
[----:B------:R-:W-:Y:S01]  /*29a10*/  MOV.SPILL R5, UR65 ;  /* 0x0000004100057c02 */ /* 0x000fe20009000f00 */
[----:B----4-:R-:W-:-:S02]  /*29a20*/  UIADD3 UR32, UPT, UPT, UR40, 0x6000, URZ ;  /* 0x0000600028207890 */ /* 0x010fc4000fffe0ff */
[----:B------:R-:W-:Y:S01]  /*29a30*/  UIADD3 UR34, UPT, UPT, UR42, 0x30, URZ ;  /* 0x000000302a227890 */ /* 0x000fe2000fffe0ff */
[----:B------:R-:W-:Y:S01]  /*29a40*/  UMOV UR65, UR41 ;  /* 0x0000002900417c82 */ /* 0x000fe20008000000 */
[----:B------:R-:W-:Y:S01]  /*29a50*/  UMOV UR15, UR66 ;  /* 0x00000042000f7c82 */ /* 0x000fe20008000000 */
[----:B------:R-:W-:Y:S01]  /*29a60*/  UMOV UR75, UR43 ;  /* 0x0000002b004b7c82 */ /* 0x000fe20008000000 */
[----:B-----5:R-:W-:-:S03]  /*29a70*/  UIADD3 UR24, UPT, UPT, UR40, 0x9000, URZ ;  /* 0x0000900028187890 */ /* 0x020fc6000fffe0ff */
[----:B------:R-:W-:Y:S01]  /*29a80*/  UMOV UR31, UR34 ;  /* 0x00000022001f7c82 */ /* 0x000fe20008000000 */
[----:B------:R-:W-:Y:S01]  /*29a90*/  UIADD3 UR26, UPT, UPT, UR42, 0x48, URZ ;  /* 0x000000482a1a7890 */ /* 0x000fe2000fffe0ff */
[----:B------:R2:W-:Y:S01]  /*29aa0*/  UTMASTG.5D [UR32], [UR4] ;  /* 0x00000020040073b5 */ /* 0x0005e20008020000 */
[----:B------:R-:W-:Y:S01]  /*29ab0*/  MOV.SPILL R17, UR31 ;  /* 0x0000001f00117c02 */ /* 0x000fe20009000f00 */
[----:B------:R-:W-:Y:S01]  /*29ac0*/  UMOV UR76, UR44 ;  /* 0x0000002c004c7c82 */ /* 0x000fe20008000000 */
[----:B------:R-:W-:Y:S01]  /*29ad0*/  UMOV UR77, UR45 ;  /* 0x0000002d004d7c82 */ /* 0x000fe20008000000 */
[----:B-1----:R-:W-:Y:S01]  /*29ae0*/  UIADD3 UR56, UPT, UPT, UR40, 0x1400, URZ ;  /* 0x0000140028387890 */ /* 0x002fe2000fffe0ff */
[----:B------:R-:W-:Y:S01]  /*29af0*/  R2UR.FILL UR31, R17 ;  /* 0x00000000111f72ca */ /* 0x000fe200004e0000 */
[----:B------:R-:W-:Y:S01]  /*29b00*/  UIADD3 UR58, UPT, UPT, UR42, 0x50, URZ ;  /* 0x000000502a3a7890 */ /* 0x000fe2000fffe0ff */
[----:B------:R-:W-:Y:S01]  /*29b10*/  UMOV UR57, 0x40 ;  /* 0x0000004000397882 */ /* 0x000fe20000000000 */
[----:B------:R-:W-:-:S02]  /*29b20*/  UMOV UR23, UR26 ;  /* 0x0000001a00177c82 */ /* 0x000fc40008000000 */
[----:B------:R-:W-:Y:S01]  /*29b30*/  MOV.SPILL R10, UR56 ;  /* 0x00000038000a7c02 */ /* 0x000fe20009000f00 */
[----:B------:R-:W-:Y:S01]  /*29b40*/  UIADD3 UR56, UPT, UPT, UR40, 0xa000, URZ ;  /* 0x0000a00028387890 */ /* 0x000fe2000fffe0ff */
[----:B------:R-:W-:Y:S01]  /*29b50*/  MOV.SPILL R11, UR57 ;  /* 0x00000039000b7c02 */ /* 0x000fe20009000f00 */
[----:B------:R-:W-:Y:S01]  /*29b60*/  UMOV UR57, UR41 ;  /* 0x0000002900397c82 */ /* 0x000fe20008000000 */
[----:B------:R-:W-:Y:S01]  /*29b70*/  UMOV UR73, UR41 ;  /* 0x0000002900497c82 */ /* 0x000fe20008000000 */
[----:B------:R-:W-:Y:S01]  /*29b80*/  UMOV UR22, UR58 ;  /* 0x0000003a00167c82 */ /* 0x000fe20008000000 */
[----:B------:R-:W-:Y:S01]  /*29b90*/  UMOV UR7, UR50 ;  /* 0x0000003200077c82 */ /* 0x000fe20008000000 */
[----:B--2---:R-:W-:Y:S02]  /*29ba0*/  UIADD3 UR32, UPT, UPT, UR40, 0x7000, URZ ;  /* 0x0000700028207890 */ /* 0x004fe4000fffe0ff */
[----:B------:R-:W-:-:S07]  /*29bb0*/  UIADD3 UR34, UPT, UPT, UR42, 0x38, URZ ;  /* 0x000000382a227890 */ /* 0x000fce000fffe0ff */
[----:B------:R-:W-:Y:S02]  /*29bc0*/  UMOV UR30, UR34 ;  /* 0x00000022001e7c82 */ /* 0x000fe40008000000 */
[----:B------:R1:W-:Y:S01]  /*29bd0*/  UTMASTG.5D [UR32], [UR4] ;  /* 0x00000020040073b5 */ /* 0x0003e20008020000 */
[----:B------:R-:W-:-:S04]  /*29be0*/  MOV.SPILL R16, UR30 ;  /* 0x0000001e00107c02 */ /* 0x000fc80009000f00 */
[----:B------:R-:W-:Y:S01]  /*29bf0*/  R2UR.FILL UR30, R16 ;  /* 0x00000000101e72ca */ /* 0x000fe200004e0000 */
[----:B------:R2:W-:Y:S01]  /*29c00*/  UTMASTG.5D [UR16], [UR4] ;  /* 0x00000010040073b5 */ /* 0x0005e20008020000 */
[----:B------:R3:W-:Y:S01]  /*29c10*/  UTMASTG.5D [UR24], [UR4] ;  /* 0x00000018040073b5 */ /* 0x0007e20008020000 */
[----:B------:R4:W-:Y:S01]  /*29c20*/  UTMASTG.5D [UR56], [UR4] ;  /* 0x00000038040073b5 */ /* 0x0009e20008020000 */
[----:B------:R5:W-:Y:S01]  /*29c30*/  UTMASTG.5D [UR64], [UR4] ;  /* 0x00000040040073b5 */ /* 0x000be20008020000 */
[----:B-1----:R-:W-:Y:S02]  /*29c40*/  UIADD3 UR32, UPT, UPT, UR40, 0xd000, URZ ;  /* 0x0000d00028207890 */ /* 0x002fe4000fffe0ff */
[----:B------:R-:W-:Y:S01]  /*29c50*/  UIADD3 UR34, UPT, UPT, UR42, 0x68, URZ ;  /* 0x000000682a227890 */ /* 0x000fe2000fffe0ff */
[----:B------:R1:W-:Y:S01]  /*29c60*/  UTMASTG.5D [UR8], [UR4] ;  /* 0x00000008040073b5 */ /* 0x0003e20008020000 */
[----:B--2---:R-:W-:-:S05]  /*29c70*/  UIADD3 UR16, UPT, UPT, UR40, 0x8400, URZ ;  /* 0x0000840028107890 */ /* 0x004fca000fffe0ff */
[----:B------:R-:W-:Y:S02]  /*29c80*/  UMOV UR14, UR34 ;  /* 0x00000022000e7c82 */ /* 0x000fe40008000000 */
[----:B------:R2:W-:Y:S01]  /*29c90*/  UTMASTG.5D [UR32], [UR4] ;  /* 0x00000020040073b5 */ /* 0x0005e20008020000 */
[----:B------:R-:W-:Y:S01]  /*29ca0*/  UMOV UR17, 0x40 ;  /* 0x0000004000117882 */ /* 0x000fe20000000000 */
[----:B---3--:R-:W-:Y:S01]  /*29cb0*/  R2UR.FILL UR26, R15 ;  /* 0x000000000f1a72ca */ /* 0x008fe200004e0000 */
[----:B------:R-:W-:Y:S01]  /*29cc0*/  UIADD3 UR24, UPT, UPT, UR40, 0x4400, URZ ;  /* 0x0000440028187890 */ /* 0x000fe2000fffe0ff */
[----:B------:R3:W-:Y:S01]  /*29cd0*/  UTMASTG.5D [UR48], [UR4] ;  /* 0x00000030040073b5 */ /* 0x0007e20008020000 */
[----:B------:R-:W-:Y:S01]  /*29ce0*/  UMOV UR25, 0x40 ;  /* 0x0000004000197882 */ /* 0x000fe20000000000 */
[----:B----4-:R-:W-:Y:S01]  /*29cf0*/  R2UR.FILL UR61, R14 ;  /* 0x000000000e3d72ca */ /* 0x010fe200004e0000 */
[----:B------:R-:W-:Y:S01]  /*29d00*/  UMOV UR58, UR47 ;  /* 0x0000002f003a7c82 */ /* 0x000fe20008000000 */
[----:B------:R-:W-:Y:S01]  /*29d10*/  R2UR.FILL UR60, R13 ;  /* 0x000000000d3c72ca */ /* 0x000fe200004e0000 */
[----:B------:R-:W-:Y:S01]  /*29d20*/  UTMASTG.5D [UR72], [UR4] ;  /* 0x00000048040073b5 */ /* 0x000fe20008020000 */
[----:B------:R-:W-:-:S02]  /*29d30*/  R2UR.FILL UR59, R12 ;  /* 0x000000000c3b72ca */ /* 0x000fc400004e0000 */
[----:B------:R-:W-:Y:S02]  /*29d40*/  R2UR.FILL UR57, R11 ;  /* 0x000000000b3972ca */ /* 0x000fe400004e0000 */
[----:B-----5:R-:W-:Y:S02]  /*29d50*/  R2UR.FILL UR69, R9 ;  /* 0x00000000094572ca */ /* 0x020fe400004e0000 */
[----:B------:R-:W-:Y:S02]  /*29d60*/  R2UR.FILL UR68, R8 ;  /* 0x00000000084472ca */ /* 0x000fe400004e0000 */
[----:B------:R-:W-:Y:S02]  /*29d70*/  R2UR.FILL UR67, R7 ;  /* 0x00000000074372ca */ /* 0x000fe400004e0000 */
[----:B------:R-:W-:Y:S02]  /*29d80*/  R2UR.FILL UR66, R6 ;  /* 0x00000000064272ca */ /* 0x000fe400004e0000 */
[----:B------:R-:W-:Y:S01]  /*29d90*/  R2UR.FILL UR65, R5 ;  /* 0x00000000054172ca */ /* 0x000fe200004e0000 */
[----:B-1----:R-:W-:Y:S01]  /*29da0*/  UIADD3 UR8, UPT, UPT, UR40, 0xc400, URZ ;  /* 0x0000c40028087890 */ /* 0x002fe2000fffe0ff */
[----:B------:R-:W-:Y:S01]  /*29db0*/  R2UR.FILL UR64, R4 ;  /* 0x00000000044072ca */ /* 0x000fe200004e0000 */
[----:B------:R-:W-:Y:S01]  /*29dc0*/  UMOV UR9, 0x40 ;  /* 0x0000004000097882 */ /* 0x000fe20000000000 */
[----:B------:R-:W-:Y:S01]  /*29dd0*/  R2UR.FILL UR56, R10 ;  /* 0x000000000a3872ca */ /* 0x000fe200004e0000 */
[----:B--2---:R-:W-:Y:S01]  /*29de0*/  UIADD3 UR32, UPT, UPT, UR40, 0x3400, URZ ;  /* 0x0000340028207890 */ /* 0x004fe2000fffe0ff */
[----:B------:R-:W-:Y:S01]  /*29df0*/  UMOV UR33, 0x40 ;  /* 0x0000004000217882 */ /* 0x000fe20000000000 */
[----:B------:R-:W-:-:S08]  /*29e00*/  UMOV UR34, UR39 ;  /* 0x0000002700227c82 */ /* 0x000fd00008000000 */
[----:B------:R1:W-:Y:S01]  /*29e10*/  UTMASTG.5D [UR64], [UR4] ;  /* 0x00000040040073b5 */ /* 0x0003e20008020000 */
[----:B---3--:R-:W-:Y:S01]  /*29e20*/  UIADD3 UR48, UPT, UPT, UR40, 0x2400, URZ ;  /* 0x0000240028307890 */ /* 0x008fe2000fffe0ff */
[----:B------:R-:W-:Y:S01]  /*29e30*/  UMOV UR49, 0x40 ;  /* 0x0000004000317882 */ /* 0x000fe20000000000 */
[----:B------:R-:W-:Y:S01]  /*29e40*/  UMOV UR50, UR46 ;  /* 0x0000002e00327c82 */ /* 0x000fe20008000000 */
[----:B------:R2:W-:Y:S06]  /*29e50*/  UTMASTG.5D [UR56], [UR4] ;  /* 0x00000038040073b5 */ /* 0x0005ec0008020000 */
[----:B------:R3:W-:Y:S01]  /*29e60*/  UTMASTG.5D [UR48], [UR4] ;  /* 0x00000030040073b5 */ /* 0x0007e20008020000 */
[----:B------:R4:W-:Y:S01]  /*29e70*/  UTMASTG.5D [UR32], [UR4] ;  /* 0x00000020040073b5 */ /* 0x0009e20008020000 */
[----:B------:R5:W-:Y:S01]  /*29e80*/  UTMASTG.5D [UR24], [UR4] ;  /* 0x00000018040073b5 */ /* 0x000be20008020000 */
[----:B-1----:R-:W-:Y:S01]  /*29e90*/  UIADD3 UR64, UPT, UPT, UR40, 0x800, URZ ;  /* 0x0000080028407890 */ /* 0x002fe2000fffe0ff */
[----:B------:R-:W-:Y:S01]  /*29ea0*/  UMOV UR65, 0x80 ;  /* 0x0000008000417882 */ /* 0x000fe20000000000 */
[----:B------:R-:W-:Y:S01]  /*29eb0*/  UMOV UR66, UR42 ;  /* 0x0000002a00427c82 */ /* 0x000fe20008000000 */
[----:B------:R-:W-:Y:S01]  /*29ec0*/  UMOV UR67, UR43 ;  /* 0x0000002b00437c82 */ /* 0x000fe20008000000 */
[----:B------:R-:W-:Y:S01]  /*29ed0*/  UMOV UR68, UR44 ;  /* 0x0000002c00447c82 */ /* 0x000fe20008000000 */
[----:B------:R-:W-:Y:S01]  /*29ee0*/  UMOV UR69, UR45 ;  /* 0x0000002d00457c82 */ /* 0x000fe20008000000 */
[----:B--2---:R-:W-:Y:S01]  /*29ef0*/  UIADD3 UR56, UPT, UPT, UR40, 0x5400, URZ ;  /* 0x0000540028387890 */ /* 0x004fe2000fffe0ff */
[----:B------:R-:W-:Y:S01]  /*29f00*/  UMOV UR57, 0x40 ;  /* 0x0000004000397882 */ /* 0x000fe20000000000 */
[----:B------:R-:W-:Y:S01]  /*29f10*/  UMOV UR59, UR43 ;  /* 0x0000002b003b7c82 */ /* 0x000fe20008000000 */
[----:B------:R-:W-:Y:S01]  /*29f20*/  UMOV UR60, UR44 ;  /* 0x0000002c003c7c82 */ /* 0x000fe20008000000 */
[----:B------:R-:W-:Y:S01]  /*29f30*/  UMOV UR61, UR45 ;  /* 0x0000002d003d7c82 */ /* 0x000fe20008000000 */
[----:B------:R-:W-:Y:S01]  /*29f40*/  UMOV UR58, UR38 ;  /* 0x00000026003a7c82 */ /* 0x000fe20008000000 */
[----:B---3--:R-:W-:-:S03]  /*29f50*/  UIADD3 UR48, UPT, UPT, UR40, 0x6400, URZ ;  /* 0x0000640028307890 */ /* 0x008fc6000fffe0ff */
[----:B------:R1:W-:Y:S01]  /*29f60*/  UTMASTG.5D [UR56], [UR4] ;  /* 0x00000038040073b5 */ /* 0x0003e20008020000 */
[----:B------:R-:W-:Y:S01]  /*29f70*/  UMOV UR50, UR31 ;  /* 0x0000001f00327c82 */ /* 0x000fe20008000000 */
[----:B----4-:R-:W-:-:S04]  /*29f80*/  UIADD3 UR32, UPT, UPT, UR40, 0x7400, URZ ;  /* 0x0000740028207890 */ /* 0x010fc8000fffe0ff */
[----:B------:R2:W-:Y:S01]  /*29f90*/  UTMASTG.5D [UR48], [UR4] ;  /* 0x00000030040073b5 */ /* 0x0005e20008020000 */
[----:B------:R-:W-:Y:S01]  /*29fa0*/  UMOV UR34, UR30 ;  /* 0x0000001e00227c82 */ /* 0x000fe20008000000 */
[----:B-----5:R-:W-:-:S03]  /*29fb0*/  UIADD3 UR24, UPT, UPT, UR40, 0x4800, URZ ;  /* 0x0000480028187890 */ /* 0x020fc6000fffe0ff */
[----:B------:R3:W-:Y:S01]  /*29fc0*/  UTMASTG.5D [UR32], [UR4] ;  /* 0x00000020040073b5 */ /* 0x0007e20008020000 */
[----:B------:R-:W-:Y:S01]  /*29fd0*/  UMOV UR25, 0x80 ;  /* 0x0000008000197882 */ /* 0x000fe20000000000 */
[----:B------:R4:W-:Y:S01]  /*29fe0*/  UTMASTG.5D [UR16], [UR4] ;  /* 0x00000010040073b5 */ /* 0x0009e20008020000 */
[----:B-1----:R-:W-:Y:S01]  /*29ff0*/  UIADD3 UR56, UPT, UPT, UR40, 0x9400, URZ ;  /* 0x0000940028387890 */ /* 0x002fe2000fffe0ff */
[----:B------:R-:W-:Y:S01]  /*2a000*/  UMOV UR58, UR23 ;  /* 0x00000017003a7c82 */ /* 0x000fe20008000000 */
[----:B--2---:R-:W-:-:S07]  /*2a010*/  UIADD3 UR48, UPT, UPT, UR40, 0xa400, URZ ;  /* 0x0000a40028307890 */ /* 0x004fce000fffe0ff */
[----:B------:R1:W-:Y:S01]  /*2a020*/  UTMASTG.5D [UR56], [UR4] ;  /* 0x00000038040073b5 */ /* 0x0003e20008020000 */
[----:B------:R-:W-:Y:S01]  /*2a030*/  UMOV UR50, UR22 ;  /* 0x0000001600327c82 */ /* 0x000fe20008000000 */
[----:B---3--:R-:W-:Y:S01]  /*2a040*/  UIADD3 UR32, UPT, UPT, UR40, 0xb400, URZ ;  /* 0x0000b40028207890 */ /* 0x008fe2000fffe0ff */
[----:B------:R2:W-:Y:S01]  /*2a050*/  UTMASTG.5D [UR48], [UR4] ;  /* 0x00000030040073b5 */ /* 0x0005e20008020000 */
[----:B------:R-:W-:Y:S01]  /*2a060*/  UMOV UR34, UR15 ;  /* 0x0000000f00227c82 */ /* 0x000fe20008000000 */
[----:B----4-:R-:W-:-:S06]  /*2a070*/  UIADD3 UR16, UPT, UPT, UR40, 0x8800, URZ ;  /* 0x0000880028107890 */ /* 0x010fcc000fffe0ff */
        /* <DEDUP_REMOVED lines=16> */
[----:B------:R-:W-:Y:S01]  /*2a180*/  UMOV UR57, 0x80 ;  /* 0x0000008000397882 */ /* 0x000fe20000000000 */
[----:B------:R-:W-:Y:S01]  /*2a190*/  UMOV UR58, UR47 ;  /* 0x0000002f003a7c82 */ /* 0x000fe20008000000 */
[----:B--2---:R-:W-:-:S06]  /*2a1a0*/  UIADD3 UR48, UPT, UPT, UR40, 0x2800, URZ ;  /* 0x0000280028307890 */ /* 0x004fcc000fffe0ff */
[----:B------:R1:W-:Y:S01]  /*2a1b0*/  UTMASTG.5D [UR56], [UR4] ;  /* 0x00000038040073b5 */ /* 0x0003e20008020000 */
[----:B------:R-:W-:Y:S01]  /*2a1c0*/  UMOV UR49, 0x80 ;  /* 0x0000008000317882 */ /* 0x000fe20000000000 */
[----:B------:R-:W-:Y:S01]  /*2a1d0*/  UMOV UR50, UR46 ;  /* 0x0000002e00327c82 */ /* 0x000fe20008000000 */
[----:B---3--:R-:W-:Y:S01]  /*2a1e0*/  UIADD3 UR32, UPT, UPT, UR40, 0x3800, URZ ;  /* 0x0000380028207890 */ /* 0x008fe2000fffe0ff */
[----:B------:R2:W-:Y:S01]  /*2a1f0*/  UTMASTG.5D [UR48], [UR4] ;  /* 0x00000030040073b5 */ /* 0x0005e20008020000 */
[----:B------:R-:W-:Y:S01]  /*2a200*/  UMOV UR33, 0x80 ;  /* 0x0000008000217882 */ /* 0x000fe20000000000 */
[----:B------:R-:W-:Y:S01]  /*2a210*/  UMOV UR34, UR39 ;  /* 0x0000002700227c82 */ /* 0x000fe20008000000 */
[----:B----4-:R-:W-:-:S05]  /*2a220*/  UIADD3 UR64, UPT, UPT, UR40, 0xd800, URZ ;  /* 0x0000d80028407890 */ /* 0x010fca000fffe0ff */
[----:B------:R3:W-:Y:S01]  /*2a230*/  UTMASTG.5D [UR32], [UR4] ;  /* 0x00000020040073b5 */ /* 0x0007e20008020000 */
[----:B------:R-:W-:Y:S01]  /*2a240*/  UMOV UR66, UR14 ;  /* 0x0000000e00427c82 */ /* 0x000fe20008000000 */
        /* <DEDUP_REMOVED lines=33> */
[----:B------:R-:W-:Y:S01]  /*2a460*/  UMOV UR33, 0xc0 ;  /* 0x000000c000217882 */ /* 0x000fe20000000000 */
[----:B------:R-:W-:Y:S01]  /*2a470*/  UMOV UR34, UR42 ;  /* 0x0000002a00227c82 */ /* 0x000fe20008000000 */
[----:B----4-:R-:W-:-:S05]  /*2a480*/  UIADD3 UR8, UPT, UPT, UR40, 0xfc00, URZ ;  /* 0x0000fc0028087890 */ /* 0x010fca000fffe0ff */
[----:B------:R3:W-:Y:S01]  /*2a490*/  UTMASTG.5D [UR32], [UR4] ;  /* 0x00000020040073b5 */ /* 0x0007e20008020000 */
[----:B------:R-:W-:Y:S01]  /*2a4a0*/  UMOV UR9, 0xc0 ;  /* 0x000000c000097882 */ /* 0x000fe20000000000 */
[----:B-----5:R-:W-:Y:S01]  /*2a4b0*/  UIADD3 UR64, UPT, UPT, UR40, 0x1c00, URZ ;  /* 0x00001c0028407890 */ /* 0x020fe2000fffe0ff */
[----:B------:R-:W-:Y:S01]  /*2a4c0*/  UMOV UR65, 0xc0 ;  /* 0x000000c000417882 */ /* 0x000fe20000000000 */
[----:B------:R-:W-:-:S07]  /*2a4d0*/  UMOV UR66, UR47 ;  /* 0x0000002f00427c82 */ /* 0x000fce0008000000 */
[----:B------:R-:W-:Y:S01]  /*2a4e0*/  UTMASTG.5D [UR64], [UR4] ;  /* 0x00000040040073b5 */ /* 0x000fe20008020000 */
        /* <DEDUP_REMOVED lines=9> */
[----:B------:R-:W-:Y:S01]  /*2a580*/  UMOV UR34, UR26 ;  /* 0x0000001a00227c82 */ /* 0x000fe20008000000 */
[----:B------:R-:W-:-:S06]  /*2a590*/  UMOV UR26, UR38 ;  /* 0x00000026001a7c82 */ /* 0x000fcc0008000000 */
[----:B------:R3:W-:Y:S01]  /*2a5a0*/  UTMASTG.5D [UR32], [UR4] ;  /* 0x00000020040073b5 */ /* 0x0007e20008020000 */
[----:B------:R4:W-:Y:S01]  /*2a5b0*/  UTMASTG.5D [UR24], [UR4] ;  /* 0x00000018040073b5 */ /* 0x0009e20008020000 */
[----:B-1----:R-:W-:Y:S01]  /*2a5c0*/  UIADD3 UR56, UPT, UPT, UR40, 0x6c00, URZ ;  /* 0x00006c0028387890 */ /* 0x002fe2000fffe0ff */
[----:B------:R-:W-:Y:S01]  /*2a5d0*/  UMOV UR58, UR31 ;  /* 0x0000001f003a7c82 */ /* 0x000fe20008000000 */
[----:B--2---:R-:W-:-:S07]  /*2a5e0*/  UIADD3 UR48, UPT, UPT, UR40, 0x7c00, URZ ;  /* 0x00007c0028307890 */ /* 0x004fce000fffe0ff */
[----:B------:R-:W-:Y:S01]  /*2a5f0*/  UTMASTG.5D [UR56], [UR4] ;  /* 0x00000038040073b5 */ /* 0x000fe20008020000 */
[----:B------:R-:W-:Y:S01]  /*2a600*/  UMOV UR50, UR30 ;  /* 0x0000001e00327c82 */ /* 0x000fe20008000000 */
[----:B---3--:R-:W-:Y:S01]  /*2a610*/  UIADD3 UR32, UPT, UPT, UR40, 0x8c00, URZ ;  /* 0x00008c0028207890 */ /* 0x008fe2000fffe0ff */
[----:B------:R1:W-:Y:S01]  /*2a620*/  UTMASTG.5D [UR48], [UR4] ;  /* 0x00000030040073b5 */ /* 0x0003e20008020000 */
[----:B------:R-:W-:Y:S01]  /*2a630*/  UMOV UR34, UR18 ;  /* 0x0000001200227c82 */ /* 0x000fe20008000000 */
[----:B------:R-:W-:Y:S01]  /*2a640*/  UMOV UR18, UR22 ;  /* 0x0000001600127c82 */ /* 0x000fe20008000000 */
[----:B----4-:R-:W-:-:S05]  /*2a650*/  UIADD3 UR24, UPT, UPT, UR40, 0x9c00, URZ ;  /* 0x00009c0028187890 */ /* 0x010fca000fffe0ff */
[----:B------:R2:W-:Y:S01]  /*2a660*/  UTMASTG.5D [UR32], [UR4] ;  /* 0x00000020040073b5 */ /* 0x0005e20008020000 */
[----:B------:R-:W-:-:S03]  /*2a670*/  UMOV UR26, UR23 ;  /* 0x00000017001a7c82 */ /* 0x000fc60008000000 */
[----:B------:R3:W-:Y:S01]  /*2a680*/  UTMASTG.5D [UR24], [UR4] ;  /* 0x00000018040073b5 */ /* 0x0007e20008020000 */
[----:B------:R4:W-:Y:S01]  /*2a690*/  UTMASTG.5D [UR16], [UR4] ;  /* 0x00000010040073b5 */ /* 0x0009e20008020000 */
[----:B-1----:R-:W-:Y:S01]  /*2a6a0*/  UIADD3 UR48, UPT, UPT, UR40, 0xbc00, URZ ;  /* 0x0000bc0028307890 */ /* 0x002fe2000fffe0ff */
[----:B------:R-:W-:Y:S01]  /*2a6b0*/  UMOV UR50, UR15 ;  /* 0x0000000f00327c82 */ /* 0x000fe20008000000 */
[----:B--2---:R-:W-:-:S07]  /*2a6c0*/  UIADD3 UR32, UPT, UPT, UR40, 0xcc00, URZ ;  /* 0x0000cc0028207890 */ /* 0x004fce000fffe0ff */
[----:B------:R2:W-:Y:S01]  /*2a6d0*/  UTMASTG.5D [UR48], [UR4] ;  /* 0x00000030040073b5 */ /* 0x0005e20008020000 */
[----:B------:R-:W-:Y:S01]  /*2a6e0*/  UMOV UR34, UR10 ;  /* 0x0000000a00227c82 */ /* 0x000fe20008000000 */
[----:B------:R-:W-:Y:S01]  /*2a6f0*/  UMOV UR10, UR74 ;  /* 0x0000004a000a7c82 */ /* 0x000fe20008000000 */
[----:B---3--:R-:W-:Y:S01]  /*2a700*/  UIADD3 UR24, UPT, UPT, UR40, 0xdc00, URZ ;  /* 0x0000dc0028187890 */ /* 0x008fe2000fffe0ff */
[----:B------:R2:W-:Y:S01]  /*2a710*/  UTMASTG.5D [UR32], [UR4] ;  /* 0x00000020040073b5 */ /* 0x0005e20008020000 */
[----:B------:R-:W-:Y:S01]  /*2a720*/  UMOV UR26, UR14 ;  /* 0x0000000e001a7c82 */ /* 0x000fe20008000000 */
[----:B----4-:R-:W-:-:S06]  /*2a730*/  UIADD3 UR16, UPT, UPT, UR40, 0xec00, URZ ;  /* 0x0000ec0028107890 */ /* 0x010fcc000fffe0ff */
[----:B------:R2:W-:Y:S01]  /*2a740*/  UTMASTG.5D [UR24], [UR4] ;  /* 0x00000018040073b5 */ /* 0x0005e20008020000 */
[----:B------:R-:W-:Y:S02]  /*2a750*/  UMOV UR18, UR7 ;  /* 0x0000000700127c82 */ /* 0x000fe40008000000 */
[----:B------:R2:W-:Y:S01]  /*2a760*/  UTMASTG.5D [UR16], [UR4] ;  /* 0x00000010040073b5 */ /* 0x0005e20008020000 */
[----:B------:R2:W-:Y:S02]  /*2a770*/  UTMASTG.5D [UR8], [UR4] ;  /* 0x00000008040073b5 */ /* 0x0005e40008020000 */
[----:B--2---:R-:W-:Y:S01]  /*2a780*/  NOP ;  /* 0x0000000000007918 */ /* 0x004fe20000000000 */
.L_x_414:
[----:B------:R-:W-:Y:S05]  /*2a790*/  BSYNC.RECONVERGENT B0 ;  /* 0x0000000000007941 */ /* 0x000fea0003800200 */
.L_x_413:
[----:B------:R0:W-:Y:S01]  /*2a7a0*/  UTMACMDFLUSH ;  /* 0x00000000000079b7 */ /* 0x0001e20000000000 */
[----:B------:R-:W-:Y:S05]  /*2a7b0*/  BRA.U UP6, `(.L_x_415) ;  /* 0x0000000106047547 */ /* 0x000fea000b800000 */
[----:B------:R-:W-:Y:S05]  /*2a7c0*/  BPT.TRAP 0x1 ;  /* 0x000000040000795c */ /* 0x000fea0000300000 */
.L_x_415:
[----:B------:R-:W2:Y:S02]  /*2a7d0*/  SYNCS.PHASECHK.TRANS64.TRYWAIT P0, [UR40+0x500b8], R0 ;  /* 0x0500b800ff0075a7 */ /* 0x000ea40008001128 */
[----:B--2---:R-:W-:Y:S05]  /*2a7e0*/  @!P0 BRA `(.L_x_416) ;  /* 0x0000002c00e88947 */ /* 0x004fea0003800000 */
.L_x_511:
[----:B------:R-:W-:Y:S04]  /*2a7f0*/  BSSY.RECONVERGENT B0, `(.L_x_417) ;  /* 0x0000199000007945 */ /* 0x000fe80003800200 */
[----:B------:R-:W-:Y:S05]  /*2a800*/  @!P1 BRA `(.L_x_418) ;  /* 0x00000018005c9947 */ /* 0x000fea0003800000 */
[----:B------:R-:W-:Y:S01]  /*2a810*/  UMOV UR21, UR45 ;  /* 0x0000002d00157c82 */ /* 0x000fe20008000000 */
[----:B------:R-:W-:Y:S01]  /*2a820*/  UIADD3 UR8, UPT, UPT, UR42, 0xb8, URZ ;  /* 0x000000b82a087890 */ /* 0x000fe2000fffe0ff */
[----:B------:R-:W-:Y:S01]  /*2a830*/  MOV.SPILL R2, UR21 ;  /* 0x0000001500027c02 */ /* 0x000fe20009000f00 */
[----:B------:R-:W-:Y:S01]  /*2a840*/  UIADD3 UR18, UPT, UPT, UR42, 0xc0, URZ ;  /* 0x000000c02a127890 */ /* 0x000fe2000fffe0ff */
[----:B------:R-:W-:Y:S01]  /*2a850*/  IMAD.U32 R15, RZ, RZ, UR43 ;  /* 0x0000002bff0f7e24 */ /* 0x000fe2000f8e00ff */
[----:B------:R-:W-:Y:S01]  /*2a860*/  UIADD3 UR10, UPT, UPT, UR42, 0xe0, URZ ;  /* 0x000000e02a0a7890 */ /* 0x000fe2000fffe0ff */
[----:B------:R-:W-:Y:S01]  /*2a870*/  IMAD.U32 R13, RZ, RZ, UR45 ;  /* 0x0000002dff0d7e24 */ /* 0x000fe2000f8e00ff */
[----:B------:R2:W-:Y:S01]  /*2a880*/  STL [R1+0x2c], R2 ;  /* 0x00002c0201007387 */ /* 0x0005e20000100800 */
[----:B------:R-:W-:Y:S01]  /*2a890*/  IMAD.U32 R25, RZ, RZ, UR8 ;  /* 0x00000008ff197e24 */ /* 0x000fe2000f8e00ff */
[----:B------:R-:W-:Y:S01]  /*2a8a0*/  UIADD3 UR8, UPT, UPT, UR42, 0xc8, URZ ;  /* 0x000000c82a087890 */ /* 0x000fe2000fffe0ff */
[----:B------:R-:W-:Y:S01]  /*2a8b0*/  IMAD.U32 R4, RZ, RZ, UR45 ;  /* 0x0000002dff047e24 */ /* 0x000fe2000f8e00ff */
[----:B------:R-:W-:Y:S01]  /*2a8c0*/  MOV.SPILL R27, UR10 ;  /* 0x0000000a001b7c02 */ /* 0x000fe20009000f00 */
[----:B------:R-:W-:Y:S01]  /*2a8d0*/  UMOV UR20, UR44 ;  /* 0x0000002c00147c82 */ /* 0x000fe20008000000 */
[----:B------:R-:W-:Y:S01]  /*2a8e0*/  R2UR UR10, R25 ;  /* 0x00000000190a72ca */ /* 0x000fe200000e0000 */
[----:B------:R-:W-:Y:S01]  /*2a8f0*/  UIADD3 UR7, UPT, UPT, UR40, 0x17000, URZ ;  /* 0x0001700028077890 */ /* 0x000fe2000fffe0ff */
[----:B------:R-:W-:Y:S01]  /*2a900*/  IMAD.U32 R24, RZ, RZ, UR8 ;  /* 0x00000008ff187e24 */ /* 0x000fe2000f8e00ff */
[----:B------:R-:W-:Y:S01]  /*2a910*/  UIADD3 UR8, UPT, UPT, UR42, 0xd0, URZ ;  /* 0x000000d02a087890 */ /* 0x000fe2000fffe0ff */
[----:B-1----:R-:W-:Y:S01]  /*2a920*/  MOV.SPILL R0, UR20 ;  /* 0x0000001400007c02 */ /* 0x002fe20009000f00 */
[----:B------:R-:W-:Y:S01]  /*2a930*/  UIADD3 UR16, UPT, UPT, UR40, 0x18000, URZ ;  /* 0x0001800028107890 */ /* 0x000fe2000fffe0ff */
[----:B------:R-:W-:Y:S01]  /*2a940*/  IMAD.U32 R14, RZ, RZ, UR44 ;  /* 0x0000002cff0e7e24 */ /* 0x000fe2000f8e00ff */
[----:B------:R-:W-:Y:S01]  /*2a950*/  UMOV UR19, UR43 ;  /* 0x0000002b00137c82 */ /* 0x000fe20008000000 */
[----:B------:R-:W-:Y:S01]  /*2a960*/  IMAD.U32 R20, RZ, RZ, UR7 ;  /* 0x00000007ff147e24 */ /* 0x000fe2000f8e00ff */
[----:B------:R-:W-:Y:S01]  /*2a970*/  MOV.SPILL R3, UR19 ;  /* 0x0000001300037c02 */ /* 0x000fe20009000f00 */
[----:B------:R-:W-:Y:S01]  /*2a980*/  IMAD.U32 R23, RZ, RZ, UR8 ;  /* 0x00000008ff177e24 */ /* 0x000fe2000f8e00ff */
[----:B------:R-:W-:Y:S01]  /*2a990*/  UIADD3 UR8, UPT, UPT, UR42, 0xd8, URZ ;  /* 0x000000d82a087890 */ /* 0x000fe2000fffe0ff */
[----:B------:R1:W-:Y:S01]  /*2a9a0*/  STL [R1+0x28], R0 ;  /* 0x0000280001007387 */ /* 0x0003e20000100800 */
[----:B------:R-:W-:Y:S01]  /*2a9b0*/  UMOV UR11, UR43 ;  /* 0x0000002b000b7c82 */ /* 0x000fe20008000000 */
[----:B------:R-:W3:Y:S01]  /*2a9c0*/  LDCU.64 UR4, c[0x0][0x348] ;  /* 0x00006900ff0477ac */ /* 0x000ee20008000a00 */
[----:B------:R-:W-:Y:S01]  /*2a9d0*/  MOV.SPILL R28, UR11 ;  /* 0x0000000b001c7c02 */ /* 0x000fe20009000f00 */
[----:B------:R4:W-:Y:S01]  /*2a9e0*/  STL [R1+0x24], R3 ;  /* 0x0000240301007387 */ /* 0x0009e20000100800 */
[----:B------:R-:W-:Y:S01]  /*2a9f0*/  IMAD.U32 R22, RZ, RZ, UR8 ;  /* 0x00000008ff167e24 */ /* 0x000fe2000f8e00ff */
[----:B------:R-:W-:Y:S01]  /*2aa00*/  UIADD3 UR8, UPT, UPT, UR40, 0x1c000, URZ ;  /* 0x0001c00028087890 */ /* 0x000fe2000fffe0ff */
[----:B--2---:R-:W-:Y:S01]  /*2aa10*/  MOV.SPILL R2, UR18 ;  /* 0x0000001200027c02 */ /* 0x004fe20009000f00 */
[----:B------:R-:W-:Y:S01]  /*2aa20*/  UIADD3 UR34, UPT, UPT, UR42, 0x80, URZ ;  /* 0x000000802a227890 */ /* 0x000fe2000fffe0ff */
[----:B------:R-:W-:Y:S01]  /*2aa30*/  R2UR UR11, R15 ;  /* 0x000000000f0b72ca */ /* 0x000fe200000e0000 */
[----:B------:R-:W-:Y:S01]  /*2aa40*/  UIADD3 UR32, UPT, UPT, UR40, 0x10000, URZ ;  /* 0x0001000028207890 */ /* 0x000fe2000fffe0ff */
[----:B------:R-:W2:Y:S01]  /*2aa50*/  LDL.LU R15, [R1+0x24] ;  /* 0x00002400010f7983 */ /* 0x000ea20000300800 */
[----:B------:R-:W-:Y:S01]  /*2aa60*/  MOV.SPILL R26, UR8 ;  /* 0x00000008001a7c02 */ /* 0x000fe20009000f00 */
[----:B------:R-:W-:Y:S01]  /*2aa70*/  UIADD3 UR8, UPT, UPT, UR42, 0xe8, URZ ;  /* 0x000000e82a087890 */ /* 0x000fe2000fffe0ff */
[----:B------:R-:W-:Y:S01]  /*2aa80*/  IMAD.U32 R6, RZ, RZ, UR43 ;  /* 0x0000002bff067e24 */ /* 0x000fe2000f8e00ff */
[----:B------:R-:W-:Y:S01]  /*2aa90*/  STL [R1+0x20], R2 ;  /* 0x0000200201007387 */ /* 0x000fe20000100800 */
[----:B------:R-:W-:Y:S01]  /*2aaa0*/  UIADD3 UR58, UPT, UPT, UR42, 0x88, URZ ;  /* 0x000000882a3a7890 */ /* 0x000fe2000fffe0ff */
[----:B------:R-:W-:Y:S01]  /*2aab0*/  IMAD.U32 R5, RZ, RZ, UR44 ;  /* 0x0000002cff057e24 */ /* 0x000fe2000f8e00ff */
[----:B------:R-:W-:Y:S01]  /*2aac0*/  UIADD3 UR56, UPT, UPT, UR40, 0x11000, URZ ;  /* 0x0001100028387890 */ /* 0x000fe2000fffe0ff */
[----:B------:R-:W5:Y:S01]  /*2aad0*/  LDL.LU R25, [R1+0x20] ;  /* 0x0000200001197983 */ /* 0x000f620000300800 */
[----:B------:R-:W-:Y:S01]  /*2aae0*/  IMAD.U32 R21, RZ, RZ, UR8 ;  /* 0x00000008ff157e24 */ /* 0x000fe2000f8e00ff */
[----:B------:R-:W-:Y:S01]  /*2aaf0*/  R2UR UR8, R20 ;  /* 0x00000000140872ca */ /* 0x000fe200000e0000 */
[----:B---3--:R-:W-:Y:S01]  /*2ab00*/  UIADD3 UR4, UP0, UPT, UR4, 0x400, URZ ;  /* 0x0000040004047890 */ /* 0x008fe2000ff1e0ff */
[----:B------:R-:W-:Y:S01]  /*2ab10*/  IMAD.U32 R10, RZ, RZ, UR45 ;  /* 0x0000002dff0a7e24 */ /* 0x000fe2000f8e00ff */
[----:B------:R-:W-:Y:S01]  /*2ab20*/  UIADD3 UR7, UPT, UPT, UR40, 0x19000, URZ ;  /* 0x0001900028077890 */ /* 0x000fe2000fffe0ff */
[----:B-1----:R-:W-:Y:S01]  /*2ab30*/  MOV.SPILL R0, UR16 ;  /* 0x0000001000007c02 */ /* 0x002fe20009000f00 */
[----:B------:R-:W-:Y:S01]  /*2ab40*/  UIADD3.X UR5, UPT, UPT, URZ, UR5, URZ, UP0, !UPT ;  /* 0x00000005ff057290 */ /* 0x000fe200087fe4ff */
[----:B------:R-:W-:Y:S01]  /*2ab50*/  IMAD.U32 R7, RZ, RZ, UR45 ;  /* 0x0000002dff077e24 */ /* 0x000fe2000f8e00ff */
[----:B------:R-:W-:Y:S01]  /*2ab60*/  UIADD3 UR50, UPT, UPT, UR42, 0x90, URZ ;  /* 0x000000902a327890 */ /* 0x000fe2000fffe0ff */
[----:B----4-:R-:W-:Y:S01]  /*2ab70*/  IMAD.U32 R3, RZ, RZ, UR43 ;  /* 0x0000002bff037e24 */ /* 0x010fe2000f8e00ff */
[----:B------:R1:W-:Y:S01]  /*2ab80*/  STL [R1+0x1c], R0 ;  /* 0x00001c0001007387 */ /* 0x0003e20000100800 */
[----:B------:R-:W-:Y:S01]  /*2ab90*/  UIADD3 UR48, UPT, UPT, UR40, 0x12000, URZ ;  /* 0x0001200028307890 */ /* 0x000fe2000fffe0ff */
[----:B------:R-:W-:Y:S01]  /*2aba0*/  IMAD.U32 R19, RZ, RZ, UR7 ;  /* 0x00000007ff137e24 */ /* 0x000fe2000f8e00ff */
[----:B------:R-:W-:Y:S01]  /*2abb0*/  UIADD3 UR16, UPT, UPT, UR40, 0x13000, URZ ;  /* 0x0001300028107890 */ /* 0x000fe2000fffe0ff */
[----:B------:R-:W3:Y:S01]  /*2abc0*/  LDL.LU R20, [R1+0x1c] ;  /* 0x00001c0001147983 */ /* 0x000ee20000300800 */
[----:B------:R-:W-:Y:S01]  /*2abd0*/  UIADD3 UR18, UPT, UPT, UR42, 0x98, URZ ;  /* 0x000000982a127890 */ /* 0x000fe2000fffe0ff */
[----:B------:R-:W-:Y:S01]  /*2abe0*/  IMAD.U32 R12, RZ, RZ, UR43 ;  /* 0x0000002bff0c7e24 */ /* 0x000fe2000f8e00ff */
[----:B------:R-:W-:Y:S01]  /*2abf0*/  UMOV UR33, URZ ;  /* 0x000000ff00217c82 */ /* 0x000fe20008000000 */
[----:B------:R-:W-:Y:S01]  /*2ac00*/  UMOV UR35, UR43 ;  /* 0x0000002b00237c82 */ /* 0x000fe20008000000 */
[----:B------:R-:W-:Y:S01]  /*2ac10*/  UMOV UR36, UR44 ;  /* 0x0000002c00247c82 */ /* 0x000fe20008000000 */
[----:B------:R-:W-:Y:S01]  /*2ac20*/  UMOV UR37, UR45 ;  /* 0x0000002d00257c82 */ /* 0x000fe20008000000 */
[----:B------:R-:W-:Y:S01]  /*2ac30*/  UMOV UR59, UR43 ;  /* 0x0000002b003b7c82 */ /* 0x000fe20008000000 */
[----:B------:R-:W-:Y:S01]  /*2ac40*/  UMOV UR60, UR44 ;  /* 0x0000002c003c7c82 */ /* 0x000fe20008000000 */
[----:B------:R-:W-:Y:S01]  /*2ac50*/  UMOV UR61, UR45 ;  /* 0x0000002d003d7c82 */ /* 0x000fe20008000000 */
[----:B------:R-:W-:Y:S01]  /*2ac60*/  UIADD3 UR7, UPT, UPT, UR40, 0x1a000, URZ ;  /* 0x0001a00028077890 */ /* 0x000fe2000fffe0ff */
[----:B------:R-:W-:Y:S01]  /*2ac70*/  UTMASTG.5D [UR32], [UR4] ;  /* 0x00000020040073b5 */ /* 0x000fe20008020000 */
[----:B------:R-:W-:Y:S01]  /*2ac80*/  UMOV UR57, UR33 ;  /* 0x0000002100397c82 */ /* 0x000fe20008000000 */
[----:B------:R-:W-:Y:S01]  /*2ac90*/  UMOV UR51, UR43 ;  /* 0x0000002b00337c82 */ /* 0x000fe20008000000 */
[----:B------:R-:W-:Y:S01]  /*2aca0*/  UMOV UR52, UR44 ;  /* 0x0000002c00347c82 */ /* 0x000fe20008000000 */
[----:B------:R-:W-:Y:S01]  /*2acb0*/  UMOV UR53, UR45 ;  /* 0x0000002d00357c82 */ /* 0x000fe20008000000 */
[----:B------:R-:W-:Y:S01]  /*2acc0*/  UMOV UR49, UR33 ;  /* 0x0000002100317c82 */ /* 0x000fe20008000000 */
[----:B------:R-:W-:Y:S01]  /*2acd0*/  UMOV UR17, UR33 ;  /* 0x0000002100117c82 */ /* 0x000fe20008000000 */
[----:B------:R-:W-:Y:S01]  /*2ace0*/  UIADD3 UR26, UPT, UPT, UR42, 0xa0, URZ ;  /* 0x000000a02a1a7890 */ /* 0x000fe2000fffe0ff */
[----:B------:R4:W-:Y:S01]  /*2acf0*/  UTMASTG.5D [UR56], [UR4] ;  /* 0x00000038040073b5 */ /* 0x0009e20008020000 */
[----:B------:R-:W-:Y:S01]  /*2ad00*/  UIADD3 UR24, UPT, UPT, UR40, 0x14000, URZ ;  /* 0x0001400028187890 */ /* 0x000fe2000fffe0ff */
[----:B------:R-:W-:Y:S01]  /*2ad10*/  IMAD.U32 R18, RZ, RZ, UR7 ;  /* 0x00000007ff127e24 */ /* 0x000fe2000f8e00ff */
[----:B------:R-:W-:Y:S01]  /*2ad20*/  UIADD3 UR66, UPT, UPT, UR42, 0xa8, URZ ;  /* 0x000000a82a427890 */ /* 0x000fe2000fffe0ff */
[----:B------:R-:W-:Y:S01]  /*2ad30*/  IMAD.U32 R11, RZ, RZ, UR44 ;  /* 0x0000002cff0b7e24 */ /* 0x000fe2000f8e00ff */
[----:B------:R-:W-:Y:S01]  /*2ad40*/  UIADD3 UR64, UPT, UPT, UR40, 0x15000, URZ ;  /* 0x0001500028407890 */ /* 0x000fe2000fffe0ff */
[----:B------:R-:W-:Y:S01]  /*2ad50*/  IMAD.U32 R9, RZ, RZ, UR43 ;  /* 0x0000002bff097e24 */ /* 0x000fe2000f8e00ff */
[----:B------:R-:W-:Y:S01]  /*2ad60*/  UMOV UR41, UR18 ;  /* 0x0000001200297c82 */ /* 0x000fe20008000000 */
[----:B------:R4:W-:Y:S01]  /*2ad70*/  UTMASTG.5D [UR48], [UR4] ;  /* 0x00000030040073b5 */ /* 0x0009e20008020000 */
[----:B------:R-:W-:Y:S01]  /*2ad80*/  UIADD3 UR7, UPT, UPT, UR40, 0x1b000, URZ ;  /* 0x0001b00028077890 */ /* 0x000fe2000fffe0ff */
[----:B------:R-:W-:Y:S01]  /*2ad90*/  IMAD.U32 R8, RZ, RZ, UR44 ;  /* 0x0000002cff087e24 */ /* 0x000fe2000f8e00ff */
[----:B------:R-:W-:Y:S01]  /*2ada0*/  UMOV UR13, UR45 ;  /* 0x0000002d000d7c82 */ /* 0x000fe20008000000 */
[----:B------:R-:W-:Y:S01]  /*2adb0*/  UMOV UR27, UR43 ;  /* 0x0000002b001b7c82 */ /* 0x000fe20008000000 */
[----:B------:R-:W-:Y:S01]  /*2adc0*/  UMOV UR28, UR44 ;  /* 0x0000002c001c7c82 */ /* 0x000fe20008000000 */
[----:B------:R-:W-:Y:S01]  /*2add0*/  UMOV UR29, UR45 ;  /* 0x0000002d001d7c82 */ /* 0x000fe20008000000 */
[----:B-1----:R-:W-:Y:S01]  /*2ade0*/  MOV.SPILL R0, UR13 ;  /* 0x0000000d00007c02 */ /* 0x002fe20009000f00 */
[----:B------:R1:W-:Y:S01]  /*2adf0*/  UTMASTG.5D [UR16], [UR4] ;  /* 0x00000010040073b5 */ /* 0x0003e20008020000 */
[----:B------:R-:W-:Y:S01]  /*2ae00*/  UMOV UR25, UR33 ;  /* 0x0000002100197c82 */ /* 0x000fe20008000000 */
[----:B------:R-:W-:Y:S01]  /*2ae10*/  UMOV UR67, UR43 ;  /* 0x0000002b00437c82 */ /* 0x000fe20008000000 */
[----:B------:R-:W-:Y:S01]  /*2ae20*/  UMOV UR68, UR44 ;  /* 0x0000002c00447c82 */ /* 0x000fe20008000000 */
[----:B------:R-:W-:Y:S01]  /*2ae30*/  UMOV UR69, UR45 ;  /* 0x0000002d00457c82 */ /* 0x000fe20008000000 */
[----:B------:R-:W-:Y:S01]  /*2ae40*/  UMOV UR65, UR33 ;  /* 0x0000002100417c82 */ /* 0x000fe20008000000 */
[----:B------:R-:W-:Y:S01]  /*2ae50*/  R2UR UR13, R13 ;  /* 0x000000000d0d72ca */ /* 0x000fe200000e0000 */
[----:B------:R-:W-:Y:S01]  /*2ae60*/  IMAD.U32 R17, RZ, RZ, UR7 ;  /* 0x00000007ff117e24 */ /* 0x000fe2000f8e00ff */
[----:B------:R-:W-:Y:S01]  /*2ae70*/  UTMASTG.5D [UR24], [UR4] ;  /* 0x00000018040073b5 */ /* 0x000fe20008020000 */
[----:B------:R-:W-:Y:S01]  /*2ae80*/  UIADD3 UR7, UPT, UPT, UR40, 0x1d000, URZ ;  /* 0x0001d00028077890 */ /* 0x000fe2000fffe0ff */
[----:B------:R-:W-:Y:S01]  /*2ae90*/  IMAD.U32 R2, RZ, RZ, UR44 ;  /* 0x0000002cff027e24 */ /* 0x000fe2000f8e00ff */
[----:B------:R-:W-:Y:S01]  /*2aea0*/  UMOV UR12, UR44 ;  /* 0x0000002c000c7c82 */ /* 0x000fe20008000000 */
[----:B------:R-:W-:Y:S01]  /*2aeb0*/  UIADD3 UR72, UPT, UPT, UR40, 0x10400, URZ ;  /* 0x0001040028487890 */ /* 0x000fe2000fffe0ff */
[----:B------:R-:W-:Y:S01]  /*2aec0*/  MOV.SPILL R29, UR12 ;  /* 0x0000000c001d7c02 */ /* 0x000fe20009000f00 */
[----:B------:R-:W-:Y:S01]  /*2aed0*/  UMOV UR47, UR58 ;  /* 0x0000003a002f7c82 */ /* 0x000fe20008000000 */
[----:B------:R-:W-:Y:S01]  /*2aee0*/  IMAD.U32 R16, RZ, RZ, UR7 ;  /* 0x00000007ff107e24 */ /* 0x000fe2000f8e00ff */
[----:B------:R-:W3:Y:S01]  /*2aef0*/  LDL.LU R13, [R1+0x2c] ;  /* 0x00002c00010d7983 */ /* 0x000ee20000300800 */
[----:B------:R-:W-:Y:S01]  /*2af00*/  UMOV UR46, UR50 ;  /* 0x00000032002e7c82 */ /* 0x000fe20008000000 */
[----:B------:R-:W-:Y:S01]  /*2af10*/  UMOV UR77, UR45 ;  /* 0x0000002d004d7c82 */ /* 0x000fe20008000000 */
[----:B------:R-:W-:Y:S01]  /*2af20*/  UMOV UR9, UR33 ;  /* 0x0000002100097c82 */ /* 0x000fe20008000000 */
[----:B------:R1:W-:Y:S01]  /*2af30*/  UTMASTG.5D [UR64], [UR4] ;  /* 0x00000040040073b5 */ /* 0x0003e20008020000 */
[----:B----4-:R-:W-:Y:S01]  /*2af40*/  UIADD3 UR56, UPT, UPT, UR40, 0x1e000, URZ ;  /* 0x0001e00028387890 */ /* 0x010fe2000fffe0ff */
[----:B------:R-:W-:Y:S01]  /*2af50*/  UMOV UR31, UR10 ;  /* 0x0000000a001f7c82 */ /* 0x000fe20008000000 */
[----:B------:R-:W-:Y:S01]  /*2af60*/  UMOV UR39, UR66 ;  /* 0x0000004200277c82 */ /* 0x000fe20008000000 */
[----:B------:R-:W-:Y:S01]  /*2af70*/  UMOV UR75, UR43 ;  /* 0x0000002b004b7c82 */ /* 0x000fe20008000000 */
[----:B------:R-:W-:Y:S01]  /*2af80*/  UMOV UR76, UR44 ;  /* 0x0000002c004c7c82 */ /* 0x000fe20008000000 */
[----:B------:R-:W-:Y:S01]  /*2af90*/  UMOV UR73, 0x40 ;  /* 0x0000004000497882 */ /* 0x000fe20000000000 */
[----:B------:R4:W-:Y:S01]  /*2afa0*/  STL [R1+0x18], R0 ;  /* 0x0000180001007387 */ /* 0x0009e20000100800 */
[----:B------:R-:W-:-:S02]  /*2afb0*/  UIADD3 UR48, UPT, UPT, UR40, 0x1f000, URZ ;  /* 0x0001f00028307890 */ /* 0x000fc4000fffe0ff */
[----:B-1----:R-:W-:Y:S02]  /*2afc0*/  UIADD3 UR16, UPT, UPT, UR40, 0x16000, URZ ;  /* 0x0001600028107890 */ /* 0x002fe4000fffe0ff */
[----:B------:R-:W-:Y:S01]  /*2afd0*/  UIADD3 UR18, UPT, UPT, UR42, 0xb0, URZ ;  /* 0x000000b02a127890 */ /* 0x000fe2000fffe0ff */
[----:B------:R-:W-:Y:S01]  /*2afe0*/  R2UR UR12, R14 ;  /* 0x000000000e0c72ca */ /* 0x000fe200000e0000 */
[----:B------:R-:W-:Y:S01]  /*2aff0*/  UIADD3 UR58, UPT, UPT, UR42, 0xf0, URZ ;  /* 0x000000f02a3a7890 */ /* 0x000fe2000fffe0ff */
[----:B------:R-:W3:Y:S01]  /*2b000*/  LDL.LU R14, [R1+0x28] ;  /* 0x00002800010e7983 */ /* 0x000ee20000300800 */
[----:B------:R-:W-:-:S03]  /*2b010*/  UIADD3 UR50, UPT, UPT, UR42, 0xf8, URZ ;  /* 0x000000f82a327890 */ /* 0x000fc6000fffe0ff */
[----:B------:R-:W-:Y:S02]  /*2b020*/  UMOV UR38, UR18 ;  /* 0x0000001200267c82 */ /* 0x000fe40008000000 */
[----:B------:R-:W-:Y:S01]  /*2b030*/  UTMASTG.5D [UR16], [UR4] ;  /* 0x00000010040073b5 */ /* 0x000fe20008020000 */
[----:B----4-:R-:W-:-:S04]  /*2b040*/  IMAD.U32 R0, RZ, RZ, UR45 ;  /* 0x0000002dff007e24 */ /* 0x010fc8000f8e00ff */
[----:B------:R1:W-:Y:S01]  /*2b050*/  UTMASTG.5D [UR8], [UR4] ;  /* 0x00000008040073b5 */ /* 0x0003e20008020000 */
[----:B------:R-:W-:Y:S01]  /*2b060*/  UIADD3 UR64, UPT, UPT, UR40, 0x11400, URZ ;  /* 0x0001140028407890 */ /* 0x000fe2000fffe0ff */
[----:B-1----:R-:W-:Y:S02]  /*2b070*/  R2UR.FILL UR10, R27 ;  /* 0x000000001b0a72ca */ /* 0x002fe400004e0000 */
[----:B------:R-:W-:Y:S02]  /*2b080*/  R2UR.FILL UR8, R26 ;  /* 0x000000001a0872ca */ /* 0x000fe400004e0000 */
[----:B-----5:R-:W-:Y:S02]  /*2b090*/  R2UR.FILL UR18, R25 ;  /* 0x00000000191272ca */ /* 0x020fe400004e0000 */
[----:B------:R-:W-:Y:S02]  /*2b0a0*/  MOV.SPILL R25, UR69 ;  /* 0x0000004500197c02 */ /* 0x000fe40009000f00 */
[----:B------:R-:W-:-:S02]  /*2b0b0*/  R2UR UR69, R4 ;  /* 0x00000000044572ca */ /* 0x000fc400000e0000 */
[----:B------:R-:W-:-:S05]  /*2b0c0*/  MOV.SPILL R4, UR45 ;  /* 0x0000002d00047c02 */ /* 0x000fca0009000f00 */
[----:B------:R1:W-:Y:S01]  /*2b0d0*/  STL [R1+0x1c], R4 ;  /* 0x00001c0401007387 */ /* 0x0003e20000100800 */
[----:B--2---:R-:W-:Y:S02]  /*2b0e0*/  R2UR.FILL UR19, R15 ;  /* 0x000000000f1372ca */ /* 0x004fe400004e0000 */
[----:B-1----:R-:W-:Y:S01]  /*2b0f0*/  MOV.SPILL R4, UR40 ;  /* 0x0000002800047c02 */ /* 0x002fe20009000f00 */
[----:B------:R-:W2:Y:S01]  /*2b100*/  LDL.LU R27, [R1+0x1c] ;  /* 0x00001c00011b7983 */ /* 0x000ea20000300800 */
[----:B------:R-:W-:-:S03]  /*2b110*/  R2UR UR40, R16 ;  /* 0x00000000102872ca */ /* 0x000fc600000e0000 */
[----:B------:R-:W4:Y:S01]  /*2b120*/  LDL.LU R16, [R1+0x18] ;  /* 0x0000180001107983 */ /* 0x000f220000300800 */
[----:B---3--:R-:W-:Y:S02]  /*2b130*/  R2UR.FILL UR16, R20 ;  /* 0x00000000141072ca */ /* 0x008fe400004e0000 */
[----:B------:R-:W-:Y:S02]  /*2b140*/  MOV.SPILL R15, UR67 ;  /* 0x00000043000f7c02 */ /* 0x000fe40009000f00 */
[----:B------:R-:W-:Y:S02]  /*2b150*/  MOV.SPILL R20, UR68 ;  /* 0x0000004400147c02 */ /* 0x000fe40009000f00 */
[----:B------:R-:W-:Y:S02]  /*2b160*/  R2UR UR67, R6 ;  /* 0x00000000064372ca */ /* 0x000fe400000e0000 */
[----:B------:R-:W-:Y:S02]  /*2b170*/  R2UR UR68, R5 ;  /* 0x00000000054472ca */ /* 0x000fe400000e0000 */
[----:B------:R-:W-:-:S02]  /*2b180*/  MOV.SPILL R6, UR47 ;  /* 0x0000002f00067c02 */ /* 0x000fc40009000f00 */
[----:B------:R-:W-:Y:S02]  /*2b190*/  MOV.SPILL R5, UR46 ;  /* 0x0000002e00057c02 */ /* 0x000fe40009000f00 */
[----:B------:R-:W-:Y:S01]  /*2b1a0*/  R2UR UR45, R0 ;  /* 0x00000000002d72ca */ /* 0x000fe200000e0000 */
[----:B------:R1:W-:Y:S01]  /*2b1b0*/  STL [R1+0x24], R6 ;  /* 0x0000240601007387 */ /* 0x0003e20000100800 */
[----:B------:R-:W-:Y:S02]  /*2b1c0*/  MOV.SPILL R0, UR26 ;  /* 0x0000001a00007c02 */ /* 0x000fe40009000f00 */
[----:B------:R-:W-:Y:S01]  /*2b1d0*/  R2UR UR26, R24 ;  /* 0x00000000181a72ca */ /* 0x000fe200000e0000 */
[----:B------:R3:W-:Y:S04]  /*2b1e0*/  STL [R1+0x20], R5 ;  /* 0x0000200501007387 */ /* 0x0007e80000100800 */
[----:B------:R-:W5:Y:S04]  /*2b1f0*/  LDL.LU R24, [R1+0x24] ;  /* 0x0000240001187983 */ /* 0x000f680000300800 */
[----:B------:R-:W2:Y:S01]  /*2b200*/  LDL.LU R26, [R1+0x20] ;  /* 0x00002000011a7983 */ /* 0x000ea20000300800 */
[----:B------:R-:W-:-:S02]  /*2b210*/  R2UR.FILL UR21, R13 ;  /* 0x000000000d1572ca */ /* 0x000fc400004e0000 */
[----:B------:R-:W-:Y:S02]  /*2b220*/  MOV.SPILL R13, UR64 ;  /* 0x00000040000d7c02 */ /* 0x000fe40009000f00 */
[----:B------:R-:W-:Y:S02]  /*2b230*/  R2UR UR64, R17 ;  /* 0x00000000114072ca */ /* 0x000fe400000e0000 */
[----:B------:R-:W-:Y:S01]  /*2b240*/  R2UR UR66, R22 ;  /* 0x00000000164272ca */ /* 0x000fe200000e0000 */
[----:B------:R-:W-:Y:S01]  /*2b250*/  UMOV UR65, 0x40 ;  /* 0x0000004000417882 */ /* 0x000fe20000000000 */
[----:B------:R-:W-:Y:S02]  /*2b260*/  MOV.SPILL R17, UR43 ;  /* 0x0000002b00117c02 */ /* 0x000fe40009000f00 */
[----:B------:R-:W-:Y:S01]  /*2b270*/  R2UR UR43, R3 ;  /* 0x00000000032b72ca */ /* 0x000fe200000e0000 */
[----:B------:R-:W-:Y:S01]  /*2b280*/  IMAD.U32 R3, RZ, RZ, UR33 ;  /* 0x00000021ff037e24 */ /* 0x000fe2000f8e00ff */
[----:B-1----:R-:W-:-:S02]  /*2b290*/  MOV.SPILL R6, UR42 ;  /* 0x0000002a00067c02 */ /* 0x002fc40009000f00 */
[----:B------:R-:W-:Y:S02]  /*2b2a0*/  R2UR UR42, R21 ;  /* 0x00000000152a72ca */ /* 0x000fe400000e0000 */
[----:B------:R-:W-:Y:S02]  /*2b2b0*/  R2UR UR24, R19 ;  /* 0x00000000131872ca */ /* 0x000fe400000e0000 */
[----:B------:R-:W-:Y:S02]  /*2b2c0*/  R2UR UR27, R12 ;  /* 0x000000000c1b72ca */ /* 0x000fe400000e0000 */
[----:B------:R-:W-:Y:S02]  /*2b2d0*/  R2UR.FILL UR20, R14 ;  /* 0x000000000e1472ca */ /* 0x000fe400004e0000 */
[----:B------:R-:W-:Y:S01]  /*2b2e0*/  MOV.SPILL R14, UR65 ;  /* 0x00000041000e7c02 */ /* 0x000fe20009000f00 */
[----:B------:R-:W-:Y:S01]  /*2b2f0*/  UMOV UR65, UR33 ;  /* 0x0000002100417c82 */ /* 0x000fe20008000000 */
[----:B------:R-:W-:-:S02]  /*2b300*/  R2UR UR28, R11 ;  /* 0x000000000b1c72ca */ /* 0x000fc400000e0000 */
[----:B------:R-:W-:Y:S02]  /*2b310*/  R2UR UR29, R10 ;  /* 0x000000000a1d72ca */ /* 0x000fe400000e0000 */
[----:B------:R-:W-:Y:S02]  /*2b320*/  MOV.SPILL R21, UR69 ;  /* 0x0000004500157c02 */ /* 0x000fe40009000f00 */
[----:B------:R-:W-:Y:S02]  /*2b330*/  MOV.SPILL R19, UR68 ;  /* 0x0000004400137c02 */ /* 0x000fe40009000f00 */
[----:B------:R-:W-:Y:S01]  /*2b340*/  MOV.SPILL R12, UR66 ;  /* 0x00000042000c7c02 */ /* 0x000fe20009000f00 */
[----:B------:R-:W-:Y:S01]  /*2b350*/  UTMASTG.5D [UR16], [UR4] ;  /* 0x00000010040073b5 */ /* 0x000fe20008020000 */
[----:B------:R-:W-:Y:S02]  /*2b360*/  MOV.SPILL R11, UR65 ;  /* 0x00000041000b7c02 */ /* 0x000fe40009000f00 */
[----:B------:R-:W-:-:S02]  /*2b370*/  MOV.SPILL R10, UR64 ;  /* 0x00000040000a7c02 */ /* 0x000fc40009000f00 */
[----:B------:R-:W-:Y:S02]  /*2b380*/  R2UR UR64, R18 ;  /* 0x00000000124072ca */ /* 0x000fe400000e0000 */
[----:B------:R-:W-:Y:S01]  /*2b390*/  R2UR UR65, R3 ;  /* 0x00000000034172ca */ /* 0x000fe200000e0000 */
[----:B------:R1:W-:Y:S01]  /*2b3a0*/  UTMASTG.5D [UR24], [UR4] ;  /* 0x00000018040073b5 */ /* 0x0003e20008020000 */
[----:B------:R-:W-:Y:S02]  /*2b3b0*/  R2UR UR66, R23 ;  /* 0x00000000174272ca */ /* 0x000fe400000e0000 */
[----:B------:R-:W-:Y:S02]  /*2b3c0*/  R2UR UR68, R8 ;  /* 0x00000000084472ca */ /* 0x000fe400000e0000 */
[----:B------:R-:W-:Y:S02]  /*2b3d0*/  R2UR UR69, R7 ;  /* 0x00000000074572ca */ /* 0x000fe400000e0000 */
[----:B------:R-:W-:-:S02]  /*2b3e0*/  MOV.SPILL R22, UR44 ;  /* 0x0000002c00167c02 */ /* 0x000fc40009000f00 */
[----:B------:R-:W-:Y:S02]  /*2b3f0*/  R2UR.FILL UR12, R29 ;  /* 0x000000001d0c72ca */ /* 0x000fe400004e0000 */
[----:B------:R-:W-:-:S03]  /*2b400*/  R2UR.FILL UR11, R28 ;  /* 0x000000001c0b72ca */ /* 0x000fc600004e0000 */
[----:B------:R-:W-:Y:S01]  /*2b410*/  UMOV UR23, UR66 ;  /* 0x0000004200177c82 */ /* 0x000fe20008000000 */
[----:B------:R-:W-:Y:S02]  /*2b420*/  R2UR UR44, R2 ;  /* 0x00000000022c72ca */ /* 0x000fe400000e0000 */
[----:B---3--:R-:W-:Y:S01]  /*2b430*/  MOV.SPILL R5, UR41 ;  /* 0x0000002900057c02 */ /* 0x008fe20009000f00 */
[----:B------:R-:W-:Y:S01]  /*2b440*/  UMOV UR41, UR33 ;  /* 0x0000002100297c82 */ /* 0x000fe20008000000 */
[----:B------:R-:W-:Y:S01]  /*2b450*/  MOV.SPILL R2, UR31 ;  /* 0x0000001f00027c02 */ /* 0x000fe20009000f00 */
[----:B------:R-:W-:Y:S01]  /*2b460*/  UMOV UR30, UR26 ;  /* 0x0000001a001e7c82 */ /* 0x000fe20008000000 */
[----:B------:R-:W-:Y:S01]  /*2b470*/  UMOV UR74, UR34 ;  /* 0x00000022004a7c82 */ /* 0x000fe20008000000 */
[----:B------:R-:W-:Y:S01]  /*2b480*/  UMOV UR14, UR58 ;  /* 0x0000003a000e7c82 */ /* 0x000fe20008000000 */
[----:B------:R-:W-:Y:S01]  /*2b490*/  R2UR.FILL UR31, R2 ;  /* 0x00000000021f72ca */ /* 0x000fe200004e0000 */
[----:B------:R-:W-:Y:S01]  /*2b4a0*/  UMOV UR7, UR50 ;  /* 0x0000003200077c82 */ /* 0x000fe20008000000 */
[----:B-1----:R-:W-:Y:S01]  /*2b4b0*/  R2UR.FILL UR26, R0 ;  /* 0x00000000001a72ca */ /* 0x002fe200004e0000 */
[----:B------:R-:W-:Y:S01]  /*2b4c0*/  UMOV UR25, 0x40 ;  /* 0x0000004000197882 */ /* 0x000fe20000000000 */
[----:B------:R-:W-:Y:S01]  /*2b4d0*/  UMOV UR17, 0x40 ;  /* 0x0000004000117882 */ /* 0x000fe20000000000 */
[----:B------:R-:W-:Y:S01]  /*2b4e0*/  UMOV UR15, UR42 ;  /* 0x0000002a000f7c82 */ /* 0x000fe20008000000 */
[----:B------:R-:W-:Y:S01]  /*2b4f0*/  UMOV UR33, 0x80 ;  /* 0x0000008000217882 */ /* 0x000fe20000000000 */
[----:B----4-:R-:W-:-:S02]  /*2b500*/  R2UR.FILL UR13, R16 ;  /* 0x00000000100d72ca */ /* 0x010fc400004e0000 */
[----:B------:R-:W-:Y:S02]  /*2b510*/  MOV.SPILL R16, UR67 ;  /* 0x0000004300107c02 */ /* 0x000fe40009000f00 */
[----:B------:R-:W-:-:S13]  /*2b520*/  R2UR UR67, R9 ;  /* 0x00000000094372ca */ /* 0x000fda00000e0000 */
[----:B------:R1:W-:Y:S01]  /*2b530*/  UTMASTG.5D [UR64], [UR4] ;  /* 0x00000040040073b5 */ /* 0x0003e20008020000 */
[----:B-----5:R-:W-:Y:S02]  /*2b540*/  R2UR.FILL UR47, R24 ;  /* 0x00000000182f72ca */ /* 0x020fe400004e0000 */
[----:B--2---:R-:W-:Y:S02]  /*2b550*/  R2UR.FILL UR46, R26 ;  /* 0x000000001a2e72ca */ /* 0x004fe400004e0000 */
[----:B-1----:R-:W-:Y:S02]  /*2b560*/  R2UR.FILL UR69, R21 ;  /* 0x00000000154572ca */ /* 0x002fe400004e0000 */
[----:B------:R-:W-:Y:S02]  /*2b570*/  R2UR.FILL UR68, R19 ;  /* 0x00000000134472ca */ /* 0x000fe400004e0000 */
[----:B------:R-:W-:Y:S02]  /*2b580*/  R2UR.FILL UR67, R16 ;  /* 0x00000000104372ca */ /* 0x000fe400004e0000 */
[----:B------:R-:W-:-:S02]  /*2b590*/  R2UR.FILL UR66, R12 ;  /* 0x000000000c4272ca */ /* 0x000fc400004e0000 */
[----:B------:R-:W-:Y:S02]  /*2b5a0*/  R2UR.FILL UR65, R11 ;  /* 0x000000000b4172ca */ /* 0x000fe400004e0000 */
[----:B------:R-:W-:-:S13]  /*2b5b0*/  R2UR.FILL UR64, R10 ;  /* 0x000000000a4072ca */ /* 0x000fda00004e0000 */
[----:B------:R1:W-:Y:S01]  /*2b5c0*/  UTMASTG.5D [UR64], [UR4] ;  /* 0x00000040040073b5 */ /* 0x0003e20008020000 */
[----:B------:R-:W-:Y:S01]  /*2b5d0*/  UTMASTG.5D [UR8], [UR4] ;  /* 0x00000008040073b5 */ /* 0x000fe20008020000 */
[----:B------:R2:W-:Y:S01]  /*2b5e0*/  UTMASTG.5D [UR40], [UR4] ;  /* 0x00000028040073b5 */ /* 0x0005e20008020000 */
[----:B------:R-:W-:Y:S01]  /*2b5f0*/  UMOV UR22, UR66 ;  /* 0x0000004200167c82 */ /* 0x000fe20008000000 */
[----:B------:R3:W-:Y:S01]  /*2b600*/  UTMASTG.5D [UR56], [UR4] ;  /* 0x00000038040073b5 */ /* 0x0007e20008020000 */
[----:B------:R4:W-:Y:S01]  /*2b610*/  UTMASTG.5D [UR48], [UR4] ;  /* 0x00000030040073b5 */ /* 0x0009e20008020000 */
[----:B-1----:R-:W-:Y:S02]  /*2b620*/  R2UR.FILL UR69, R25 ;  /* 0x00000000194572ca */ /* 0x002fe400004e0000 */
[----:B------:R-:W-:Y:S02]  /*2b630*/  R2UR.FILL UR68, R20 ;  /* 0x00000000144472ca */ /* 0x000fe400004e0000 */
[----:B------:R-:W-:-:S02]  /*2b640*/  R2UR.FILL UR67, R15 ;  /* 0x000000000f4372ca */ /* 0x000fc400004e0000 */
[----:B------:R-:W-:Y:S02]  /*2b650*/  R2UR.FILL UR65, R14 ;  /* 0x000000000e4172ca */ /* 0x000fe400004e0000 */
[----:B------:R-:W-:Y:S02]  /*2b660*/  R2UR.FILL UR64, R13 ;  /* 0x000000000d4072ca */ /* 0x000fe400004e0000 */
[----:B--2---:R-:W-:Y:S02]  /*2b670*/  R2UR.FILL UR40, R4 ;  /* 0x00000000042872ca */ /* 0x004fe400004e0000 */
[----:B------:R-:W-:Y:S02]  /*2b680*/  R2UR.FILL UR45, R27 ;  /* 0x000000001b2d72ca */ /* 0x000fe400004e0000 */
[----:B------:R-:W-:Y:S02]  /*2b690*/  R2UR.FILL UR44, R22 ;  /* 0x00000000162c72ca */ /* 0x000fe400004e0000 */
[----:B------:R-:W-:-:S02]  /*2b6a0*/  R2UR.FILL UR43, R17 ;  /* 0x00000000112b72ca */ /* 0x000fc400004e0000 */
[----:B------:R-:W-:Y:S01]  /*2b6b0*/  R2UR.FILL UR41, R5 ;  /* 0x00000000052972ca */ /* 0x000fe200004e0000 */
[----:B------:R-:W-:Y:S01]  /*2b6c0*/  UMOV UR66, UR47 ;  /* 0x0000002f00427c82 */ /* 0x000fe20008000000 */
[----:B------:R-:W-:Y:S03]  /*2b6d0*/  UTMASTG.5D [UR72], [UR4] ;  /* 0x00000048040073b5 */ /* 0x000fe60008020000 */
[----:B---3--:R-:W-:Y:S02]  /*2b6e0*/  UIADD3 UR56, UPT, UPT, UR40, 0x12400, URZ ;  /* 0x0001240028387890 */ /* 0x008fe4000fffe0ff */
[----:B----4-:R-:W-:Y:S01]  /*2b6f0*/  UIADD3 UR48, UPT, UPT, UR40, 0x13400, URZ ;  /* 0x0001340028307890 */ /* 0x010fe2000fffe0ff */
[----:B------:R-:W-:-:S03]  /*2b700*/  UMOV UR57, 0x40 ;  /* 0x0000004000397882 */ /* 0x000fc60000000000 */
[----:B------:R-:W-:Y:S01]  /*2b710*/  UMOV UR59, UR43 ;  /* 0x0000002b003b7c82 */ /* 0x000fe20008000000 */
[----:B------:R-:W-:Y:S01]  /*2b720*/  UMOV UR60, UR44 ;  /* 0x0000002c003c7c82 */ /* 0x000fe20008000000 */
[----:B------:R-:W-:Y:S01]  /*2b730*/  UMOV UR61, UR45 ;  /* 0x0000002d003d7c82 */ /* 0x000fe20008000000 */
[----:B------:R-:W-:Y:S01]  /*2b740*/  UMOV UR58, UR46 ;  /* 0x0000002e003a7c82 */ /* 0x000fe20008000000 */
[----:B------:R1:W-:Y:S01]  /*2b750*/  UTMASTG.5D [UR64], [UR4] ;  /* 0x00000040040073b5 */ /* 0x0003e20008020000 */
[----:B------:R-:W-:Y:S01]  /*2b760*/  UMOV UR49, 0x40 ;  /* 0x0000004000317882 */ /* 0x000fe20000000000 */
[----:B------:R-:W-:Y:S01]  /*2b770*/  UMOV UR51, UR43 ;  /* 0x0000002b00337c82 */ /* 0x000fe20008000000 */
[----:B------:R-:W-:Y:S01]  /*2b780*/  UMOV UR52, UR44 ;  /* 0x0000002c00347c82 */ /* 0x000fe20008000000 */
[----:B------:R-:W-:Y:S01]  /*2b790*/  UMOV UR53, UR45 ;  /* 0x0000002d00357c82 */ /* 0x000fe20008000000 */
[----:B------:R-:W-:Y:S01]  /*2b7a0*/  UIADD3 UR24, UPT, UPT, UR40, 0x14400, URZ ;  /* 0x0001440028187890 */ /* 0x000fe2000fffe0ff */
[----:B------:R-:W-:Y:S01]  /*2b7b0*/  UMOV UR50, UR41 ;  /* 0x0000002900327c82 */ /* 0x000fe20008000000 */
[----:B------:R2:W-:Y:S01]  /*2b7c0*/  UTMASTG.5D [UR56], [UR4] ;  /* 0x00000038040073b5 */ /* 0x0005e20008020000 */
[----:B------:R-:W-:Y:S01]  /*2b7d0*/  UMOV UR27, UR43 ;  /* 0x0000002b001b7c82 */ /* 0x000fe20008000000 */
[----:B------:R-:W-:Y:S01]  /*2b7e0*/  UMOV UR28, UR44 ;  /* 0x0000002c001c7c82 */ /* 0x000fe20008000000 */
[----:B------:R-:W-:Y:S01]  /*2b7f0*/  UMOV UR29, UR45 ;  /* 0x0000002d001d7c82 */ /* 0x000fe20008000000 */
[----:B------:R3:W-:Y:S01]  /*2b800*/  UTMASTG.5D [UR48], [UR4] ;  /* 0x00000030040073b5 */ /* 0x0007e20008020000 */
[----:B------:R-:W-:-:S02]  /*2b810*/  UIADD3 UR16, UPT, UPT, UR40, 0x18400, URZ ;  /* 0x0001840028107890 */ /* 0x000fc4000fffe0ff */
[----:B------:R-:W-:Y:S01]  /*2b820*/  UTMASTG.5D [UR24], [UR4] ;  /* 0x00000018040073b5 */ /* 0x000fe20008020000 */
[----:B-1----:R-:W-:Y:S01]  /*2b830*/  UIADD3 UR64, UPT, UPT, UR40, 0x15400, URZ ;  /* 0x0001540028407890 */ /* 0x002fe2000fffe0ff */
[----:B------:R-:W-:Y:S01]  /*2b840*/  UMOV UR65, 0x40 ;  /* 0x0000004000417882 */ /* 0x000fe20000000000 */
[----:B--2---:R-:W-:Y:S01]  /*2b850*/  UIADD3 UR56, UPT, UPT, UR40, 0x16400, URZ ;  /* 0x0001640028387890 */ /* 0x004fe2000fffe0ff */
[----:B------:R-:W-:Y:S01]  /*2b860*/  UMOV UR67, UR43 ;  /* 0x0000002b00437c82 */ /* 0x000fe20008000000 */
[----:B------:R-:W-:Y:S01]  /*2b870*/  UMOV UR68, UR44 ;  /* 0x0000002c00447c82 */ /* 0x000fe20008000000 */
[----:B---3--:R-:W-:Y:S01]  /*2b880*/  UIADD3 UR48, UPT, UPT, UR40, 0x17400, URZ ;  /* 0x0001740028307890 */ /* 0x008fe2000fffe0ff */
[----:B------:R-:W-:Y:S01]  /*2b890*/  UMOV UR69, UR45 ;  /* 0x0000002d00457c82 */ /* 0x000fe20008000000 */
[----:B------:R-:W-:Y:S01]  /*2b8a0*/  UMOV UR66, UR39 ;  /* 0x0000002700427c82 */ /* 0x000fe20008000000 */
[----:B------:R-:W-:Y:S01]  /*2b8b0*/  UMOV UR58, UR38 ;  /* 0x00000026003a7c82 */ /* 0x000fe20008000000 */
[----:B------:R1:W-:Y:S01]  /*2b8c0*/  UTMASTG.5D [UR64], [UR4] ;  /* 0x00000040040073b5 */ /* 0x0003e20008020000 */
[----:B------:R-:W-:Y:S01]  /*2b8d0*/  UMOV UR50, UR31 ;  /* 0x0000001f00327c82 */ /* 0x000fe20008000000 */
[----:B------:R-:W-:Y:S01]  /*2b8e0*/  UMOV UR19, UR43 ;  /* 0x0000002b00137c82 */ /* 0x000fe20008000000 */
[----:B------:R2:W-:Y:S01]  /*2b8f0*/  UTMASTG.5D [UR56], [UR4] ;  /* 0x00000038040073b5 */ /* 0x0005e20008020000 */
[----:B------:R-:W-:Y:S01]  /*2b900*/  UMOV UR20, UR44 ;  /* 0x0000002c00147c82 */ /* 0x000fe20008000000 */
[----:B------:R-:W-:Y:S01]  /*2b910*/  UMOV UR21, UR45 ;  /* 0x0000002d00157c82 */ /* 0x000fe20008000000 */
[----:B------:R3:W-:Y:S01]  /*2b920*/  UTMASTG.5D [UR48], [UR4] ;  /* 0x00000030040073b5 */ /* 0x0007e20008020000 */
[----:B------:R-:W-:Y:S01]  /*2b930*/  UIADD3 UR8, UPT, UPT, UR40, 0x1c400, URZ ;  /* 0x0001c40028087890 */ /* 0x000fe2000fffe0ff */
[----:B------:R-:W-:Y:S01]  /*2b940*/  UTMASTG.5D [UR16], [UR4] ;  /* 0x00000010040073b5 */ /* 0x000fe20008020000 */
        /* <DEDUP_REMOVED lines=8> */
[----:B------:R-:W-:Y:S01]  /*2b9d0*/  UMOV UR9, 0x40 ;  /* 0x0000004000097882 */ /* 0x000fe20000000000 */
[----:B------:R-:W-:-:S05]  /*2b9e0*/  UMOV UR11, UR43 ;  /* 0x0000002b000b7c82 */ /* 0x000fca0008000000 */
[----:B------:R3:W-:Y:S01]  /*2b9f0*/  UTMASTG.5D [UR48], [UR4] ;  /* 0x00000030040073b5 */ /* 0x0007e20008020000 */
[----:B------:R-:W-:Y:S01]  /*2ba00*/  UMOV UR12, UR44 ;  /* 0x0000002c000c7c82 */ /* 0x000fe20008000000 */
[----:B------:R-:W-:Y:S01]  /*2ba10*/  UMOV UR13, UR45 ;  /* 0x0000002d000d7c82 */ /* 0x000fe20008000000 */
        /* <DEDUP_REMOVED lines=10> */
[----:B------:R-:W-:Y:S01]  /*2bac0*/  UMOV UR35, UR43 ;  /* 0x0000002b00237c82 */ /* 0x000fe20008000000 */
[----:B------:R-:W-:-:S05]  /*2bad0*/  UMOV UR36, UR44 ;  /* 0x0000002c00247c82 */ /* 0x000fca0008000000 */
[----:B------:R3:W-:Y:S01]  /*2bae0*/  UTMASTG.5D [UR48], [UR4] ;  /* 0x00000030040073b5 */ /* 0x0007e20008020000 */
[----:B------:R-:W-:Y:S01]  /*2baf0*/  UMOV UR37, UR45 ;  /* 0x0000002d00257c82 */ /* 0x000fe20008000000 */
[----:B------:R-:W-:Y:S01]  /*2bb00*/  UIADD3 UR24, UPT, UPT, UR40, 0x14800, URZ ;  /* 0x0001480028187890 */ /* 0x000fe2000fffe0ff */
[----:B------:R-:W-:Y:S01]  /*2bb10*/  UTMASTG.5D [UR32], [UR4] ;  /* 0x00000020040073b5 */ /* 0x000fe20008020000 */
[----:B-1----:R-:W-:Y:S01]  /*2bb20*/  UIADD3 UR64, UPT, UPT, UR40, 0x11800, URZ ;  /* 0x0001180028407890 */ /* 0x002fe2000fffe0ff */
[----:B------:R-:W-:Y:S01]  /*2bb30*/  UMOV UR65, 0x80 ;  /* 0x0000008000417882 */ /* 0x000fe20000000000 */
[----:B--2---:R-:W-:Y:S01]  /*2bb40*/  UIADD3 UR56, UPT, UPT, UR40, 0x12800, URZ ;  /* 0x0001280028387890 */ /* 0x004fe2000fffe0ff */
[----:B------:R-:W-:Y:S01]  /*2bb50*/  UMOV UR66, UR47 ;  /* 0x0000002f00427c82 */ /* 0x000fe20008000000 */
[----:B------:R-:W-:Y:S01]  /*2bb60*/  UMOV UR57, 0x80 ;  /* 0x0000008000397882 */ /* 0x000fe20000000000 */
[----:B------:R-:W-:-:S04]  /*2bb70*/  UMOV UR58, UR46 ;  /* 0x0000002e003a7c82 */ /* 0x000fc80008000000 */
[----:B------:R1:W-:Y:S01]  /*2bb80*/  UTMASTG.5D [UR64], [UR4] ;  /* 0x00000040040073b5 */ /* 0x0003e20008020000 */
[----:B---3--:R-:W-:Y:S01]  /*2bb90*/  UIADD3 UR48, UPT, UPT, UR40, 0x13800, URZ ;  /* 0x0001380028307890 */ /* 0x008fe2000fffe0ff */
[----:B------:R-:W-:Y:S01]  /*2bba0*/  UMOV UR49, 0x80 ;  /* 0x0000008000317882 */ /* 0x000fe20000000000 */
[----:B------:R-:W-:Y:S01]  /*2bbb0*/  UMOV UR50, UR41 ;  /* 0x0000002900327c82 */ /* 0x000fe20008000000 */
[----:B------:R2:W-:Y:S01]  /*2bbc0*/  UTMASTG.5D [UR56], [UR4] ;  /* 0x00000038040073b5 */ /* 0x0005e20008020000 */
[----:B------:R-:W-:-:S05]  /*2bbd0*/  UMOV UR25, 0x80 ;  /* 0x0000008000197882 */ /* 0x000fca0000000000 */
        /* <DEDUP_REMOVED lines=11> */
[----:B------:R-:W-:-:S06]  /*2bc90*/  UMOV UR17, 0x80 ;  /* 0x0000008000117882 */ /* 0x000fcc0000000000 */
[----:B------:R3:W-:Y:S01]  /*2bca0*/  UTMASTG.5D [UR48], [UR4] ;  /* 0x00000030040073b5 */ /* 0x0007e20008020000 */
[----:B------:R-:W-:Y:S02]  /*2bcb0*/  UIADD3 UR8, UPT, UPT, UR40, 0x1c800, URZ ;  /* 0x0001c80028087890 */ /* 0x000fe4000fffe0ff */
        /* <DEDUP_REMOVED lines=12> */
[----:B------:R-:W-:Y:S01]  /*2bd80*/  UMOV UR33, 0xc0 ;  /* 0x000000c000217882 */ /* 0x000fe20000000000 */
        /* <DEDUP_REMOVED lines=9> */
[----:B------:R-:W-:-:S07]  /*2be20*/  UMOV UR50, UR7 ;  /* 0x0000000700327c82 */ /* 0x000fce0008000000 */
[----:B------:R3:W-:Y:S01]  /*2be30*/  UTMASTG.5D [UR48], [UR4] ;  /* 0x00000030040073b5 */ /* 0x0007e20008020000 */
[----:B------:R4:W-:Y:S01]  /*2be40*/  UTMASTG.5D [UR32], [UR4] ;  /* 0x00000020040073b5 */ /* 0x0009e20008020000 */
[----:B------:R-:W-:Y:S01]  /*2be50*/  UMOV UR25, 0xc0 ;  /* 0x000000c000197882 */ /* 0x000fe20000000000 */
[----:B-1----:R-:W-:Y:S01]  /*2be60*/  UIADD3 UR64, UPT, UPT, UR40, 0x11c00, URZ ;  /* 0x00011c0028407890 */ /* 0x002fe2000fffe0ff */
[----:B------:R-:W-:Y:S01]  /*2be70*/  UMOV UR65, 0xc0 ;  /* 0x000000c000417882 */ /* 0x000fe20000000000 */
[----:B--2---:R-:W-:Y:S01]  /*2be80*/  UIADD3 UR56, UPT, UPT, UR40, 0x12c00, URZ ;  /* 0x00012c0028387890 */ /* 0x004fe2000fffe0ff */
[----:B------:R-:W-:Y:S01]  /*2be90*/  UMOV UR66, UR47 ;  /* 0x0000002f00427c82 */ /* 0x000fe20008000000 */
[----:B------:R-:W-:Y:S01]  /*2bea0*/  UMOV UR57, 0xc0 ;  /* 0x000000c000397882 */ /* 0x000fe20000000000 */
[----:B------:R-:W-:-:S04]  /*2beb0*/  UMOV UR58, UR46 ;  /* 0x0000002e003a7c82 */ /* 0x000fc80008000000 */
[----:B------:R-:W-:Y:S01]  /*2bec0*/  UTMASTG.5D [UR64], [UR4] ;  /* 0x00000040040073b5 */ /* 0x000fe20008020000 */
[----:B---3--:R-:W-:Y:S01]  /*2bed0*/  UIADD3 UR48, UPT, UPT, UR40, 0x13c00, URZ ;  /* 0x00013c0028307890 */ /* 0x008fe2000fffe0ff */
[----:B------:R-:W-:Y:S01]  /*2bee0*/  UMOV UR49, 0xc0 ;  /* 0x000000c000317882 */ /* 0x000fe20000000000 */
[----:B------:R-:W-:Y:S01]  /*2bef0*/  UMOV UR50, UR41 ;  /* 0x0000002900327c82 */ /* 0x000fe20008000000 */
[----:B------:R1:W-:Y:S01]  /*2bf00*/  UTMASTG.5D [UR56], [UR4] ;  /* 0x00000038040073b5 */ /* 0x0003e20008020000 */
[----:B----4-:R-:W-:Y:S01]  /*2bf10*/  UIADD3 UR32, UPT, UPT, UR40, 0x14c00, URZ ;  /* 0x00014c0028207890 */ /* 0x010fe2000fffe0ff */
[----:B------:R-:W-:Y:S01]  /*2bf20*/  UMOV UR34, UR26 ;  /* 0x0000001a00227c82 */ /* 0x000fe20008000000 */
[----:B------:R-:W-:-:S03]  /*2bf30*/  UMOV UR26, UR39 ;  /* 0x00000027001a7c82 */ /* 0x000fc60008000000 */
[----:B------:R2:W-:Y:S01]  /*2bf40*/  UTMASTG.5D [UR48], [UR4] ;  /* 0x00000030040073b5 */ /* 0x0005e20008020000 */
[----:B------:R-:W-:-:S03]  /*2bf50*/  UIADD3 UR16, UPT, UPT, UR40, 0x1ac00, URZ ;  /* 0x0001ac0028107890 */ /* 0x000fc6000fffe0ff */
[----:B------:R3:W-:Y:S01]  /*2bf60*/  UTMASTG.5D [UR32], [UR4] ;  /* 0x00000020040073b5 */ /* 0x0007e20008020000 */
[----:B------:R4:W-:Y:S01]  /*2bf70*/  UTMASTG.5D [UR24], [UR4] ;  /* 0x00000018040073b5 */ /* 0x0009e20008020000 */
[----:B------:R-:W-:Y:S01]  /*2bf80*/  UMOV UR17, 0xc0 ;  /* 0x000000c000117882 */ /* 0x000fe20000000000 */
        /* <DEDUP_REMOVED lines=8> */
[----:B----4-:R-:W-:-:S06]  /*2c010*/  UIADD3 UR24, UPT, UPT, UR40, 0x19c00, URZ ;  /* 0x00019c0028187890 */ /* 0x010fcc000fffe0ff */
[----:B------:R2:W-:Y:S01]  /*2c020*/  UTMASTG.5D [UR32], [UR4] ;  /* 0x00000020040073b5 */ /* 0x0005e20008020000 */
[----:B------:R-:W-:Y:S01]  /*2c030*/  UMOV UR26, UR30 ;  /* 0x0000001e001a7c82 */ /* 0x000fe20008000000 */
[----:B------:R-:W-:Y:S01]  /*2c040*/  UMOV UR18, UR23 ;  /* 0x0000001700127c82 */ /* 0x000fe20008000000 */
[----:B------:R-:W-:Y:S01]  /*2c050*/  UIADD3 UR8, UPT, UPT, UR40, 0x1fc00, URZ ;  /* 0x0001fc0028087890 */ /* 0x000fe2000fffe0ff */
[----:B------:R3:W-:Y:S01]  /*2c060*/  UTMASTG.5D [UR24], [UR4] ;  /* 0x00000018040073b5 */ /* 0x0007e20008020000 */
[----:B------:R4:W-:Y:S01]  /*2c070*/  UTMASTG.5D [UR16], [UR4] ;  /* 0x00000010040073b5 */ /* 0x0009e20008020000 */
[----:B------:R-:W-:Y:S01]  /*2c080*/  UMOV UR9, 0xc0 ;  /* 0x000000c000097882 */ /* 0x000fe20000000000 */
        /* <DEDUP_REMOVED lines=12> */
[----:B------:R2:W-:Y:S01]  /*2c150*/  UTMASTG.5D [UR16], [UR4] ;  /* 0x00000010040073b5 */ /* 0x0005e20008020000 */
[----:B------:R2:W-:Y:S02]  /*2c160*/  UTMASTG.5D [UR8], [UR4] ;  /* 0x00000008040073b5 */ /* 0x0005e40008020000 */
[----:B--2---:R-:W-:-:S15]  /*2c170*/  R2UR.FILL UR42, R6 ;  /* 0x00000000062a72ca */ /* 0x004fde00004e0000 */
.L_x_418:
[----:B------:R-:W-:Y:S05]  /*2c180*/  BSYNC.RECONVERGENT B0 ;  /* 0x0000000000007941 */ /* 0x000fea0003800200 */
.L_x_417:
[----:B------:R0:W-:Y:S01]  /*2c190*/  UTMACMDFLUSH ;  /* 0x00000000000079b7 */ /* 0x0001e20000000000 */
[----:B------:R-:W-:-:S04]  /*2c1a0*/  DEPBAR.LE SB0, 0x1 ;  /* 0x000080400000791a */ /* 0x000fc80000000000 */
[----:B------:R-:W-:Y:S05]  /*2c1b0*/  BRA.U UP6, `(.L_x_419) ;  /* 0x0000000106047547 */ /* 0x000fea000b800000 */
[----:B------:R-:W-:Y:S05]  /*2c1c0*/  BPT.TRAP 0x1 ;  /* 0x000000040000795c */ /* 0x000fea0000300000 */
.L_x_419:
[----:B------:R-:W-:-:S04]  /*2c1d0*/  UIADD3 UR4, UPT, UPT, UR40, 0x500c0, URZ ;  /* 0x000500c028047890 */ /* 0x000fc8000fffe0ff */
[----:B------:R-:W-:-:S09]  /*2c1e0*/  UPRMT UR4, UR6, 0x654, UR4 ;  /* 0x0000065406047896 */ /* 0x000fd20008000004 */
[----:B------:R-:W-:Y:S01]  /*2c1f0*/  SYNCS.ARRIVE.TRANS64.RED.A1T0 RZ, [UR4], RZ ;  /* 0x000000ffffff79a7 */ /* 0x000fe20008100404 */
[----:B------:R-:W-:-:S04]  /*2c200*/  DEPBAR.LE SB0, 0x0 ;  /* 0x000080000000791a */ /* 0x000fc80000000000 */
[----:B------:R-:W-:Y:S05]  /*2c210*/  BRA.U UP6, `(.L_x_420) ;  /* 0x0000000106047547 */ /* 0x000fea000b800000 */
[----:B------:R-:W-:Y:S05]  /*2c220*/  BPT.TRAP 0x1 ;  /* 0x000000040000795c */ /* 0x000fea0000300000 */
.L_x_420:
[----:B------:R-:W-:Y:S01]  /*2c230*/  UIADD3 UR4, UPT, UPT, UR40, 0x500c8, URZ ;  /* 0x000500c828047890 */ /* 0x000fe2000fffe0ff */
[----:B------:R-:W-:Y:S02]  /*2c240*/  IMAD.MOV.U32 R2, RZ, RZ, 0xffff ;  /* 0x0000ffffff027424 */ /* 0x000fe400078e00ff */
[----:B-1----:R-:W-:Y:S01]  /*2c250*/  IMAD.MOV.U32 R0, RZ, RZ, 0x1 ;  /* 0x00000001ff007424 */ /* 0x002fe200078e00ff */
[----:B------:R-:W-:-:S09]  /*2c260*/  UPRMT UR4, UR6, 0x654, UR4 ;  /* 0x0000065406047896 */ /* 0x000fd20008000004 */
[----:B------:R-:W-:Y:S01]  /*2c270*/  SYNCS.ARRIVE.TRANS64.RED.A1T0 RZ, [UR4], RZ ;  /* 0x000000ffffff79a7 */ /* 0x000fe20008100404 */
[----:B------:R-:W1:Y:S01]  /*2c280*/  LDS R3, [UR40+0x500e0] ;  /* 0x0500e028ff037984 */ /* 0x000e620008000800 */
[----:B------:R-:W-:Y:S02]  /*2c290*/  UMOV UR4, 0x40 ;  /* 0x0000004000047882 */ /* 0x000fe40000000000 */
[----:B------:R-:W-:Y:S01]  /*2c2a0*/  ULEA UR5, UR6, UR4, 0x18 ;  /* 0x0000000406057291 */ /* 0x000fe2000f8ec0ff */
[----:B------:R-:W-:-:S08]  /*2c2b0*/  NOP ;  /* 0x0000000000007918 */ /* 0x000fd00000000000 */
[----:B------:R-:W2:Y:S01]  /*2c2c0*/  LDS R5, [UR5+0x14] ;  /* 0x00001405ff057984 */ /* 0x000ea20008000800 */
[----:B-1----:R-:W-:-:S04]  /*2c2d0*/  LOP3.LUT R3, R3, 0xffff, RZ, 0xc0, !PT ;  /* 0x0000ffff03037812 */ /* 0x002fc800078ec0ff */
[----:B------:R-:W-:-:S04]  /*2c2e0*/  SHF.R.U32.HI R3, RZ, 0x5, R3 ;  /* 0x00000005ff037819 */ /* 0x000fc80000011603 */
[-C--:B------:R-:W-:Y:S02]  /*2c2f0*/  SHF.L.U32 R2, R2, R3.reuse, RZ ;  /* 0x0000000302027219 */ /* 0x080fe400000006ff */
[----:B------:R-:W-:Y:S02]  /*2c300*/  SHF.L.U32 R0, R0, R3, RZ ;  /* 0x0000000300007219 */ /* 0x000fe400000006ff */
[----:B--2---:R-:W-:-:S04]  /*2c310*/  LOP3.LUT R5, R5, R2, RZ, 0xc0, !PT ;  /* 0x0000000205057212 */ /* 0x004fc800078ec0ff */
[----:B------:R-:W-:-:S13]  /*2c320*/  ISETP.NE.AND P0, PT, R5, R2, PT ;  /* 0x000000020500720c */ /* 0x000fda0003f05270 */
[----:B------:R-:W-:Y:S05]  /*2c330*/  @P0 BRA `(.L_x_421) ;  /* 0x00000000005c0947 */ /* 0x000fea0003800000 */
[----:B------:R-:W1:Y:S02]  /*2c340*/  LDS R3, [UR5+0x18] ;  /* 0x00001805ff037984 */ /* 0x000e640008000800 */
[----:B-1----:R-:W-:-:S04]  /*2c350*/  LOP3.LUT R3, R3, R0, RZ, 0xc0, !PT ;  /* 0x0000000003037212 */ /* 0x002fc800078ec0ff */
[----:B------:R-:W-:-:S13]  /*2c360*/  ISETP.NE.AND P0, PT, R3, R0, PT ;  /* 0x000000000300720c */ /* 0x000fda0003f05270 */
[----:B------:R-:W-:Y:S05]  /*2c370*/  @P0 BRA `(.L_x_422) ;  /* 0x0000000000400947 */ /* 0x000fea0003800000 */
[----:B------:R-:W-:Y:S01]  /*2c380*/  R2UR UR4, R2 ;  /* 0x00000000020472ca */ /* 0x000fe200000e0000 */
[----:B------:R-:W1:Y:S01]  /*2c390*/  S2R R3, SR_LANEID ;  /* 0x0000000000037919 */ /* 0x000e620000000000 */
[----:B------:R-:W-:-:S04]  /*2c3a0*/  LOP3.LUT R4, RZ, R0, RZ, 0x33, !PT ;  /* 0x00000000ff047212 */ /* 0x000fc800078e33ff */
[----:B------:R-:W2:Y:S07]  /*2c3b0*/  REDUX UR7, R4 ;  /* 0x00000000040773c4 */ /* 0x000eae0000000000 */
[----:B------:R-:W-:-:S03]  /*2c3c0*/  ULOP3.LUT UR6, URZ, UR4, URZ, 0x33, !UPT ;  /* 0x00000004ff067292 */ /* 0x000fc6000f8e33ff */
[----:B------:R-:W-:Y:S02]  /*2c3d0*/  VOTEU.ANY UR4, UPT, PT ;  /* 0x0000000000047886 */ /* 0x000fe400038e0100 */
[----:B------:R-:W-:Y:S01]  /*2c3e0*/  UFLO.U32 UR4, UR4 ;  /* 0x00000004000472bd */ /* 0x000fe200080e0000 */
[----:B------:R-:W-:-:S04]  /*2c3f0*/  IMAD.U32 R2, RZ, RZ, UR6 ;  /* 0x00000006ff027e24 */ /* 0x000fc8000f8e00ff */
[----:B------:R-:W3:Y:S02]  /*2c400*/  REDUX UR8, R2 ;  /* 0x00000000020873c4 */ /* 0x000ee40000000000 */
[----:B------:R4:W-:Y:S01]  /*2c410*/  UTCATOMSWS.AND URZ, UR6 ;  /* 0x0000000600ff79e3 */ /* 0x0009e20008000000 */
[----:B--2---:R-:W-:Y:S01]  /*2c420*/  IMAD.U32 R0, RZ, RZ, UR7 ;  /* 0x00000007ff007e24 */ /* 0x004fe2000f8e00ff */
[----:B-1----:R-:W-:Y:S01]  /*2c430*/  ISETP.EQ.U32.AND P0, PT, R3, UR4, PT ;  /* 0x0000000403007c0c */ /* 0x002fe2000bf02070 */
[----:B---3--:R-:W-:-:S12]  /*2c440*/  IMAD.U32 R3, RZ, RZ, UR8 ;  /* 0x00000008ff037e24 */ /* 0x008fd8000f8e00ff */
[----:B------:R4:W-:Y:S04]  /*2c450*/  @P0 ATOMS.AND RZ, [UR5+0x14], R3 ;  /* 0x00001403ffff098c */ /* 0x0009e8000a800005 */
[----:B------:R4:W-:Y:S01]  /*2c460*/  @P0 ATOMS.AND RZ, [UR5+0x18], R0 ;  /* 0x00001800ffff098c */ /* 0x0009e2000a800005 */
[----:B------:R-:W-:Y:S05]  /*2c470*/  BRA `(.L_x_423) ;  /* 0x0000000000147947 */ /* 0x000fea0003800000 */
.L_x_422:
[----:B------:R-:W-:Y:S02]  /*2c480*/  MOV R2, 0x2c4a0 ;  /* 0x0002c4a000027802 */ /* 0x000fe40000000f00 */
[----:B------:R-:W-:Y:S05]  /*2c490*/  CALL.REL.NOINC `($__internal_0_$__cuda_sm10x_tcgen05_guardrail_trap_col_being_dealloced_not_returned_by_alloc) ;  /* 0x0000001000d47944 */ /* 0x000fea0003c00000 */
[----:B------:R-:W-:Y:S05]  /*2c4a0*/  BRA `(.L_x_423) ;  /* 0x0000000000087947 */ /* 0x000fea0003800000 */
.L_x_421:
[----:B------:R-:W-:Y:S02]  /*2c4b0*/  MOV R2, 0x2c4d0 ;  /* 0x0002c4d000027802 */ /* 0x000fe40000000f00 */
[----:B------:R-:W-:Y:S05]  /*2c4c0*/  CALL.REL.NOINC `($__internal_2_$__cuda_sm10x_tcgen05_guardrail_trap_unallocated_columns_being_dealloced) ;  /* 0x0000001000e07944 */ /* 0x000fea0003c00000 */
.L_x_423:
[----:B------:R-:W-:Y:S01]  /*2c4d0*/  NOP ;  /* 0x0000000000007918 */ /* 0x000fe20000000000 */
[----:B----4-:R-:W-:Y:S05]  /*2c4e0*/  EXIT ;  /* 0x000000000000794d */ /* 0x010fea0003800000 */
.L_x_35:
[----:B-1----:R-:W-:-:S07]  /*2c4f0*/  MOV R3, UR24 ;  /* 0x0000001800037c02 */ /* 0x002fce0008000f00 */
.L_x_424:
[----:B-1----:R1:W2:Y:S02]  /*2c500*/  SYNCS.PHASECHK.TRANS64.TRYWAIT P0, [R3+URZ+0x50000], R6 ;  /* 0x05000006030075a7 */ /* 0x0022a400080011ff */
[----:B--2---:R-:W-:Y:S05]  /*2c510*/  @!P0 NANOSLEEP.SYNCS 0x989680 ;  /* 0x009896800000895d */ /* 0x004fea0003900000 */
[----:B------:R-:W2:Y:S02]  /*2c520*/  @!P0 SYNCS.PHASECHK.TRANS64 P0, [R3+URZ+0x50000], R6 ;  /* 0x05000006030085a7 */ /* 0x000ea400080010ff */
[----:B--2---:R-:W-:Y:S05]  /*2c530*/  @!P0 BRA `(.L_x_424) ;  /* 0xfffffffc00f08947 */ /* 0x004fea000383ffff */
[----:B------:R-:W-:Y:S05]  /*2c540*/  BRA `(.L_x_425) ;  /* 0xfffffd5400a47947 */ /* 0x000fea000383ffff */
.L_x_37:
[----:B-1----:R-:W-:-:S07]  /*2c550*/  MOV R3, UR24 ;  /* 0x0000001800037c02 */ /* 0x002fce0008000f00 */
.L_x_426:
[----:B-1----:R1:W2:Y:S02]  /*2c560*/  SYNCS.PHASECHK.TRANS64.TRYWAIT P0, [R3+URZ+0x50020], R6 ;  /* 0x05002006030075a7 */ /* 0x0022a400080011ff */
[----:B--2---:R-:W-:Y:S05]  /*2c570*/  @!P0 NANOSLEEP.SYNCS 0x989680 ;  /* 0x009896800000895d */ /* 0x004fea0003900000 */
[----:B------:R-:W2:Y:S02]  /*2c580*/  @!P0 SYNCS.PHASECHK.TRANS64 P0, [R3+URZ+0x50020], R6 ;  /* 0x05002006030085a7 */ /* 0x000ea400080010ff */
[----:B--2---:R-:W-:Y:S05]  /*2c590*/  @!P0 BRA `(.L_x_426) ;  /* 0xfffffffc00f08947 */ /* 0x004fea000383ffff */
[----:B------:R-:W-:Y:S05]  /*2c5a0*/  BRA `(.L_x_427) ;  /* 0xfffffd5400a47947 */ /* 0x000fea000383ffff */
.L_x_39:
[----:B------:R-:W-:-:S07]  /*2c5b0*/  MOV R4, UR24 ;  /* 0x0000001800047c02 */ /* 0x000fce0008000f00 */
.L_x_428:
[----:B-1----:R1:W2:Y:S02]  /*2c5c0*/  SYNCS.PHASECHK.TRANS64.TRYWAIT P0, [R4+URZ+0x50058], R5 ;  /* 0x05005805040075a7 */ /* 0x0022a400080011ff */
[----:B--2---:R-:W-:Y:S05]  /*2c5d0*/  @!P0 NANOSLEEP.SYNCS 0x989680 ;  /* 0x009896800000895d */ /* 0x004fea0003900000 */
[----:B------:R-:W2:Y:S02]  /*2c5e0*/  @!P0 SYNCS.PHASECHK.TRANS64 P0, [R4+URZ+0x50058], R5 ;  /* 0x05005805040085a7 */ /* 0x000ea400080010ff */
[----:B--2---:R-:W-:Y:S05]  /*2c5f0*/  @!P0 BRA `(.L_x_428) ;  /* 0xfffffffc00f08947 */ /* 0x004fea000383ffff */
[----:B------:R-:W-:Y:S05]  /*2c600*/  BRA `(.L_x_429) ;  /* 0xfffffd5400b47947 */ /* 0x000fea000383ffff */
.L_x_43:
[----:B------:R-:W-:-:S07]  /*2c610*/  MOV R3, UR24 ;  /* 0x0000001800037c02 */ /* 0x000fce0008000f00 */
.L_x_430:
[----:B--2---:R2:W3:Y:S02]  /*2c620*/  SYNCS.PHASECHK.TRANS64.TRYWAIT P0, [R3+URZ+0x50008], R6 ;  /* 0x05000806030075a7 */ /* 0x0044e400080011ff */
[----:B---3--:R-:W-:Y:S05]  /*2c630*/  @!P0 NANOSLEEP.SYNCS 0x989680 ;  /* 0x009896800000895d */ /* 0x008fea0003900000 */
[----:B------:R-:W3:Y:S02]  /*2c640*/  @!P0 SYNCS.PHASECHK.TRANS64 P0, [R3+URZ+0x50008], R6 ;  /* 0x05000806030085a7 */ /* 0x000ee400080010ff */
[----:B---3--:R-:W-:Y:S05]  /*2c650*/  @!P0 BRA `(.L_x_430) ;  /* 0xfffffffc00f08947 */ /* 0x008fea000383ffff */
[----:B------:R-:W-:Y:S05]  /*2c660*/  BRA `(.L_x_431) ;  /* 0xfffffd5c007c7947 */ /* 0x000fea000383ffff */
.L_x_45:
[----:B-1----:R-:W-:-:S07]  /*2c670*/  MOV R4, UR24 ;  /* 0x0000001800047c02 */ /* 0x002fce0008000f00 */
.L_x_432:
[----:B-1----:R1:W2:Y:S02]  /*2c680*/  SYNCS.PHASECHK.TRANS64.TRYWAIT P0, [R4+URZ+0x50068], R5 ;  /* 0x05006805040075a7 */ /* 0x0022a400080011ff */
[----:B--2---:R-:W-:Y:S05]  /*2c690*/  @!P0 NANOSLEEP.SYNCS 0x989680 ;  /* 0x009896800000895d */ /* 0x004fea0003900000 */
[----:B------:R-:W2:Y:S02]  /*2c6a0*/  @!P0 SYNCS.PHASECHK.TRANS64 P0, [R4+URZ+0x50068], R5 ;  /* 0x05006805040085a7 */ /* 0x000ea400080010ff */
[----:B--2---:R-:W-:Y:S05]  /*2c6b0*/  @!P0 BRA `(.L_x_432) ;  /* 0xfffffffc00f08947 */ /* 0x004fea000383ffff */
[----:B------:R-:W-:Y:S05]  /*2c6c0*/  BRA `(.L_x_433) ;  /* 0xfffffd5c00887947 */ /* 0x000fea000383ffff */
.L_x_49:
[----:B------:R-:W-:-:S07]  /*2c6d0*/  MOV R3, UR24 ;  /* 0x0000001800037c02 */ /* 0x000fce0008000f00 */
.L_x_434:
[----:B---3--:R3:W4:Y:S02]  /*2c6e0*/  SYNCS.PHASECHK.TRANS64.TRYWAIT P0, [R3+URZ+0x50028], R6 ;  /* 0x05002806030075a7 */ /* 0x00872400080011ff */
[----:B----4-:R-:W-:Y:S05]  /*2c6f0*/  @!P0 NANOSLEEP.SYNCS 0x989680 ;  /* 0x009896800000895d */ /* 0x010fea0003900000 */
[----:B------:R-:W4:Y:S02]  /*2c700*/  @!P0 SYNCS.PHASECHK.TRANS64 P0, [R3+URZ+0x50028], R6 ;  /* 0x05002806030085a7 */ /* 0x000f2400080010ff */
[----:B----4-:R-:W-:Y:S05]  /*2c710*/  @!P0 BRA `(.L_x_434) ;  /* 0xfffffffc00f08947 */ /* 0x010fea000383ffff */
[----:B------:R-:W-:Y:S05]  /*2c720*/  BRA `(.L_x_435) ;  /* 0xfffffd6400347947 */ /* 0x000fea000383ffff */
.L_x_51:
[----:B------:R-:W-:-:S07]  /*2c730*/  MOV R0, UR24 ;  /* 0x0000001800007c02 */ /* 0x000fce0008000f00 */
.L_x_436:
[----:B----4-:R4:W1:Y:S02]  /*2c740*/  SYNCS.PHASECHK.TRANS64.TRYWAIT P0, [R0+URZ+0x500a0], R5 ;  /* 0x0500a005000075a7 */ /* 0x01086400080011ff */
[----:B-1----:R-:W-:Y:S05]  /*2c750*/  @!P0 NANOSLEEP.SYNCS 0x989680 ;  /* 0x009896800000895d */ /* 0x002fea0003900000 */
[----:B------:R-:W1:Y:S02]  /*2c760*/  @!P0 SYNCS.PHASECHK.TRANS64 P0, [R0+URZ+0x500a0], R5 ;  /* 0x0500a005000085a7 */ /* 0x000e6400080010ff */
[----:B-1----:R-:W-:Y:S05]  /*2c770*/  @!P0 BRA `(.L_x_436) ;  /* 0xfffffffc00f08947 */ /* 0x002fea000383ffff */
[----:B------:R-:W-:Y:S05]  /*2c780*/  BRA `(.L_x_437) ;  /* 0xfffffd64002c7947 */ /* 0x000fea000383ffff */
.L_x_53:
[----:B---3--:R-:W-:-:S07]  /*2c790*/  MOV R3, UR24 ;  /* 0x0000001800037c02 */ /* 0x008fce0008000f00 */
.L_x_438:
[----:B---3--:R3:W4:Y:S02]  /*2c7a0*/  SYNCS.PHASECHK.TRANS64.TRYWAIT P0, [R3+URZ+0x50058], R6 ;  /* 0x05005806030075a7 */ /* 0x00872400080011ff */
[----:B----4-:R-:W-:Y:S05]  /*2c7b0*/  @!P0 NANOSLEEP.SYNCS 0x989680 ;  /* 0x009896800000895d */ /* 0x010fea0003900000 */
[----:B------:R-:W4:Y:S02]  /*2c7c0*/  @!P0 SYNCS.PHASECHK.TRANS64 P0, [R3+URZ+0x50058], R6 ;  /* 0x05005806030085a7 */ /* 0x000f2400080010ff */
[----:B----4-:R-:W-:Y:S05]  /*2c7d0*/  @!P0 BRA `(.L_x_438) ;  /* 0xfffffffc00f08947 */ /* 0x010fea000383ffff */
[----:B------:R-:W-:Y:S05]  /*2c7e0*/  BRA `(.L_x_439) ;  /* 0xfffffd64002c7947 */ /* 0x000fea000383ffff */
.L_x_57:
[----:B------:R-:W-:Y:S07]  /*2c7f0*/  MOV R4, UR5 ;  /* 0x0000000500047c02 */ /* 0x000fee0008000f00 */
.L_x_440:
[----:B-1----:R1:W2:Y:S02]  /*2c800*/  SYNCS.PHASECHK.TRANS64.TRYWAIT P0, [R4+URZ+0x50020], R5 ;  /* 0x05002005040075a7 */ /* 0x0022a400080011ff */
[----:B--2---:R-:W-:Y:S05]  /*2c810*/  @!P0 NANOSLEEP.SYNCS 0x989680 ;  /* 0x009896800000895d */ /* 0x004fea0003900000 */
[----:B------:R-:W2:Y:S02]  /*2c820*/  @!P0 SYNCS.PHASECHK.TRANS64 P0, [R4+URZ+0x50020], R5 ;  /* 0x05002005040085a7 */ /* 0x000ea400080010ff */
[----:B--2---:R-:W-:Y:S05]  /*2c830*/  @!P0 BRA `(.L_x_440) ;  /* 0xfffffffc00f08947 */ /* 0x004fea000383ffff */
[----:B------:R-:W-:Y:S05]  /*2c840*/  BRA `(.L_x_441) ;  /* 0xfffffd6800a07947 */ /* 0x000fea000383ffff */
.L_x_60:
[----:B------:R-:W-:Y:S07]  /*2c850*/  MOV R2, UR38 ;  /* 0x0000002600027c02 */ /* 0x000fee0008000f00 */
.L_x_442:
[----:B-1----:R1:W3:Y:S02]  /*2c860*/  SYNCS.PHASECHK.TRANS64.TRYWAIT P0, [R2+URZ+0x500a8], R3 ;  /* 0x0500a803020075a7 */ /* 0x0022e400080011ff */
[----:B---3--:R-:W-:Y:S05]  /*2c870*/  @!P0 NANOSLEEP.SYNCS 0x989680 ;  /* 0x009896800000895d */ /* 0x008fea0003900000 */
[----:B------:R-:W3:Y:S02]  /*2c880*/  @!P0 SYNCS.PHASECHK.TRANS64 P0, [R2+URZ+0x500a8], R3 ;  /* 0x0500a803020085a7 */ /* 0x000ee400080010ff */
[----:B---3--:R-:W-:Y:S05]  /*2c890*/  @!P0 BRA `(.L_x_442) ;  /* 0xfffffffc00f08947 */ /* 0x008fea000383ffff */
[----:B------:R-:W-:Y:S05]  /*2c8a0*/  BRA `(.L_x_443) ;  /* 0xfffffd7000bc7947 */ /* 0x000fea000383ffff */
.L_x_62:
[----:B------:R-:W-:Y:S07]  /*2c8b0*/  MOV R3, UR38 ;  /* 0x0000002600037c02 */ /* 0x000fee0008000f00 */
.L_x_444:
[----:B-1----:R1:W3:Y:S02]  /*2c8c0*/  SYNCS.PHASECHK.TRANS64.TRYWAIT P0, [R3+URZ+0x50068], R12 ;  /* 0x0500680c030075a7 */ /* 0x0022e400080011ff */
[----:B---3--:R-:W-:Y:S05]  /*2c8d0*/  @!P0 NANOSLEEP.SYNCS 0x989680 ;  /* 0x009896800000895d */ /* 0x008fea0003900000 */
[----:B------:R-:W3:Y:S02]  /*2c8e0*/  @!P0 SYNCS.PHASECHK.TRANS64 P0, [R3+URZ+0x50068], R12 ;  /* 0x0500680c030085a7 */ /* 0x000ee400080010ff */
[----:B---3--:R-:W-:Y:S05]  /*2c8f0*/  @!P0 BRA `(.L_x_444) ;  /* 0xfffffffc00f08947 */ /* 0x008fea000383ffff */
[----:B------:R-:W-:Y:S05]  /*2c900*/  BRA `(.L_x_445) ;  /* 0xfffffd7000c07947 */ /* 0x000fea000383ffff */
.L_x_68:
[----:B------:R-:W-:Y:S07]  /*2c910*/  MOV R2, UR4 ;  /* 0x0000000400027c02 */ /* 0x000fee0008000f00 */
.L_x_446:
[----:B--2---:R2:W3:Y:S02]  /*2c920*/  SYNCS.PHASECHK.TRANS64.TRYWAIT P0, [R2+URZ+0x50020], R3 ;  /* 0x05002003020075a7 */ /* 0x0044e400080011ff */
[----:B---3--:R-:W-:Y:S05]  /*2c930*/  @!P0 NANOSLEEP.SYNCS 0x989680 ;  /* 0x009896800000895d */ /* 0x008fea0003900000 */
[----:B------:R-:W3:Y:S02]  /*2c940*/  @!P0 SYNCS.PHASECHK.TRANS64 P0, [R2+URZ+0x50020], R3 ;  /* 0x05002003020085a7 */ /* 0x000ee400080010ff */
[----:B---3--:R-:W-:Y:S05]  /*2c950*/  @!P0 BRA `(.L_x_446) ;  /* 0xfffffffc00f08947 */ /* 0x008fea000383ffff */
[----:B------:R-:W-:Y:S05]  /*2c960*/  BRA `(.L_x_447) ;  /* 0xfffffd8000147947 */ /* 0x000fea000383ffff */
.L_x_70:
[----:B------:R-:W-:Y:S07]  /*2c970*/  MOV R2, UR38 ;  /* 0x0000002600027c02 */ /* 0x000fee0008000f00 */
.L_x_448:
[----:B--2---:R2:W3:Y:S02]  /*2c980*/  SYNCS.PHASECHK.TRANS64.TRYWAIT P0, [R2+URZ+0x500a0], R3 ;  /* 0x0500a003020075a7 */ /* 0x0044e400080011ff */
[----:B---3--:R-:W-:Y:S05]  /*2c990*/  @!P0 NANOSLEEP.SYNCS 0x989680 ;  /* 0x009896800000895d */ /* 0x008fea0003900000 */
[----:B------:R-:W3:Y:S02]  /*2c9a0*/  @!P0 SYNCS.PHASECHK.TRANS64 P0, [R2+URZ+0x500a0], R3 ;  /* 0x0500a003020085a7 */ /* 0x000ee400080010ff */
[----:B---3--:R-:W-:Y:S05]  /*2c9b0*/  @!P0 BRA `(.L_x_448) ;  /* 0xfffffffc00f08947 */ /* 0x008fea000383ffff */
[----:B------:R-:W-:Y:S05]  /*2c9c0*/  BRA `(.L_x_449) ;  /* 0xfffffd8000107947 */ /* 0x000fea000383ffff */
.L_x_72:
[----:B------:R-:W-:Y:S07]  /*2c9d0*/  MOV R3, UR38 ;  /* 0x0000002600037c02 */ /* 0x000fee0008000f00 */
.L_x_450:
[----:B--2---:R2:W3:Y:S02]  /*2c9e0*/  SYNCS.PHASECHK.TRANS64.TRYWAIT P0, [R3+URZ+0x50058], R4 ;  /* 0x05005804030075a7 */ /* 0x0044e400080011ff */
[----:B---3--:R-:W-:Y:S05]  /*2c9f0*/  @!P0 NANOSLEEP.SYNCS 0x989680 ;  /* 0x009896800000895d */ /* 0x008fea0003900000 */
[----:B------:R-:W3:Y:S02]  /*2ca00*/  @!P0 SYNCS.PHASECHK.TRANS64 P0, [R3+URZ+0x50058], R4 ;  /* 0x05005804030085a7 */ /* 0x000ee400080010ff */
[----:B---3--:R-:W-:Y:S05]  /*2ca10*/  @!P0 BRA `(.L_x_450) ;  /* 0xfffffffc00f08947 */ /* 0x008fea000383ffff */
[----:B------:R-:W-:Y:S05]  /*2ca20*/  BRA `(.L_x_451) ;  /* 0xfffffd8000147947 */ /* 0x000fea000383ffff */
.L_x_80:
[----:B------:R-:W-:-:S07]  /*2ca30*/  MOV R2, UR21 ;  /* 0x0000001500027c02 */ /* 0x000fce0008000f00 */
.L_x_452:
[----:B-1----:R1:W2:Y:S02]  /*2ca40*/  SYNCS.PHASECHK.TRANS64.TRYWAIT P0, [R2+URZ+0x500a8], R3 ;  /* 0x0500a803020075a7 */ /* 0x0022a400080011ff */
[----:B--2---:R-:W-:Y:S05]  /*2ca50*/  @!P0 NANOSLEEP.SYNCS 0x989680 ;  /* 0x009896800000895d */ /* 0x004fea0003900000 */
[----:B------:R-:W2:Y:S02]  /*2ca60*/  @!P0 SYNCS.PHASECHK.TRANS64 P0, [R2+URZ+0x500a8], R3 ;  /* 0x0500a803020085a7 */ /* 0x000ea400080010ff */
[----:B--2---:R-:W-:Y:S05]  /*2ca70*/  @!P0 BRA `(.L_x_452) ;  /* 0xfffffffc00f08947 */ /* 0x004fea000383ffff */
[----:B------:R-:W-:Y:S05]  /*2ca80*/  BRA `(.L_x_453) ;  /* 0xfffffd8400bc7947 */ /* 0x000fea000383ffff */
.L_x_82:
[----:B-1----:R-:W-:-:S07]  /*2ca90*/  MOV R2, UR21 ;  /* 0x0000001500027c02 */ /* 0x002fce0008000f00 */
.L_x_454:
[----:B-1----:R1:W2:Y:S02]  /*2caa0*/  SYNCS.PHASECHK.TRANS64.TRYWAIT P0, [R2+URZ+0x50068], R7 ;  /* 0x05006807020075a7 */ /* 0x0022a400080011ff */
[----:B--2---:R-:W-:Y:S05]  /*2cab0*/  @!P0 NANOSLEEP.SYNCS 0x989680 ;  /* 0x009896800000895d */ /* 0x004fea0003900000 */
[----:B------:R-:W2:Y:S02]  /*2cac0*/  @!P0 SYNCS.PHASECHK.TRANS64 P0, [R2+URZ+0x50068], R7 ;  /* 0x05006807020085a7 */ /* 0x000ea400080010ff */
[----:B--2---:R-:W-:Y:S05]  /*2cad0*/  @!P0 BRA `(.L_x_454) ;  /* 0xfffffffc00f08947 */ /* 0x004fea000383ffff */
[----:B------:R-:W-:Y:S05]  /*2cae0*/  BRA `(.L_x_455) ;  /* 0xfffffd8400c07947 */ /* 0x000fea000383ffff */
.L_x_89:
[----:B-1----:R1:W2:Y:S02]  /*2caf0*/  SYNCS.PHASECHK.TRANS64.TRYWAIT P0, [R17+URZ+0x500c0], R0 ;  /* 0x0500c000110075a7 */ /* 0x0022a400080011ff */
[----:B--2---:R-:W-:Y:S05]  /*2cb00*/  @!P0 NANOSLEEP.SYNCS 0x989680 ;  /* 0x009896800000895d */ /* 0x004fea0003900000 */
[----:B------:R-:W2:Y:S02]  /*2cb10*/  @!P0 SYNCS.PHASECHK.TRANS64 P0, [R17+URZ+0x500c0], R0 ;  /* 0x0500c000110085a7 */ /* 0x000ea400080010ff */
[----:B--2---:R-:W-:Y:S05]  /*2cb20*/  @!P0 BRA `(.L_x_89) ;  /* 0xfffffffc00f08947 */ /* 0x004fea000383ffff */
[----:B------:R-:W-:Y:S05]  /*2cb30*/  BRA `(.L_x_456) ;  /* 0xfffffd8c00687947 */ /* 0x000fea000383ffff */
.L_x_155:
[----:B--2---:R2:W3:Y:S02]  /*2cb40*/  SYNCS.PHASECHK.TRANS64.TRYWAIT P0, [R17+URZ+0x500c8], R4 ;  /* 0x0500c804110075a7 */ /* 0x0044e400080011ff */
[----:B---3--:R-:W-:Y:S05]  /*2cb50*/  @!P0 NANOSLEEP.SYNCS 0x989680 ;  /* 0x009896800000895d */ /* 0x008fea0003900000 */
[----:B------:R-:W3:Y:S02]  /*2cb60*/  @!P0 SYNCS.PHASECHK.TRANS64 P0, [R17+URZ+0x500c8], R4 ;  /* 0x0500c804110085a7 */ /* 0x000ee400080010ff */
[----:B---3--:R-:W-:Y:S05]  /*2cb70*/  @!P0 BRA `(.L_x_155) ;  /* 0xfffffffc00f08947 */ /* 0x008fea000383ffff */
[----:B------:R-:W-:Y:S05]  /*2cb80*/  BRA `(.L_x_457) ;  /* 0xfffffe0800387947 */ /* 0x000fea000383ffff */
.L_x_160:
[----:B-1----:R-:W-:-:S04]  /*2cb90*/  MOV R0, UR36 ;  /* 0x0000002400007c02 */ /* 0x002fc80008000f00 */
[----:B------:R1:W2:Y:S03]  /*2cba0*/  SYNCS.PHASECHK.TRANS64.TRYWAIT P0, [R0+URZ+0x50070], R3 ;  /* 0x05007003000075a7 */ /* 0x0002a600080011ff */
[----:B--2---:R-:W-:Y:S05]  /*2cbb0*/  @!P0 NANOSLEEP.SYNCS 0x989680 ;  /* 0x009896800000895d */ /* 0x004fea0003900000 */
[----:B------:R-:W2:Y:S02]  /*2cbc0*/  @!P0 SYNCS.PHASECHK.TRANS64 P0, [R0+URZ+0x50070], R3 ;  /* 0x05007003000085a7 */ /* 0x000ea400080010ff */
[----:B--2---:R-:W-:Y:S05]  /*2cbd0*/  @!P0 BRA `(.L_x_160) ;  /* 0xfffffffc00ec8947 */ /* 0x004fea000383ffff */
[----:B------:R-:W-:Y:S05]  /*2cbe0*/  BRA `(.L_x_458) ;  /* 0xfffffe0c00347947 */ /* 0x000fea000383ffff */
.L_x_163:
[----:B-1----:R-:W-:-:S04]  /*2cbf0*/  MOV R0, UR36 ;  /* 0x0000002400007c02 */ /* 0x002fc80008000f00 */
[----:B------:R1:W2:Y:S03]  /*2cc00*/  SYNCS.PHASECHK.TRANS64.TRYWAIT P0, [R0+URZ+0x50080], R3 ;  /* 0x05008003000075a7 */ /* 0x0002a600080011ff */
[----:B--2---:R-:W-:Y:S05]  /*2cc10*/  @!P0 NANOSLEEP.SYNCS 0x989680 ;  /* 0x009896800000895d */ /* 0x004fea0003900000 */
[----:B------:R-:W2:Y:S02]  /*2cc20*/  @!P0 SYNCS.PHASECHK.TRANS64 P0, [R0+URZ+0x50080], R3 ;  /* 0x05008003000085a7 */ /* 0x000ea400080010ff */
[----:B--2---:R-:W-:Y:S05]  /*2cc30*/  @!P0 BRA `(.L_x_163) ;  /* 0xfffffffc00ec8947 */ /* 0x004fea000383ffff */
[----:B------:R-:W-:Y:S05]  /*2cc40*/  BRA `(.L_x_459) ;  /* 0xfffffe0c004c7947 */ /* 0x000fea000383ffff */
.L_x_166:
[----:B-1----:R-:W-:-:S04]  /*2cc50*/  MOV R0, UR36 ;  /* 0x0000002400007c02 */ /* 0x002fc80008000f00 */
[----:B------:R1:W2:Y:S03]  /*2cc60*/  SYNCS.PHASECHK.TRANS64.TRYWAIT P0, [R0+URZ+0x50070], R3 ;  /* 0x05007003000075a7 */ /* 0x0002a600080011ff */
[----:B--2---:R-:W-:Y:S05]  /*2cc70*/  @!P0 NANOSLEEP.SYNCS 0x989680 ;  /* 0x009896800000895d */ /* 0x004fea0003900000 */
[----:B------:R-:W2:Y:S02]  /*2cc80*/  @!P0 SYNCS.PHASECHK.TRANS64 P0, [R0+URZ+0x50070], R3 ;  /* 0x05007003000085a7 */ /* 0x000ea400080010ff */
[----:B--2---:R-:W-:Y:S05]  /*2cc90*/  @!P0 BRA `(.L_x_166) ;  /* 0xfffffffc00ec8947 */ /* 0x004fea000383ffff */
[----:B------:R-:W-:Y:S05]  /*2cca0*/  BRA `(.L_x_460) ;  /* 0xfffffe0c00fc7947 */ /* 0x000fea000383ffff */
.L_x_168:
[----:B-1----:R-:W-:-:S04]  /*2ccb0*/  MOV R0, UR36 ;  /* 0x0000002400007c02 */ /* 0x002fc80008000f00 */
[----:B------:R1:W2:Y:S03]  /*2ccc0*/  SYNCS.PHASECHK.TRANS64.TRYWAIT P0, [R0+URZ+0x50090], R3 ;  /* 0x05009003000075a7 */ /* 0x0002a600080011ff */
[----:B--2---:R-:W-:Y:S05]  /*2ccd0*/  @!P0 NANOSLEEP.SYNCS 0x989680 ;  /* 0x009896800000895d */ /* 0x004fea0003900000 */
[----:B------:R-:W2:Y:S02]  /*2cce0*/  @!P0 SYNCS.PHASECHK.TRANS64 P0, [R0+URZ+0x50090], R3 ;  /* 0x05009003000085a7 */ /* 0x000ea400080010ff */
[----:B--2---:R-:W-:Y:S05]  /*2ccf0*/  @!P0 BRA `(.L_x_168) ;  /* 0xfffffffc00ec8947 */ /* 0x004fea000383ffff */
[----:B------:R-:W-:Y:S05]  /*2cd00*/  BRA `(.L_x_461) ;  /* 0xfffffe10003c7947 */ /* 0x000fea000383ffff */
.L_x_205:
[----:B-1----:R-:W-:-:S04]  /*2cd10*/  MOV R0, UR36 ;  /* 0x0000002400007c02 */ /* 0x002fc80008000f00 */
[----:B------:R1:W3:Y:S03]  /*2cd20*/  SYNCS.PHASECHK.TRANS64.TRYWAIT P1, [R0+URZ+0x50080], R3 ;  /* 0x05008003000075a7 */ /* 0x0002e600080211ff */
[----:B---3--:R-:W-:Y:S05]  /*2cd30*/  @!P1 NANOSLEEP.SYNCS 0x989680 ;  /* 0x009896800000995d */ /* 0x008fea0003900000 */
[----:B------:R-:W3:Y:S02]  /*2cd40*/  @!P1 SYNCS.PHASECHK.TRANS64 P1, [R0+URZ+0x50080], R3 ;  /* 0x05008003000095a7 */ /* 0x000ee400080210ff */
[----:B---3--:R-:W-:Y:S05]  /*2cd50*/  @!P1 BRA `(.L_x_205) ;  /* 0xfffffffc00ec9947 */ /* 0x008fea000383ffff */
[----:B------:R-:W-:Y:S05]  /*2cd60*/  BRA `(.L_x_462) ;  /* 0xfffffe4000187947 */ /* 0x000fea000383ffff */
.L_x_208:
[----:B-1----:R-:W-:-:S04]  /*2cd70*/  MOV R0, UR36 ;  /* 0x0000002400007c02 */ /* 0x002fc80008000f00 */
[----:B------:R1:W3:Y:S03]  /*2cd80*/  SYNCS.PHASECHK.TRANS64.TRYWAIT P0, [R0+URZ+0x50098], R3 ;  /* 0x05009803000075a7 */ /* 0x0002e600080011ff */
[----:B---3--:R-:W-:Y:S05]  /*2cd90*/  @!P0 NANOSLEEP.SYNCS 0x989680 ;  /* 0x009896800000895d */ /* 0x008fea0003900000 */
[----:B------:R-:W3:Y:S02]  /*2cda0*/  @!P0 SYNCS.PHASECHK.TRANS64 P0, [R0+URZ+0x50098], R3 ;  /* 0x05009803000085a7 */ /* 0x000ee400080010ff */
[----:B---3--:R-:W-:Y:S05]  /*2cdb0*/  @!P0 BRA `(.L_x_208) ;  /* 0xfffffffc00ec8947 */ /* 0x008fea000383ffff */
[----:B------:R-:W-:Y:S05]  /*2cdc0*/  BRA `(.L_x_463) ;  /* 0xfffffe4000a07947 */ /* 0x000fea000383ffff */
.L_x_247:
[----:B-1----:R1:W2:Y:S02]  /*2cdd0*/  SYNCS.PHASECHK.TRANS64.TRYWAIT P0, [R23+URZ+0x50070], R0 ;  /* 0x05007000170075a7 */ /* 0x0022a400080011ff */
[----:B--2---:R-:W-:Y:S05]  /*2cde0*/  @!P0 NANOSLEEP.SYNCS 0x989680 ;  /* 0x009896800000895d */ /* 0x004fea0003900000 */
[----:B------:R-:W2:Y:S02]  /*2cdf0*/  @!P0 SYNCS.PHASECHK.TRANS64 P0, [R23+URZ+0x50070], R0 ;  /* 0x05007000170085a7 */ /* 0x000ea400080010ff */
[----:B--2---:R-:W-:Y:S05]  /*2ce00*/  @!P0 BRA `(.L_x_247) ;  /* 0xfffffffc00f08947 */ /* 0x004fea000383ffff */
[----:B------:R-:W-:Y:S05]  /*2ce10*/  BRA `(.L_x_464) ;  /* 0xfffffe7000a07947 */ /* 0x000fea000383ffff */
.L_x_250:
[----:B-1----:R1:W2:Y:S02]  /*2ce20*/  SYNCS.PHASECHK.TRANS64.TRYWAIT P0, [R23+URZ+0x50090], R0 ;  /* 0x05009000170075a7 */ /* 0x0022a400080011ff */
[----:B--2---:R-:W-:Y:S05]  /*2ce30*/  @!P0 NANOSLEEP.SYNCS 0x989680 ;  /* 0x009896800000895d */ /* 0x004fea0003900000 */
[----:B------:R-:W2:Y:S02]  /*2ce40*/  @!P0 SYNCS.PHASECHK.TRANS64 P0, [R23+URZ+0x50090], R0 ;  /* 0x05009000170085a7 */ /* 0x000ea400080010ff */
[----:B--2---:R-:W-:Y:S05]  /*2ce50*/  @!P0 BRA `(.L_x_250) ;  /* 0xfffffffc00f08947 */ /* 0x004fea000383ffff */
[----:B------:R-:W-:Y:S05]  /*2ce60*/  BRA `(.L_x_465) ;  /* 0xfffffe7000c07947 */ /* 0x000fea000383ffff */
.L_x_252:
[----:B-1----:R1:W2:Y:S02]  /*2ce70*/  SYNCS.PHASECHK.TRANS64.TRYWAIT P0, [R23+URZ+0x500c0], R0 ;  /* 0x0500c000170075a7 */ /* 0x0022a400080011ff */
[----:B--2---:R-:W-:Y:S05]  /*2ce80*/  @!P0 NANOSLEEP.SYNCS 0x989680 ;  /* 0x009896800000895d */ /* 0x004fea0003900000 */
[----:B------:R-:W2:Y:S02]  /*2ce90*/  @!P0 SYNCS.PHASECHK.TRANS64 P0, [R23+URZ+0x500c0], R0 ;  /* 0x0500c000170085a7 */ /* 0x000ea400080010ff */
[----:B--2---:R-:W-:Y:S05]  /*2cea0*/  @!P0 BRA `(.L_x_252) ;  /* 0xfffffffc00f08947 */ /* 0x004fea000383ffff */
[----:B------:R-:W-:Y:S05]  /*2ceb0*/  BRA `(.L_x_466) ;  /* 0xfffffe7000cc7947 */ /* 0x000fea000383ffff */
.L_x_276:
[----:B------:R1:W1:Y:S02]  /*2cec0*/  SYNCS.PHASECHK.TRANS64.TRYWAIT P1, [R23+URZ+0x50080], R0 ;  /* 0x05008000170075a7 */ /* 0x00026400080211ff */
[----:B-1----:R-:W-:Y:S05]  /*2ced0*/  @!P1 NANOSLEEP.SYNCS 0x989680 ;  /* 0x009896800000995d */ /* 0x002fea0003900000 */
[----:B------:R-:W1:Y:S02]  /*2cee0*/  @!P1 SYNCS.PHASECHK.TRANS64 P1, [R23+URZ+0x50080], R0 ;  /* 0x05008000170095a7 */ /* 0x000e6400080210ff */
[----:B-1----:R-:W-:Y:S05]  /*2cef0*/  @!P1 BRA `(.L_x_276) ;  /* 0xfffffffc00f09947 */ /* 0x002fea000383ffff */
[----:B------:R-:W-:Y:S05]  /*2cf00*/  BRA `(.L_x_467) ;  /* 0xfffffea800e47947 */ /* 0x000fea000383ffff */
.L_x_280:
[----:B--2---:R2:W1:Y:S02]  /*2cf10*/  SYNCS.PHASECHK.TRANS64.TRYWAIT P0, [R23+URZ+0x50098], R0 ;  /* 0x05009800170075a7 */ /* 0x00446400080011ff */
[----:B-1----:R-:W-:Y:S05]  /*2cf20*/  @!P0 NANOSLEEP.SYNCS 0x989680 ;  /* 0x009896800000895d */ /* 0x002fea0003900000 */
[----:B------:R-:W1:Y:S02]  /*2cf30*/  @!P0 SYNCS.PHASECHK.TRANS64 P0, [R23+URZ+0x50098], R0 ;  /* 0x05009800170085a7 */ /* 0x000e6400080010ff */
[----:B-1----:R-:W-:Y:S05]  /*2cf40*/  @!P0 BRA `(.L_x_280) ;  /* 0xfffffffc00f08947 */ /* 0x002fea000383ffff */
[----:B------:R-:W-:Y:S05]  /*2cf50*/  BRA `(.L_x_468) ;  /* 0xfffffeac00507947 */ /* 0x000fea000383ffff */
.L_x_282:
[----:B-1----:R1:W2:Y:S02]  /*2cf60*/  SYNCS.PHASECHK.TRANS64.TRYWAIT P0, [R23+URZ+0x500c8], R0 ;  /* 0x0500c800170075a7 */ /* 0x0022a400080011ff */
[----:B--2---:R-:W-:Y:S05]  /*2cf70*/  @!P0 NANOSLEEP.SYNCS 0x989680 ;  /* 0x009896800000895d */ /* 0x004fea0003900000 */
[----:B------:R-:W2:Y:S02]  /*2cf80*/  @!P0 SYNCS.PHASECHK.TRANS64 P0, [R23+URZ+0x500c8], R0 ;  /* 0x0500c800170085a7 */ /* 0x000ea400080010ff */
[----:B--2---:R-:W-:Y:S05]  /*2cf90*/  @!P0 BRA `(.L_x_282) ;  /* 0xfffffffc00f08947 */ /* 0x004fea000383ffff */
[----:B------:R-:W-:Y:S05]  /*2cfa0*/  BRA `(.L_x_469) ;  /* 0xfffffeac005c7947 */ /* 0x000fea000383ffff */
.L_x_306:
[----:B------:R-:W-:-:S07]  /*2cfb0*/  MOV R0, UR4 ;  /* 0x0000000400007c02 */ /* 0x000fce0008000f00 */
.L_x_470:
[----:B-1----:R1:W2:Y:S02]  /*2cfc0*/  SYNCS.PHASECHK.TRANS64.TRYWAIT P0, [R0+URZ], R3 ;  /* 0x00000003000075a7 */ /* 0x0022a400080011ff */
[----:B--2---:R-:W-:Y:S05]  /*2cfd0*/  @!P0 NANOSLEEP.SYNCS 0x989680 ;  /* 0x009896800000895d */ /* 0x004fea0003900000 */
[----:B------:R-:W2:Y:S02]  /*2cfe0*/  @!P0 SYNCS.PHASECHK.TRANS64 P0, [R0+URZ], R3 ;  /* 0x00000003000085a7 */ /* 0x000ea400080010ff */
[----:B--2---:R-:W-:Y:S05]  /*2cff0*/  @!P0 BRA `(.L_x_470) ;  /* 0xfffffffc00f08947 */ /* 0x004fea000383ffff */
[----:B------:R-:W-:Y:S05]  /*2d000*/  BRA `(.L_x_471) ;  /* 0xfffffee400747947 */ /* 0x000fea000383ffff */
.L_x_309:
[----:B------:R-:W-:-:S07]  /*2d010*/  MOV R0, UR4 ;  /* 0x0000000400007c02 */ /* 0x000fce0008000f00 */
.L_x_472:
[----:B-1----:R1:W3:Y:S02]  /*2d020*/  SYNCS.PHASECHK.TRANS64.TRYWAIT P1, [R0+URZ], R3 ;  /* 0x00000003000075a7 */ /* 0x0022e400080211ff */
[----:B---3--:R-:W-:Y:S05]  /*2d030*/  @!P1 NANOSLEEP.SYNCS 0x989680 ;  /* 0x009896800000995d */ /* 0x008fea0003900000 */
[----:B------:R-:W3:Y:S02]  /*2d040*/  @!P1 SYNCS.PHASECHK.TRANS64 P1, [R0+URZ], R3 ;  /* 0x00000003000095a7 */ /* 0x000ee400080210ff */
[----:B---3--:R-:W-:Y:S05]  /*2d050*/  @!P1 BRA `(.L_x_472) ;  /* 0xfffffffc00f09947 */ /* 0x008fea000383ffff */
[----:B------:R-:W-:Y:S05]  /*2d060*/  BRA `(.L_x_473) ;  /* 0xfffffee800187947 */ /* 0x000fea000383ffff */
.L_x_316:
[----:B-1----:R-:W-:-:S04]  /*2d070*/  MOV R4, UR55 ;  /* 0x0000003700047c02 */ /* 0x002fc80008000f00 */
[----:B------:R1:W2:Y:S03]  /*2d080*/  SYNCS.PHASECHK.TRANS64.TRYWAIT P5, [R4+URZ+0x500d0], R3 ;  /* 0x0500d003040075a7 */ /* 0x0002a600080a11ff */
[----:B--2---:R-:W-:Y:S05]  /*2d090*/  @!P5 NANOSLEEP.SYNCS 0x989680 ;  /* 0x009896800000d95d */ /* 0x004fea0003900000 */
[----:B------:R-:W2:Y:S02]  /*2d0a0*/  @!P5 SYNCS.PHASECHK.TRANS64 P5, [R4+URZ+0x500d0], R3 ;  /* 0x0500d0030400d5a7 */ /* 0x000ea400080a10ff */
[----:B--2---:R-:W-:Y:S05]  /*2d0b0*/  @!P5 BRA `(.L_x_316) ;  /* 0xfffffffc00ecd947 */ /* 0x004fea000383ffff */
[----:B------:R-:W-:Y:S05]  /*2d0c0*/  BRA `(.L_x_474) ;  /* 0xfffffef400547947 */ /* 0x000fea000383ffff */
.L_x_321:
[----:B------:R-:W-:-:S07]  /*2d0d0*/  MOV R5, UR4 ;  /* 0x0000000400057c02 */ /* 0x000fce0008000f00 */
.L_x_475:
[----:B--2---:R2:W4:Y:S02]  /*2d0e0*/  SYNCS.PHASECHK.TRANS64.TRYWAIT P2, [R5+URZ], R0 ;  /* 0x00000000050075a7 */ /* 0x00452400080411ff */
[----:B----4-:R-:W-:Y:S05]  /*2d0f0*/  @!P2 NANOSLEEP.SYNCS 0x989680 ;  /* 0x009896800000a95d */ /* 0x010fea0003900000 */
[----:B------:R-:W4:Y:S02]  /*2d100*/  @!P2 SYNCS.PHASECHK.TRANS64 P2, [R5+URZ], R0 ;  /* 0x000000000500a5a7 */ /* 0x000f2400080410ff */
[----:B----4-:R-:W-:Y:S05]  /*2d110*/  @!P2 BRA `(.L_x_475) ;  /* 0xfffffffc00f0a947 */ /* 0x010fea000383ffff */
[----:B------:R-:W-:Y:S05]  /*2d120*/  BRA `(.L_x_476) ;  /* 0xffffff2000fc7947 */ /* 0x000fea000383ffff */
.L_x_326:
[----:B------:R-:W-:-:S07]  /*2d130*/  MOV R3, UR4 ;  /* 0x0000000400037c02 */ /* 0x000fce0008000f00 */
.L_x_477:
[----:B-1----:R1:W2:Y:S02]  /*2d140*/  SYNCS.PHASECHK.TRANS64.TRYWAIT P1, [R3+URZ], R0 ;  /* 0x00000000030075a7 */ /* 0x0022a400080211ff */
[----:B--2---:R-:W-:Y:S05]  /*2d150*/  @!P1 NANOSLEEP.SYNCS 0x989680 ;  /* 0x009896800000995d */ /* 0x004fea0003900000 */
[----:B------:R-:W2:Y:S02]  /*2d160*/  @!P1 SYNCS.PHASECHK.TRANS64 P1, [R3+URZ], R0 ;  /* 0x00000000030095a7 */ /* 0x000ea400080210ff */
[----:B--2---:R-:W-:Y:S05]  /*2d170*/  @!P1 BRA `(.L_x_477) ;  /* 0xfffffffc00f09947 */ /* 0x004fea000383ffff */
[----:B------:R-:W-:Y:S05]  /*2d180*/  BRA `(.L_x_478) ;  /* 0xffffff2800607947 */ /* 0x000fea000383ffff */
.L_x_331:
[----:B------:R-:W-:-:S07]  /*2d190*/  MOV R0, UR4 ;  /* 0x0000000400007c02 */ /* 0x000fce0008000f00 */
.L_x_479:
[----:B-1----:R1:W3:Y:S02]  /*2d1a0*/  SYNCS.PHASECHK.TRANS64.TRYWAIT P1, [R0+URZ], R3 ;  /* 0x00000003000075a7 */ /* 0x0022e400080211ff */
[----:B---3--:R-:W-:Y:S05]  /*2d1b0*/  @!P1 NANOSLEEP.SYNCS 0x989680 ;  /* 0x009896800000995d */ /* 0x008fea0003900000 */
[----:B------:R-:W3:Y:S02]  /*2d1c0*/  @!P1 SYNCS.PHASECHK.TRANS64 P1, [R0+URZ], R3 ;  /* 0x00000003000095a7 */ /* 0x000ee400080210ff */
[----:B---3--:R-:W-:Y:S05]  /*2d1d0*/  @!P1 BRA `(.L_x_479) ;  /* 0xfffffffc00f09947 */ /* 0x008fea000383ffff */
[----:B------:R-:W-:Y:S05]  /*2d1e0*/  BRA `(.L_x_480) ;  /* 0xffffff2c00507947 */ /* 0x000fea000383ffff */
.L_x_338:
[----:B-1----:R-:W-:-:S04]  /*2d1f0*/  MOV R4, UR55 ;  /* 0x0000003700047c02 */ /* 0x002fc80008000f00 */
[----:B------:R1:W4:Y:S03]  /*2d200*/  SYNCS.PHASECHK.TRANS64.TRYWAIT P5, [R4+URZ+0x500d0], R3 ;  /* 0x0500d003040075a7 */ /* 0x00032600080a11ff */
[----:B----4-:R-:W-:Y:S05]  /*2d210*/  @!P5 NANOSLEEP.SYNCS 0x989680 ;  /* 0x009896800000d95d */ /* 0x010fea0003900000 */
[----:B------:R-:W4:Y:S02]  /*2d220*/  @!P5 SYNCS.PHASECHK.TRANS64 P5, [R4+URZ+0x500d0], R3 ;  /* 0x0500d0030400d5a7 */ /* 0x000f2400080a10ff */
[----:B----4-:R-:W-:Y:S05]  /*2d230*/  @!P5 BRA `(.L_x_338) ;  /* 0xfffffffc00ecd947 */ /* 0x010fea000383ffff */
[----:B------:R-:W-:Y:S05]  /*2d240*/  BRA `(.L_x_481) ;  /* 0xffffff6000a47947 */ /* 0x000fea000383ffff */
.L_x_343:
[----:B------:R-:W-:-:S07]  /*2d250*/  MOV R3, UR4 ;  /* 0x0000000400037c02 */ /* 0x000fce0008000f00 */
.L_x_482:
[----:B--2---:R2:W3:Y:S02]  /*2d260*/  SYNCS.PHASECHK.TRANS64.TRYWAIT P2, [R3+URZ], R0 ;  /* 0x00000000030075a7 */ /* 0x0044e400080411ff */
[----:B---3--:R-:W-:Y:S05]  /*2d270*/  @!P2 NANOSLEEP.SYNCS 0x989680 ;  /* 0x009896800000a95d */ /* 0x008fea0003900000 */
[----:B------:R-:W3:Y:S02]  /*2d280*/  @!P2 SYNCS.PHASECHK.TRANS64 P2, [R3+URZ], R0 ;  /* 0x000000000300a5a7 */ /* 0x000ee400080410ff */
[----:B---3--:R-:W-:Y:S05]  /*2d290*/  @!P2 BRA `(.L_x_482) ;  /* 0xfffffffc00f0a947 */ /* 0x008fea000383ffff */
[----:B------:R-:W-:Y:S05]  /*2d2a0*/  BRA `(.L_x_483) ;  /* 0xffffff90004c7947 */ /* 0x000fea000383ffff */
.L_x_348:
[----:B------:R-:W-:-:S07]  /*2d2b0*/  MOV R3, UR4 ;  /* 0x0000000400037c02 */ /* 0x000fce0008000f00 */
.L_x_484:
[----:B-1----:R1:W2:Y:S02]  /*2d2c0*/  SYNCS.PHASECHK.TRANS64.TRYWAIT P1, [R3+URZ], R0 ;  /* 0x00000000030075a7 */ /* 0x0022a400080211ff */
[----:B--2---:R-:W-:Y:S05]  /*2d2d0*/  @!P1 NANOSLEEP.SYNCS 0x989680 ;  /* 0x009896800000995d */ /* 0x004fea0003900000 */
[----:B------:R-:W2:Y:S02]  /*2d2e0*/  @!P1 SYNCS.PHASECHK.TRANS64 P1, [R3+URZ], R0 ;  /* 0x00000000030095a7 */ /* 0x000ea400080210ff */
[----:B--2---:R-:W-:Y:S05]  /*2d2f0*/  @!P1 BRA `(.L_x_484) ;  /* 0xfffffffc00f09947 */ /* 0x004fea000383ffff */
[----:B------:R-:W-:Y:S05]  /*2d300*/  BRA `(.L_x_485) ;  /* 0xffffff9400a47947 */ /* 0x000fea000383ffff */
.L_x_353:
[----:B------:R-:W-:-:S07]  /*2d310*/  MOV R0, UR4 ;  /* 0x0000000400007c02 */ /* 0x000fce0008000f00 */
.L_x_486:
[----:B-1----:R1:W3:Y:S02]  /*2d320*/  SYNCS.PHASECHK.TRANS64.TRYWAIT P0, [R0+URZ], R3 ;  /* 0x00000003000075a7 */ /* 0x0022e400080011ff */
[----:B---3--:R-:W-:Y:S05]  /*2d330*/  @!P0 NANOSLEEP.SYNCS 0x989680 ;  /* 0x009896800000895d */ /* 0x008fea0003900000 */
[----:B------:R-:W3:Y:S02]  /*2d340*/  @!P0 SYNCS.PHASECHK.TRANS64 P0, [R0+URZ], R3 ;  /* 0x00000003000085a7 */ /* 0x000ee400080010ff */
[----:B---3--:R-:W-:Y:S05]  /*2d350*/  @!P0 BRA `(.L_x_486) ;  /* 0xfffffffc00f08947 */ /* 0x008fea000383ffff */
[----:B------:R-:W-:Y:S05]  /*2d360*/  BRA `(.L_x_487) ;  /* 0xffffff9800647947 */ /* 0x000fea000383ffff */
.L_x_357:
[----:B------:R-:W-:-:S07]  /*2d370*/  MOV R0, UR8 ;  /* 0x0000000800007c02 */ /* 0x000fce0008000f00 */
.L_x_488:
[----:B-1----:R1:W2:Y:S02]  /*2d380*/  SYNCS.PHASECHK.TRANS64.TRYWAIT P1, [R0+URZ+0x50010], R3 ;  /* 0x05001003000075a7 */ /* 0x0022a400080211ff */
[----:B--2---:R-:W-:Y:S05]  /*2d390*/  @!P1 NANOSLEEP.SYNCS 0x989680 ;  /* 0x009896800000995d */ /* 0x004fea0003900000 */
[----:B------:R-:W2:Y:S02]  /*2d3a0*/  @!P1 SYNCS.PHASECHK.TRANS64 P1, [R0+URZ+0x50010], R3 ;  /* 0x05001003000095a7 */ /* 0x000ea400080210ff */
[----:B--2---:R-:W-:Y:S05]  /*2d3b0*/  @!P1 BRA `(.L_x_488) ;  /* 0xfffffffc00f09947 */ /* 0x004fea000383ffff */
[----:B------:R-:W-:Y:S05]  /*2d3c0*/  BRA `(.L_x_489) ;  /* 0xffffff9c00787947 */ /* 0x000fea000383ffff */
.L_x_363:
[----:B-1----:R-:W-:-:S07]  /*2d3d0*/  MOV R0, UR8 ;  /* 0x0000000800007c02 */ /* 0x002fce0008000f00 */
.L_x_490:
[----:B-1----:R1:W2:Y:S02]  /*2d3e0*/  SYNCS.PHASECHK.TRANS64.TRYWAIT P1, [R0+URZ+0x50038], R3 ;  /* 0x05003803000075a7 */ /* 0x0022a400080211ff */
[----:B--2---:R-:W-:Y:S05]  /*2d3f0*/  @!P1 NANOSLEEP.SYNCS 0x989680 ;  /* 0x009896800000995d */ /* 0x004fea0003900000 */
[----:B------:R-:W2:Y:S02]  /*2d400*/  @!P1 SYNCS.PHASECHK.TRANS64 P1, [R0+URZ+0x50038], R3 ;  /* 0x05003803000095a7 */ /* 0x000ea400080210ff */
[----:B--2---:R-:W-:Y:S05]  /*2d410*/  @!P1 BRA `(.L_x_490) ;  /* 0xfffffffc00f09947 */ /* 0x004fea000383ffff */
[----:B------:R-:W-:Y:S05]  /*2d420*/  BRA `(.L_x_491) ;  /* 0xffffffa0002c7947 */ /* 0x000fea000383ffff */
.L_x_369:
[----:B-1----:R-:W-:-:S07]  /*2d430*/  MOV R0, UR8 ;  /* 0x0000000800007c02 */ /* 0x002fce0008000f00 */
.L_x_492:
[----:B-1----:R1:W2:Y:S02]  /*2d440*/  SYNCS.PHASECHK.TRANS64.TRYWAIT P1, [R0+URZ+0x50018], R3 ;  /* 0x05001803000075a7 */ /* 0x0022a400080211ff */
[----:B--2---:R-:W-:Y:S05]  /*2d450*/  @!P1 NANOSLEEP.SYNCS 0x989680 ;  /* 0x009896800000995d */ /* 0x004fea0003900000 */
[----:B------:R-:W2:Y:S02]  /*2d460*/  @!P1 SYNCS.PHASECHK.TRANS64 P1, [R0+URZ+0x50018], R3 ;  /* 0x05001803000095a7 */ /* 0x000ea400080210ff */
[----:B--2---:R-:W-:Y:S05]  /*2d470*/  @!P1 BRA `(.L_x_492) ;  /* 0xfffffffc00f09947 */ /* 0x004fea000383ffff */
[----:B------:R-:W-:Y:S05]  /*2d480*/  BRA `(.L_x_493) ;  /* 0xffffffa000d47947 */ /* 0x000fea000383ffff */
.L_x_375:
[----:B-1----:R-:W-:-:S07]  /*2d490*/  MOV R0, UR8 ;  /* 0x0000000800007c02 */ /* 0x002fce0008000f00 */
.L_x_494:
[----:B-1----:R1:W2:Y:S02]  /*2d4a0*/  SYNCS.PHASECHK.TRANS64.TRYWAIT P3, [R0+URZ+0x50040], R3 ;  /* 0x05004003000075a7 */ /* 0x0022a400080611ff */
[----:B--2---:R-:W-:Y:S05]  /*2d4b0*/  @!P3 NANOSLEEP.SYNCS 0x989680 ;  /* 0x009896800000b95d */ /* 0x004fea0003900000 */
[----:B------:R-:W2:Y:S02]  /*2d4c0*/  @!P3 SYNCS.PHASECHK.TRANS64 P3, [R0+URZ+0x50040], R3 ;  /* 0x050040030000b5a7 */ /* 0x000ea400080610ff */
[----:B--2---:R-:W-:Y:S05]  /*2d4d0*/  @!P3 BRA `(.L_x_494) ;  /* 0xfffffffc00f0b947 */ /* 0x004fea000383ffff */
[----:B------:R-:W-:Y:S05]  /*2d4e0*/  BRA `(.L_x_495) ;  /* 0xffffffa4008c7947 */ /* 0x000fea000383ffff */
.L_x_381:
[----:B------:R-:W-:-:S07]  /*2d4f0*/  MOV R0, UR49 ;  /* 0x0000003100007c02 */ /* 0x000fce0008000f00 */
.L_x_496:
[----:B-1----:R1:W2:Y:S02]  /*2d500*/  SYNCS.PHASECHK.TRANS64.TRYWAIT P3, [R0+URZ+0x50038], R3 ;  /* 0x05003803000075a7 */ /* 0x0022a400080611ff */
[----:B--2---:R-:W-:Y:S05]  /*2d510*/  @!P3 NANOSLEEP.SYNCS 0x989680 ;  /* 0x009896800000b95d */ /* 0x004fea0003900000 */
[----:B------:R-:W2:Y:S02]  /*2d520*/  @!P3 SYNCS.PHASECHK.TRANS64 P3, [R0+URZ+0x50038], R3 ;  /* 0x050038030000b5a7 */ /* 0x000ea400080610ff */
[----:B--2---:R-:W-:Y:S05]  /*2d530*/  @!P3 BRA `(.L_x_496) ;  /* 0xfffffffc00f0b947 */ /* 0x004fea000383ffff */
[----:B------:R-:W-:Y:S05]  /*2d540*/  BRA `(.L_x_497) ;  /* 0xffffffa800747947 */ /* 0x000fea000383ffff */
.L_x_386:
[----:B------:R-:W-:-:S07]  /*2d550*/  MOV R0, UR49 ;  /* 0x0000003100007c02 */ /* 0x000fce0008000f00 */
.L_x_498:
[----:B-1----:R1:W2:Y:S02]  /*2d560*/  SYNCS.PHASECHK.TRANS64.TRYWAIT P3, [R0+URZ+0x50038], R3 ;  /* 0x05003803000075a7 */ /* 0x0022a400080611ff */
[----:B--2---:R-:W-:Y:S05]  /*2d570*/  @!P3 NANOSLEEP.SYNCS 0x989680 ;  /* 0x009896800000b95d */ /* 0x004fea0003900000 */
[----:B------:R-:W2:Y:S02]  /*2d580*/  @!P3 SYNCS.PHASECHK.TRANS64 P3, [R0+URZ+0x50038], R3 ;  /* 0x050038030000b5a7 */ /* 0x000ea400080610ff */
[----:B--2---:R-:W-:Y:S05]  /*2d590*/  @!P3 BRA `(.L_x_498) ;  /* 0xfffffffc00f0b947 */ /* 0x004fea000383ffff */
[----:B------:R-:W-:Y:S05]  /*2d5a0*/  BRA `(.L_x_499) ;  /* 0xffffffac00287947 */ /* 0x000fea000383ffff */
.L_x_391:
[----:B------:R-:W-:-:S07]  /*2d5b0*/  MOV R0, UR41 ;  /* 0x0000002900007c02 */ /* 0x000fce0008000f00 */
.L_x_500:
[----:B-1----:R1:W2:Y:S02]  /*2d5c0*/  SYNCS.PHASECHK.TRANS64.TRYWAIT P3, [R0+URZ+0x50038], R3 ;  /* 0x05003803000075a7 */ /* 0x0022a400080611ff */
[----:B--2---:R-:W-:Y:S05]  /*2d5d0*/  @!P3 NANOSLEEP.SYNCS 0x989680 ;  /* 0x009896800000b95d */ /* 0x004fea0003900000 */
[----:B------:R-:W2:Y:S02]  /*2d5e0*/  @!P3 SYNCS.PHASECHK.TRANS64 P3, [R0+URZ+0x50038], R3 ;  /* 0x050038030000b5a7 */ /* 0x000ea400080610ff */
[----:B--2---:R-:W-:Y:S05]  /*2d5f0*/  @!P3 BRA `(.L_x_500) ;  /* 0xfffffffc00f0b947 */ /* 0x004fea000383ffff */
[----:B------:R-:W-:Y:S05]  /*2d600*/  BRA `(.L_x_501) ;  /* 0xffffffac00dc7947 */ /* 0x000fea000383ffff */
.L_x_396:
[----:B------:R-:W-:-:S07]  /*2d610*/  MOV R0, UR41 ;  /* 0x0000002900007c02 */ /* 0x000fce0008000f00 */
.L_x_502:
[----:B-1----:R1:W2:Y:S02]  /*2d620*/  SYNCS.PHASECHK.TRANS64.TRYWAIT P3, [R0+URZ+0x50038], R3 ;  /* 0x05003803000075a7 */ /* 0x0022a400080611ff */
[----:B--2---:R-:W-:Y:S05]  /*2d630*/  @!P3 NANOSLEEP.SYNCS 0x989680 ;  /* 0x009896800000b95d */ /* 0x004fea0003900000 */
[----:B------:R-:W2:Y:S02]  /*2d640*/  @!P3 SYNCS.PHASECHK.TRANS64 P3, [R0+URZ+0x50038], R3 ;  /* 0x050038030000b5a7 */ /* 0x000ea400080610ff */
[----:B--2---:R-:W-:Y:S05]  /*2d650*/  @!P3 BRA `(.L_x_502) ;  /* 0xfffffffc00f0b947 */ /* 0x004fea000383ffff */
[----:B------:R-:W-:Y:S05]  /*2d660*/  BRA `(.L_x_503) ;  /* 0xffffffb000947947 */ /* 0x000fea000383ffff */
.L_x_402:
[----:B------:R-:W-:-:S07]  /*2d670*/  MOV R0, UR41 ;  /* 0x0000002900007c02 */ /* 0x000fce0008000f00 */
.L_x_504:
[----:B-1----:R1:W2:Y:S02]  /*2d680*/  SYNCS.PHASECHK.TRANS64.TRYWAIT P3, [R0+URZ+0x50038], R3 ;  /* 0x05003803000075a7 */ /* 0x0022a400080611ff */
[----:B--2---:R-:W-:Y:S05]  /*2d690*/  @!P3 NANOSLEEP.SYNCS 0x989680 ;  /* 0x009896800000b95d */ /* 0x004fea0003900000 */
[----:B------:R-:W2:Y:S02]  /*2d6a0*/  @!P3 SYNCS.PHASECHK.TRANS64 P3, [R0+URZ+0x50038], R3 ;  /* 0x050038030000b5a7 */ /* 0x000ea400080610ff */
[----:B--2---:R-:W-:Y:S05]  /*2d6b0*/  @!P3 BRA `(.L_x_504) ;  /* 0xfffffffc00f0b947 */ /* 0x004fea000383ffff */
[----:B------:R-:W-:Y:S05]  /*2d6c0*/  BRA `(.L_x_505) ;  /* 0xffffffb4006c7947 */ /* 0x000fea000383ffff */
.L_x_407:
[----:B------:R-:W-:-:S07]  /*2d6d0*/  MOV R0, UR33 ;  /* 0x0000002100007c02 */ /* 0x000fce0008000f00 */
.L_x_506:
[----:B-1----:R1:W2:Y:S02]  /*2d6e0*/  SYNCS.PHASECHK.TRANS64.TRYWAIT P3, [R0+URZ+0x50038], R3 ;  /* 0x05003803000075a7 */ /* 0x0022a400080611ff */
[----:B--2---:R-:W-:Y:S05]  /*2d6f0*/  @!P3 NANOSLEEP.SYNCS 0x989680 ;  /* 0x009896800000b95d */ /* 0x004fea0003900000 */
[----:B------:R-:W2:Y:S02]  /*2d700*/  @!P3 SYNCS.PHASECHK.TRANS64 P3, [R0+URZ+0x50038], R3 ;  /* 0x050038030000b5a7 */ /* 0x000ea400080610ff */
[----:B--2---:R-:W-:Y:S05]  /*2d710*/  @!P3 BRA `(.L_x_506) ;  /* 0xfffffffc00f0b947 */ /* 0x004fea000383ffff */
[----:B------:R-:W-:Y:S05]  /*2d720*/  BRA `(.L_x_507) ;  /* 0xffffffb800247947 */ /* 0x000fea000383ffff */
.L_x_412:
[----:B------:R-:W-:-:S07]  /*2d730*/  MOV R3, UR40 ;  /* 0x0000002800037c02 */ /* 0x000fce0008000f00 */
.L_x_508:
[----:B-1----:R1:W2:Y:S02]  /*2d740*/  SYNCS.PHASECHK.TRANS64.TRYWAIT P0, [R3+URZ+0x500b0], R0 ;  /* 0x0500b000030075a7 */ /* 0x0022a400080011ff */
[----:B--2---:R-:W-:Y:S05]  /*2d750*/  @!P0 NANOSLEEP.SYNCS 0x989680 ;  /* 0x009896800000895d */ /* 0x004fea0003900000 */
[----:B------:R-:W2:Y:S02]  /*2d760*/  @!P0 SYNCS.PHASECHK.TRANS64 P0, [R3+URZ+0x500b0], R0 ;  /* 0x0500b000030085a7 */ /* 0x000ea400080010ff */
[----:B--2---:R-:W-:Y:S05]  /*2d770*/  @!P0 BRA `(.L_x_508) ;  /* 0xfffffffc00f08947 */ /* 0x004fea000383ffff */
[----:B------:R-:W-:Y:S05]  /*2d780*/  BRA `(.L_x_509) ;  /* 0xffffffbc00607947 */ /* 0x000fea000383ffff */
.L_x_416:
[----:B-1----:R-:W-:-:S07]  /*2d790*/  MOV R3, UR40 ;  /* 0x0000002800037c02 */ /* 0x002fce0008000f00 */
.L_x_510:
[----:B-1----:R1:W2:Y:S02]  /*2d7a0*/  SYNCS.PHASECHK.TRANS64.TRYWAIT P0, [R3+URZ+0x500b8], R0 ;  /* 0x0500b800030075a7 */ /* 0x0022a400080011ff */
[----:B--2---:R-:W-:Y:S05]  /*2d7b0*/  @!P0 NANOSLEEP.SYNCS 0x989680 ;  /* 0x009896800000895d */ /* 0x004fea0003900000 */
[----:B------:R-:W2:Y:S02]  /*2d7c0*/  @!P0 SYNCS.PHASECHK.TRANS64 P0, [R3+URZ+0x500b8], R0 ;  /* 0x0500b800030085a7 */ /* 0x000ea400080010ff */
[----:B--2---:R-:W-:Y:S05]  /*2d7d0*/  @!P0 BRA `(.L_x_510) ;  /* 0xfffffffc00f08947 */ /* 0x004fea000383ffff */
[----:B------:R-:W-:Y:S05]  /*2d7e0*/  BRA `(.L_x_511) ;  /* 0xffffffd000007947 */ /* 0x000fea000383ffff */
        .weak           $__internal_0_$__cuda_sm10x_tcgen05_guardrail_trap_col_being_dealloced_not_returned_by_alloc
        .type           $__internal_0_$__cuda_sm10x_tcgen05_guardrail_trap_col_being_dealloced_not_returned_by_alloc,@function
        .size           $__internal_0_$__cuda_sm10x_tcgen05_guardrail_trap_col_being_dealloced_not_returned_by_alloc,($__internal_1_$__cuda_sm10x_tcgen05_guardrail_trap_phase_invalid_during_alloc - $__internal_0_$__cuda_sm10x_tcgen05_guardrail_trap_col_being_dealloced_not_returned_by_alloc)
$__internal_0_$__cuda_sm10x_tcgen05_guardrail_trap_col_being_dealloced_not_returned_by_alloc:
[----:B------:R-:W-:Y:S05]  /*2d7f0*/  BPT.TRAP 0x1 ;  /* 0x000000040000795c */ /* 0x000fea0000300000 */
[----:B------:R-:W-:-:S04]  /*2d800*/  HFMA2 R3, -RZ, RZ, 0, 0 ;  /* 0x00000000ff037431 */ /* 0x000fc800000001ff */
[----:B------:R-:W-:Y:S05]  /*2d810*/  RET.REL.NODEC R2 `(_ZN7cutlass13device_kernelINS_4fmha6kernel36Sm100FmhaFwdKernelTmaWarpspecializedIN4cute5tupleIJiiiNS5_IJNS5_IJiiEEEiEEEEEENS1_10collective38Sm100FmhaFwdMainloopTmaWarpspecializedINS_10bfloat16_tEffNS5_IJNS4_1CILi256EEENSC_ILi128EEESD_EEENS5_IJiNSC_ILi1EEES7_EEENS5_IJiSG_NS5_IJNS5_IJNSC_ILi0EEEiEEEiEEEEEESL_NS9_10CausalMaskILb1EEENS5_IJNSC_ILi2EEESG_SG_EEENSC_ILb0EEEEENS9_38Sm100FmhaFwdEpilogueTmaWarpspecializedINS_6half_tEfNS5_IJSE_SD_SE_EEESH_NS5_IJSG_S7_EEESQ_EENS2_23IndividualTileSchedulerENS2_41Sm100FmhaCtxKernelWarpspecializedScheduleEEEEEvNT_6ParamsE) ;  /* 0xfffffd2402f87950 */ /* 0x000fea0003c3ffff */
        .weak           $__internal_1_$__cuda_sm10x_tcgen05_guardrail_trap_phase_invalid_during_alloc
        .type           $__internal_1_$__cuda_sm10x_tcgen05_guardrail_trap_phase_invalid_during_alloc,@function
        .size           $__internal_1_$__cuda_sm10x_tcgen05_guardrail_trap_phase_invalid_during_alloc,($__internal_2_$__cuda_sm10x_tcgen05_guardrail_trap_unallocated_columns_being_dealloced - $__internal_1_$__cuda_sm10x_tcgen05_guardrail_trap_phase_invalid_during_alloc)
$__internal_1_$__cuda_sm10x_tcgen05_guardrail_trap_phase_invalid_during_alloc:
[----:B------:R-:W-:Y:S05]  /*2d820*/  BPT.TRAP 0x1 ;  /* 0x000000040000795c */ /* 0x000fea0000300000 */
[----:B------:R-:W-:-:S04]  /*2d830*/  MOV R3, 0x0 ;  /* 0x0000000000037802 */ /* 0x000fc80000000f00 */
[----:B------:R-:W-:Y:S05]  /*2d840*/  RET.REL.NODEC R2 `(_ZN7cutlass13device_kernelINS_4fmha6kernel36Sm100FmhaFwdKernelTmaWarpspecializedIN4cute5tupleIJiiiNS5_IJNS5_IJiiEEEiEEEEEENS1_10collective38Sm100FmhaFwdMainloopTmaWarpspecializedINS_10bfloat16_tEffNS5_IJNS4_1CILi256EEENSC_ILi128EEESD_EEENS5_IJiNSC_ILi1EEES7_EEENS5_IJiSG_NS5_IJNS5_IJNSC_ILi0EEEiEEEiEEEEEESL_NS9_10CausalMaskILb1EEENS5_IJNSC_ILi2EEESG_SG_EEENSC_ILb0EEEEENS9_38Sm100FmhaFwdEpilogueTmaWarpspecializedINS_6half_tEfNS5_IJSE_SD_SE_EEESH_NS5_IJSG_S7_EEESQ_EENS2_23IndividualTileSchedulerENS2_41Sm100FmhaCtxKernelWarpspecializedScheduleEEEEEvNT_6ParamsE) ;  /* 0xfffffd2402ec7950 */ /* 0x000fea0003c3ffff */
        .weak           $__internal_2_$__cuda_sm10x_tcgen05_guardrail_trap_unallocated_columns_being_dealloced
        .type           $__internal_2_$__cuda_sm10x_tcgen05_guardrail_trap_unallocated_columns_being_dealloced,@function
        .size           $__internal_2_$__cuda_sm10x_tcgen05_guardrail_trap_unallocated_columns_being_dealloced,($__internal_3_$__cuda_sm3x_div_rn_noftz_f32_slowpath - $__internal_2_$__cuda_sm10x_tcgen05_guardrail_trap_unallocated_columns_being_dealloced)
$__internal_2_$__cuda_sm10x_tcgen05_guardrail_trap_unallocated_columns_being_dealloced:
[----:B------:R-:W-:Y:S05]  /*2d850*/  BPT.TRAP 0x1 ;  /* 0x000000040000795c */ /* 0x000fea0000300000 */
[----:B------:R-:W-:-:S04]  /*2d860*/  HFMA2 R3, -RZ, RZ, 0, 0 ;  /* 0x00000000ff037431 */ /* 0x000fc800000001ff */
[----:B------:R-:W-:Y:S05]  /*2d870*/  RET.REL.NODEC R2 `(_ZN7cutlass13device_kernelINS_4fmha6kernel36Sm100FmhaFwdKernelTmaWarpspecializedIN4cute5tupleIJiiiNS5_IJNS5_IJiiEEEiEEEEEENS1_10collective38Sm100FmhaFwdMainloopTmaWarpspecializedINS_10bfloat16_tEffNS5_IJNS4_1CILi256EEENSC_ILi128EEESD_EEENS5_IJiNSC_ILi1EEES7_EEENS5_IJiSG_NS5_IJNS5_IJNSC_ILi0EEEiEEEiEEEEEESL_NS9_10CausalMaskILb1EEENS5_IJNSC_ILi2EEESG_SG_EEENSC_ILb0EEEEENS9_38Sm100FmhaFwdEpilogueTmaWarpspecializedINS_6half_tEfNS5_IJSE_SD_SE_EEESH_NS5_IJSG_S7_EEESQ_EENS2_23IndividualTileSchedulerENS2_41Sm100FmhaCtxKernelWarpspecializedScheduleEEEEEvNT_6ParamsE) ;  /* 0xfffffd2402e07950 */ /* 0x000fea0003c3ffff */
        .weak           $__internal_3_$__cuda_sm3x_div_rn_noftz_f32_slowpath
        .type           $__internal_3_$__cuda_sm3x_div_rn_noftz_f32_slowpath,@function
        .size           $__internal_3_$__cuda_sm3x_div_rn_noftz_f32_slowpath,(.L_x_528 - $__internal_3_$__cuda_sm3x_div_rn_noftz_f32_slowpath)
$__internal_3_$__cuda_sm3x_div_rn_noftz_f32_slowpath:
[--C-:B------:R-:W-:Y:S01]  /*2d880*/  SHF.R.U32.HI R3, RZ, 0x17, R24.reuse ;  /* 0x00000017ff037819 */ /* 0x100fe20000011618 */
[----:B------:R-:W-:Y:S01]  /*2d890*/  BSSY.RECONVERGENT B1, `(.L_x_512) ;  /* 0x0000065000017945 */ /* 0x000fe20003800200 */
[--C-:B------:R-:W-:Y:S01]  /*2d8a0*/  SHF.R.U32.HI R8, RZ, 0x17, R35.reuse ;  /* 0x00000017ff087819 */ /* 0x100fe20000011623 */
[----:B------:R-:W-:Y:S01]  /*2d8b0*/  IMAD.MOV.U32 R7, RZ, RZ, R35 ;  /* 0x000000ffff077224 */ /* 0x000fe200078e0023 */
[----:B------:R-:W-:Y:S01]  /*2d8c0*/  LOP3.LUT R3, R3, 0xff, RZ, 0xc0, !PT ;  /* 0x000000ff03037812 */ /* 0x000fe200078ec0ff */
[----:B------:R-:W-:Y:S01]  /*2d8d0*/  IMAD.MOV.U32 R6, RZ, RZ, R24 ;  /* 0x000000ffff067224 */ /* 0x000fe200078e0018 */
[----:B------:R-:W-:-:S03]  /*2d8e0*/  LOP3.LUT R8, R8, 0xff, RZ, 0xc0, !PT ;  /* 0x000000ff08087812 */ /* 0x000fc600078ec0ff */
[----:B------:R-:W-:Y:S02]  /*2d8f0*/  VIADD R0, R3, 0xffffffff ;  /* 0xffffffff03007836 */ /* 0x000fe40000000000 */
[----:B------:R-:W-:-:S03]  /*2d900*/  VIADD R5, R8, 0xffffffff ;  /* 0xffffffff08057836 */ /* 0x000fc60000000000 */
[----:B------:R-:W-:-:S04]  /*2d910*/  ISETP.GT.U32.AND P0, PT, R0, 0xfd, PT ;  /* 0x000000fd0000780c */ /* 0x000fc80003f04070 */
[----:B------:R-:W-:-:S13]  /*2d920*/  ISETP.GT.U32.OR P0, PT, R5, 0xfd, P0 ;  /* 0x000000fd0500780c */ /* 0x000fda0000704470 */
[----:B------:R-:W-:Y:S01]  /*2d930*/  @!P0 IMAD.MOV.U32 R10, RZ, RZ, RZ ;  /* 0x000000ffff0a8224 */ /* 0x000fe200078e00ff */
[----:B------:R-:W-:Y:S06]  /*2d940*/  @!P0 BRA `(.L_x_513) ;  /* 0x00000000005c8947 */ /* 0x000fec0003800000 */
[----:B------:R-:W-:Y:S02]  /*2d950*/  FSETP.GTU.FTZ.AND P2, PT, |R35|, +INF , PT ;  /* 0x7f8000002300780b */ /* 0x000fe40003f5c200 */
[----:B------:R-:W-:-:S04]  /*2d960*/  FSETP.GTU.FTZ.AND P0, PT, |R24|, +INF , PT ;  /* 0x7f8000001800780b */ /* 0x000fc80003f1c200 */
[----:B------:R-:W-:-:S13]  /*2d970*/  PLOP3.LUT P0, PT, P2, P0, PT, 0xf8, 0x8f ;  /* 0x00000000008f781c */ /* 0x000fda0001701f70 */
[----:B------:R-:W-:Y:S05]  /*2d980*/  @P0 BRA `(.L_x_514) ;  /* 0x0000000400500947 */ /* 0x000fea0003800000 */
[----:B------:R-:W-:-:S13]  /*2d990*/  LOP3.LUT P0, RZ, R6, 0x7fffffff, R7, 0xc8, !PT ;  /* 0x7fffffff06ff7812 */ /* 0x000fda000780c807 */
[----:B------:R-:W-:Y:S05]  /*2d9a0*/  @!P0 BRA `(.L_x_515) ;  /* 0x0000000400408947 */ /* 0x000fea0003800000 */
[C---:B------:R-:W-:Y:S02]  /*2d9b0*/  FSETP.NEU.FTZ.AND P0, PT, |R35|.reuse, +INF , PT ;  /* 0x7f8000002300780b */ /* 0x040fe40003f1d200 */
[----:B------:R-:W-:Y:S02]  /*2d9c0*/  FSETP.NEU.FTZ.AND P2, PT, |R24|, +INF , PT ;  /* 0x7f8000001800780b */ /* 0x000fe40003f5d200 */
[----:B------:R-:W-:-:S11]  /*2d9d0*/  FSETP.NEU.FTZ.AND P3, PT, |R35|, +INF , PT ;  /* 0x7f8000002300780b */ /* 0x000fd60003f7d200 */
[----:B------:R-:W-:Y:S05]  /*2d9e0*/  @!P2 BRA !P0, `(.L_x_515) ;  /* 0x000000040030a947 */ /* 0x000fea0004000000 */
[----:B------:R-:W-:-:S04]  /*2d9f0*/  LOP3.LUT P0, RZ, R7, 0x7fffffff, RZ, 0xc0, !PT ;  /* 0x7fffffff07ff7812 */ /* 0x000fc8000780c0ff */
[----:B------:R-:W-:-:S13]  /*2da00*/  PLOP3.LUT P0, PT, P2, P0, PT, 0x2f, 0xf2 ;  /* 0x0000000000f2781c */ /* 0x000fda0001700577 */
[----:B------:R-:W-:Y:S05]  /*2da10*/  @P0 BRA `(.L_x_516) ;  /* 0x00000004001c0947 */ /* 0x000fea0003800000 */
[----:B------:R-:W-:-:S04]  /*2da20*/  LOP3.LUT P0, RZ, R6, 0x7fffffff, RZ, 0xc0, !PT ;  /* 0x7fffffff06ff7812 */ /* 0x000fc8000780c0ff */
[----:B------:R-:W-:-:S13]  /*2da30*/  PLOP3.LUT P0, PT, P3, P0, PT, 0x2f, 0xf2 ;  /* 0x0000000000f2781c */ /* 0x000fda0001f00577 */
[----:B------:R-:W-:Y:S05]  /*2da40*/  @P0 BRA `(.L_x_517) ;  /* 0x0000000400040947 */ /* 0x000fea0003800000 */
[----:B------:R-:W-:Y:S02]  /*2da50*/  ISETP.GE.AND P2, PT, R5, RZ, PT ;  /* 0x000000ff0500720c */ /* 0x000fe40003f46270 */
[----:B------:R-:W-:-:S11]  /*2da60*/  ISETP.GE.AND P0, PT, R0, RZ, PT ;  /* 0x000000ff0000720c */ /* 0x000fd60003f06270 */
[----:B------:R-:W-:Y:S01]  /*2da70*/  @P2 MOV R10, RZ ;  /* 0x000000ff000a2202 */ /* 0x000fe20000000f00 */
[----:B------:R-:W-:Y:S01]  /*2da80*/  @!P2 FFMA R7, R35, 1.84467440737095516160e+19, RZ ;  /* 0x5f8000002307a823 */ /* 0x000fe200000000ff */
[----:B------:R-:W-:Y:S01]  /*2da90*/  @!P2 MOV R10, 0xffffffc0 ;  /* 0xffffffc0000aa802 */ /* 0x000fe20000000f00 */
[----:B------:R-:W-:-:S03]  /*2daa0*/  @!P0 FFMA R6, R24, 1.84467440737095516160e+19, RZ ;  /* 0x5f80000018068823 */ /* 0x000fc600000000ff */
[----:B------:R-:W-:-:S07]  /*2dab0*/  @!P0 IADD3 R10, PT, PT, R10, 0x40, RZ ;  /* 0x000000400a0a8810 */ /* 0x000fce0007ffe0ff */
.L_x_513:
[----:B------:R-:W-:Y:S01]  /*2dac0*/  LEA R11, R3, 0xc0800000, 0x17 ;  /* 0xc0800000030b7811 */ /* 0x000fe200078eb8ff */
[----:B------:R-:W-:Y:S01]  /*2dad0*/  BSSY.RECONVERGENT B0, `(.L_x_518) ;  /* 0x0000036000007945 */ /* 0x000fe20003800200 */
[----:B------:R-:W-:Y:S02]  /*2dae0*/  IADD3 R8, PT, PT, R8, -0x7f, RZ ;  /* 0xffffff8108087810 */ /* 0x000fe40007ffe0ff */
[----:B------:R-:W-:-:S03]  /*2daf0*/  IADD3 R11, PT, PT, -R11, R6, RZ ;  /* 0x000000060b0b7210 */ /* 0x000fc60007ffe1ff */
[----:B------:R-:W-:Y:S01]  /*2db00*/  IMAD R9, R8, -0x800000, R7 ;  /* 0xff80000008097824 */ /* 0x000fe200078e0207 */
[----:B------:R-:W1:Y:S01]  /*2db10*/  MUFU.RCP R5, R11 ;  /* 0x0000000b00057308 */ /* 0x000e620000001000 */
[----:B------:R-:W-:-:S04]  /*2db20*/  FADD.FTZ R6, -R11, -RZ ;  /* 0x800000ff0b067221 */ /* 0x000fc80000010100 */
[----:B-1----:R-:W-:-:S04]  /*2db30*/  FFMA R0, R5, R6, 1 ;  /* 0x3f80000005007423 */ /* 0x002fc80000000006 */
[----:B------:R-:W-:-:S04]  /*2db40*/  FFMA R0, R5, R0, R5 ;  /* 0x0000000005007223 */ /* 0x000fc80000000005 */
[----:B------:R-:W-:-:S04]  /*2db50*/  FFMA R7, R9, R0, RZ ;  /* 0x0000000009077223 */ /* 0x000fc800000000ff */
[----:B------:R-:W-:-:S04]  /*2db60*/  FFMA R5, R6, R7, R9 ;  /* 0x0000000706057223 */ /* 0x000fc80000000009 */
[----:B------:R-:W-:-:S04]  /*2db70*/  FFMA R5, R0, R5, R7 ;  /* 0x0000000500057223 */ /* 0x000fc80000000007 */
[----:B------:R-:W-:Y:S01]  /*2db80*/  FFMA R6, R6, R5, R9 ;  /* 0x0000000506067223 */ /* 0x000fe20000000009 */
[----:B------:R-:W-:-:S03]  /*2db90*/  IADD3 R9, PT, PT, R8, 0x7f, -R3 ;  /* 0x0000007f08097810 */ /* 0x000fc60007ffe803 */
[----:B------:R-:W-:Y:S01]  /*2dba0*/  FFMA R7, R0, R6, R5 ;  /* 0x0000000600077223 */ /* 0x000fe20000000005 */
[----:B------:R-:W-:-:S04]  /*2dbb0*/  IADD3 R10, PT, PT, R9, R10, RZ ;  /* 0x0000000a090a7210 */ /* 0x000fc80007ffe0ff */
[----:B------:R-:W-:-:S04]  /*2dbc0*/  SHF.R.U32.HI R3, RZ, 0x17, R7 ;  /* 0x00000017ff037819 */ /* 0x000fc80000011607 */
[----:B------:R-:W-:-:S04]  /*2dbd0*/  LOP3.LUT R3, R3, 0xff, RZ, 0xc0, !PT ;  /* 0x000000ff03037812 */ /* 0x000fc800078ec0ff */
[----:B------:R-:W-:-:S04]  /*2dbe0*/  IADD3 R3, PT, PT, R3, R10, RZ ;  /* 0x0000000a03037210 */ /* 0x000fc80007ffe0ff */
[----:B------:R-:W-:-:S04]  /*2dbf0*/  IADD3 R8, PT, PT, R3, -0x1, RZ ;  /* 0xffffffff03087810 */ /* 0x000fc80007ffe0ff */
[----:B------:R-:W-:-:S13]  /*2dc00*/  ISETP.GE.U32.AND P0, PT, R8, 0xfe, PT ;  /* 0x000000fe0800780c */ /* 0x000fda0003f06070 */
[----:B------:R-:W-:Y:S05]  /*2dc10*/  @!P0 BRA `(.L_x_519) ;  /* 0x0000000000808947 */ /* 0x000fea0003800000 */
[----:B------:R-:W-:-:S13]  /*2dc20*/  ISETP.GT.AND P0, PT, R3, 0xfe, PT ;  /* 0x000000fe0300780c */ /* 0x000fda0003f04270 */
[----:B------:R-:W-:Y:S05]  /*2dc30*/  @P0 BRA `(.L_x_520) ;  /* 0x00000000006c0947 */ /* 0x000fea0003800000 */
[----:B------:R-:W-:-:S13]  /*2dc40*/  ISETP.GE.AND P0, PT, R3, 0x1, PT ;  /* 0x000000010300780c */ /* 0x000fda0003f06270 */
[----:B------:R-:W-:Y:S05]  /*2dc50*/  @P0 BRA `(.L_x_521) ;  /* 0x0000000000740947 */ /* 0x000fea0003800000 */
[----:B------:R-:W-:Y:S02]  /*2dc60*/  ISETP.GE.AND P0, PT, R3, -0x18, PT ;  /* 0xffffffe80300780c */ /* 0x000fe40003f06270 */
[----:B------:R-:W-:-:S11]  /*2dc70*/  LOP3.LUT R7, R7, 0x80000000, RZ, 0xc0, !PT ;  /* 0x8000000007077812 */ /* 0x000fd600078ec0ff */
[----:B------:R-:W-:Y:S05]  /*2dc80*/  @!P0 BRA `(.L_x_521) ;  /* 0x0000000000688947 */ /* 0x000fea0003800000 */
[CCC-:B------:R-:W-:Y:S01]  /*2dc90*/  FFMA.RZ R8, R0.reuse, R6.reuse, R5.reuse ;  /* 0x0000000600087223 */ /* 0x1c0fe2000000c005 */
[CCC-:B------:R-:W-:Y:S01]  /*2dca0*/  FFMA.RP R9, R0.reuse, R6.reuse, R5.reuse ;  /* 0x0000000600097223 */ /* 0x1c0fe20000008005 */
[----:B------:R-:W-:Y:S01]  /*2dcb0*/  FFMA.RM R6, R0, R6, R5 ;  /* 0x0000000600067223 */ /* 0x000fe20000004005 */
[C---:B------:R-:W-:Y:S01]  /*2dcc0*/  VIADD R0, R3.reuse, 0x20 ;  /* 0x0000002003007836 */ /* 0x040fe20000000000 */
[C---:B------:R-:W-:Y:S02]  /*2dcd0*/  ISETP.NE.AND P0, PT, R3.reuse, RZ, PT ;  /* 0x000000ff0300720c */ /* 0x040fe40003f05270 */
[----:B------:R-:W-:Y:S02]  /*2dce0*/  LOP3.LUT R8, R8, 0x7fffff, RZ, 0xc0, !PT ;  /* 0x007fffff08087812 */ /* 0x000fe400078ec0ff */
[----:B------:R-:W-:Y:S01]  /*2dcf0*/  ISETP.NE.AND P2, PT, R3, RZ, PT ;  /* 0x000000ff0300720c */ /* 0x000fe20003f45270 */
[----:B------:R-:W-:Y:S01]  /*2dd00*/  IMAD.MOV R3, RZ, RZ, -R3 ;  /* 0x000000ffff037224 */ /* 0x000fe200078e0a03 */
[----:B------:R-:W-:-:S02]  /*2dd10*/  LOP3.LUT R5, R8, 0x800000, RZ, 0xfc, !PT ;  /* 0x0080000008057812 */ /* 0x000fc400078efcff */
[----:B------:R-:W-:Y:S02]  /*2dd20*/  FSETP.NEU.FTZ.AND P3, PT, R9, R6, PT ;  /* 0x000000060900720b */ /* 0x000fe40003f7d000 */
[----:B------:R-:W-:Y:S02]  /*2dd30*/  SHF.L.U32 R0, R5, R0, RZ ;  /* 0x0000000005007219 */ /* 0x000fe400000006ff */
[----:B------:R-:W-:Y:S02]  /*2dd40*/  SEL R6, R3, RZ, P0 ;  /* 0x000000ff03067207 */ /* 0x000fe40000000000 */
[----:B------:R-:W-:Y:S02]  /*2dd50*/  ISETP.NE.AND P2, PT, R0, RZ, P2 ;  /* 0x000000ff0000720c */ /* 0x000fe40001745270 */
[----:B------:R-:W-:Y:S02]  /*2dd60*/  SHF.R.U32.HI R5, RZ, R6, R5 ;  /* 0x00000006ff057219 */ /* 0x000fe40000011605 */
[----:B------:R-:W-:-:S02]  /*2dd70*/  PLOP3.LUT P2, PT, P3, P2, PT, 0xf8, 0x8f ;  /* 0x00000000008f781c */ /* 0x000fc40001f45f70 */
[----:B------:R-:W-:Y:S02]  /*2dd80*/  SHF.R.U32.HI R3, RZ, 0x1, R5 ;  /* 0x00000001ff037819 */ /* 0x000fe40000011605 */
[----:B------:R-:W-:-:S04]  /*2dd90*/  SEL R0, RZ, 0x1, !P2 ;  /* 0x00000001ff007807 */ /* 0x000fc80005000000 */
[----:B------:R-:W-:-:S04]  /*2dda0*/  LOP3.LUT R0, R0, 0x1, R3, 0xf8, !PT ;  /* 0x0000000100007812 */ /* 0x000fc800078ef803 */
[----:B------:R-:W-:-:S05]  /*2ddb0*/  LOP3.LUT R0, R0, R5, RZ, 0xc0, !PT ;  /* 0x0000000500007212 */ /* 0x000fca00078ec0ff */
[----:B------:R-:W-:-:S05]  /*2ddc0*/  IMAD.IADD R0, R3, 0x1, R0 ;  /* 0x0000000103007824 */ /* 0x000fca00078e0200 */
[----:B------:R-:W-:Y:S01]  /*2ddd0*/  LOP3.LUT R7, R0, R7, RZ, 0xfc, !PT ;  /* 0x0000000700077212 */ /* 0x000fe200078efcff */
[----:B------:R-:W-:Y:S05]  /*2dde0*/  BRA `(.L_x_521) ;  /* 0x0000000000107947 */ /* 0x000fea0003800000 */
.L_x_520:
[----:B------:R-:W-:-:S04]  /*2ddf0*/  LOP3.LUT R7, R7, 0x80000000, RZ, 0xc0, !PT ;  /* 0x8000000007077812 */ /* 0x000fc800078ec0ff */
[----:B------:R-:W-:Y:S01]  /*2de00*/  LOP3.LUT R7, R7, 0x7f800000, RZ, 0xfc, !PT ;  /* 0x7f80000007077812 */ /* 0x000fe200078efcff */
[----:B------:R-:W-:Y:S05]  /*2de10*/  BRA `(.L_x_521) ;  /* 0x0000000000047947 */ /* 0x000fea0003800000 */
.L_x_519:
[----:B------:R-:W-:Y:S02]  /*2de20*/  LEA R7, R10, R7, 0x17 ;  /* 0x000000070a077211 */ /* 0x000fe400078eb8ff */
.L_x_521:
[----:B------:R-:W-:Y:S05]  /*2de30*/  BSYNC.RECONVERGENT B0 ;  /* 0x0000000000007941 */ /* 0x000fea0003800200 */
.L_x_518:
[----:B------:R-:W-:Y:S01]  /*2de40*/  MOV R34, R7 ;  /* 0x0000000700227202 */ /* 0x000fe20000000f00 */
[----:B------:R-:W-:Y:S05]  /*2de50*/  BRA `(.L_x_522) ;  /* 0x0000000000207947 */ /* 0x000fea0003800000 */
.L_x_517:
[----:B------:R-:W-:-:S04]  /*2de60*/  LOP3.LUT R6, R6, 0x80000000, R7, 0x48, !PT ;  /* 0x8000000006067812 */ /* 0x000fc800078e4807 */
[----:B------:R-:W-:Y:S01]  /*2de70*/  LOP3.LUT R34, R6, 0x7f800000, RZ, 0xfc, !PT ;  /* 0x7f80000006227812 */ /* 0x000fe200078efcff */
[----:B------:R-:W-:Y:S05]  /*2de80*/  BRA `(.L_x_522) ;  /* 0x0000000000147947 */ /* 0x000fea0003800000 */
.L_x_516:
[----:B------:R-:W-:Y:S01]  /*2de90*/  LOP3.LUT R34, R6, 0x80000000, R7, 0x48, !PT ;  /* 0x8000000006227812 */ /* 0x000fe200078e4807 */
[----:B------:R-:W-:Y:S05]  /*2dea0*/  BRA `(.L_x_522) ;  /* 0x00000000000c7947 */ /* 0x000fea0003800000 */
.L_x_515:
[----:B------:R-:W1:Y:S01]  /*2deb0*/  MUFU.RSQ R34, -QNAN ;  /* 0xffc0000000227908 */ /* 0x000e620000001400 */
[----:B------:R-:W-:Y:S05]  /*2dec0*/  BRA `(.L_x_522) ;  /* 0x0000000000047947 */ /* 0x000fea0003800000 */
.L_x_514:
[----:B------:R-:W-:-:S07]  /*2ded0*/  FADD.FTZ R34, R35, R24 ;  /* 0x0000001823227221 */ /* 0x000fce0000010000 */
.L_x_522:
[----:B------:R-:W-:Y:S05]  /*2dee0*/  BSYNC.RECONVERGENT B1 ;  /* 0x0000000000017941 */ /* 0x000fea0003800200 */
.L_x_512:
[----:B------:R-:W-:-:S04]  /*2def0*/  HFMA2 R5, -RZ, RZ, 0, 0 ;  /* 0x00000000ff057431 */ /* 0x000fc800000001ff */
[----:B-1----:R-:W-:Y:S05]  /*2df00*/  RET.REL.NODEC R4 `(_ZN7cutlass13device_kernelINS_4fmha6kernel36Sm100FmhaFwdKernelTmaWarpspecializedIN4cute5tupleIJiiiNS5_IJNS5_IJiiEEEiEEEEEENS1_10collective38Sm100FmhaFwdMainloopTmaWarpspecializedINS_10bfloat16_tEffNS5_IJNS4_1CILi256EEENSC_ILi128EEESD_EEENS5_IJiNSC_ILi1EEES7_EEENS5_IJiSG_NS5_IJNS5_IJNSC_ILi0EEEiEEEiEEEEEESL_NS9_10CausalMaskILb1EEENS5_IJNSC_ILi2EEESG_SG_EEENSC_ILb0EEEEENS9_38Sm100FmhaFwdEpilogueTmaWarpspecializedINS_6half_tEfNS5_IJSE_SD_SE_EEESH_NS5_IJSG_S7_EEESQ_EENS2_23IndividualTileSchedulerENS2_41Sm100FmhaCtxKernelWarpspecializedScheduleEEEEEvNT_6ParamsE) ;  /* 0xfffffd20043c7950 */ /* 0x002fea0003c3ffff */
.L_x_523:
[----:B------:R-:W-:-:S00]  /*2df10*/  BRA `(.L_x_523) ;  /* 0xfffffffc00fc7947 */ /* 0x000fc0000383ffff */
[----:B------:R-:W-:-:S00]  /*2df20*/  NOP ;  /* 0x0000000000007918 */ /* 0x000fc00000000000 */
        /* <DEDUP_REMOVED lines=13> */
.L_x_528:


//--------------------- .nv.global.init           --------------------------
	.section	.nv.global.init,"aw",@progbits
.nv.global.init:
	.type		$str$23,@object
	.size		$str$23,($str$37 - $str$23)
$str$23:
        /*0000*/ 	.byte	0x0a, 0x00
	.type		$str$37,@object
	.size		$str$37,($str$32 - $str$37)
$str$37:
        /*0002*/ 	.byte	0x3a, 0x00
	.type		$str$32,@object
	.size		$str$32,($str$29 - $str$32)
$str$32:
        /*0004*/ 	.byte	0x5f, 0x00
	.type		$str$29,@object
	.size		$str$29,($str$28 - $str$29)
$str$29:
        /*0006*/ 	.byte	0x25, 0x64, 0x00
	.type		$str$28,@object
	.size		$str$28,($str$30 - $str$28)
$str$28:
        /*0009*/ 	.byte	0x25, 0x63, 0x00
	.type		$str$30,@object
	.size		$str$30,($str$31 - $str$30)
$str$30:
        /*000c*/ 	.byte	0x25, 0x73, 0x00
	.type		$str$31,@object
	.size		$str$31,($str$35 - $str$31)
$str$31:
        /*000f*/ 	.byte	0x20, 0x6f, 0x20, 0x00
	.type		$str$35,@object
	.size		$str$35,($str$22 - $str$35)
$str$35:
        /*0013*/ 	.byte	0x70, 0x74, 0x72, 0x5b, 0x00
	.type		$str$22,@object
	.size		$str$22,($str$34 - $str$22)
$str$22:
        /*0018*/ 	.byte	0x73, 0x4f, 0x3a, 0x20, 0x00
	.type		$str$34,@object
	.size		$str$34,($str$36 - $str$34)
$str$34:
        /*001d*/ 	.byte	0x73, 0x6d, 0x65, 0x6d, 0x5f, 0x00
	.type		$str$36,@object
	.size		$str$36,($str$33 - $str$36)
$str$36:
        /*0023*/ 	.byte	0x62, 0x5d, 0x28, 0x25, 0x70, 0x29, 0x00
	.type		$str$33,@object
	.size		$str$33,($str$27 - $str$33)
$str$33:
        /*002a*/ 	.byte	0x53, 0x77, 0x3c, 0x25, 0x64, 0x2c, 0x25, 0x64, 0x2c, 0x25, 0x64, 0x3e, 0x00
	.type		$str$27,@object
	.size		$str$27,($str$26 - $str$27)
$str$27:
        /*0037*/ 	.byte	0x2f, 0x74, 0x6d, 0x70, 0x2f, 0x63, 0x75, 0x74, 0x6c, 0x61, 0x73, 0x73, 0x5f, 0x73, 0x77, 0x65
        /*0047*/ 	.byte	0x65, 0x70, 0x5f, 0x73, 0x72, 0x63, 0x2f, 0x69, 0x6e, 0x63, 0x6c, 0x75, 0x64, 0x65, 0x2f, 0x63
        /*0057*/ 	.byte	0x75, 0x74, 0x65, 0x2f, 0x61, 0x74, 0x6f, 0x6d, 0x2f, 0x63, 0x6f, 0x70, 0x79, 0x5f, 0x74, 0x72
        /*0067*/ 	.byte	0x61, 0x69, 0x74, 0x73, 0x5f, 0x73, 0x6d, 0x31, 0x30, 0x30, 0x2e, 0x68, 0x70, 0x70, 0x00
	.type		$str$26,@object
	.size		$str$26,(__unnamed_4 - $str$26)
$str$26:
        /*0076*/ 	.byte	0x28, 0x28, 0x75, 0x69, 0x6e, 0x74, 0x33, 0x32, 0x5f, 0x74, 0x28, 0x74, 0x68, 0x72, 0x65, 0x61
        /*0086*/ 	.byte	0x64, 0x49, 0x64, 0x78, 0x2e, 0x78, 0x29, 0x20, 0x2f, 0x20, 0x33, 0x32, 0x29, 0x20, 0x25, 0x20
        /*0096*/ 	.byte	0x34, 0x29, 0x20, 0x3d, 0x3d, 0x20, 0x28, 0x28, 0x28, 0x74, 0x6d, 0x65, 0x6d, 0x5f, 0x61, 0x64
        /*00a6*/ 	.byte	0x64, 0x72, 0x20, 0x3e, 0x3e, 0x20, 0x31, 0x36, 0x29, 0x20, 0x2f, 0x20, 0x33, 0x32, 0x29, 0x20
        /*00b6*/ 	.byte	0x25, 0x20, 0x34, 0x29, 0x00
	.type		__unnamed_4,@object
	.size		__unnamed_4,(__unnamed_1 - __unnamed_4)
__unnamed_4:
        /* <DEDUP_REMOVED lines=37> */
        /*030b*/ 	.byte	0x30, 0x3e, 0x3e, 0x3e, 0x3e, 0x5d, 0x00
	.type		__unnamed_1,@object
	.size		__unnamed_1,(__unnamed_5 - __unnamed_1)
__unnamed_1:
        /* <DEDUP_REMOVED lines=37> */
        /*0562*/ 	.byte	0x3a, 0x43, 0x3c, 0x30, 0x3e, 0x3e, 0x3e, 0x3e, 0x5d, 0x00
	.type		__unnamed_5,@object
	.size		__unnamed_5,(__unnamed_6 - __unnamed_5)
__unnamed_5:
        /* <DEDUP_REMOVED lines=38> */
	.type		__unnamed_6,@object
	.size		__unnamed_6,(__unnamed_7 - __unnamed_6)
__unnamed_6:
        /* <DEDUP_REMOVED lines=37> */
        /*0a16*/ 	.byte	0x74, 0x65, 0x3a, 0x3a, 0x43, 0x3c, 0x30, 0x3e, 0x3e, 0x3e, 0x3e, 0x5d, 0x00
	.type		__unnamed_7,@object
	.size		__unnamed_7,(__unnamed_2 - __unnamed_7)
__unnamed_7:
        /* <DEDUP_REMOVED lines=37> */
        /*0c73*/ 	.byte	0x63, 0x75, 0x74, 0x65, 0x3a, 0x3a, 0x43, 0x3c, 0x30, 0x3e, 0x3e, 0x3e, 0x3e, 0x5d, 0x00
	.type		__unnamed_2,@object
	.size		__unnamed_2,(__unnamed_3 - __unnamed_2)
__unnamed_2:
        /* <DEDUP_REMOVED lines=38> */
	.type		__unnamed_3,@object
	.size		__unnamed_3,(.L_3 - __unnamed_3)
__unnamed_3:
        /* <DEDUP_REMOVED lines=39> */
.L_3:


//--------------------- .nv.shared._ZN7cutlass13device_kernelINS_4fmha6kernel36Sm100FmhaFwdKernelTmaWarpspecializedIN4cute5tupleIJiiiNS5_IJNS5_IJiiEEEiEEEEEENS1_10collective38Sm100FmhaFwdMainloopTmaWarpspecializedINS_10bfloat16_tEffNS5_IJNS4_1CILi256EEENSC_ILi128EEESD_EEENS5_IJiNSC_ILi1EEES7_EEENS5_IJiSG_NS5_IJNS5_IJNSC_ILi0EEEiEEEiEEEEEESL_NS9_10CausalMaskILb1EEENS5_IJNSC_ILi2EEESG_SG_EEENSC_ILb0EEEEENS9_38Sm100FmhaFwdEpilogueTmaWarpspecializedINS_6half_tEfNS5_IJSE_SD_SE_EEESH_NS5_IJSG_S7_EEESQ_EENS2_23IndividualTileSchedulerENS2_41Sm100FmhaCtxKernelWarpspecializedScheduleEEEEEvNT_6ParamsE --------------------------
	.section	.nv.shared._ZN7cutlass13device_kernelINS_4fmha6kernel36Sm100FmhaFwdKernelTmaWarpspecializedIN4cute5tupleIJiiiNS5_IJNS5_IJiiEEEiEEEEEENS1_10collective38Sm100FmhaFwdMainloopTmaWarpspecializedINS_10bfloat16_tEffNS5_IJNS4_1CILi256EEENSC_ILi128EEESD_EEENS5_IJiNSC_ILi1EEES7_EEENS5_IJiSG_NS5_IJNS5_IJNSC_ILi0EEEiEEEiEEEEEESL_NS9_10CausalMaskILb1EEENS5_IJNSC_ILi2EEESG_SG_EEENSC_ILb0EEEEENS9_38Sm100FmhaFwdEpilogueTmaWarpspecializedINS_6half_tEfNS5_IJSE_SD_SE_EEESH_NS5_IJSG_S7_EEESQ_EENS2_23IndividualTileSchedulerENS2_41Sm100FmhaCtxKernelWarpspecializedScheduleEEEEEvNT_6ParamsE,"aw",@nobits
	.sectionflags	@""
	.align	16
	.zero		1024


//--------------------- .nv.shared.reserved.0     --------------------------
	.section	.nv.shared.reserved.0,"aw",@nobits
	.weak		__nv_reservedSMEM_offset_0_alias
	.size		__nv_reservedSMEM_offset_0_alias, 0, 64
	.other		__nv_reservedSMEM_offset_0_alias,@"STO_CUDA_RESERVED_SHARED STV_DEFAULT"
__nv_reservedSMEM_offset_0_alias:
	.zero		0
.nv.shared.reserved.0:
	.zero		64
	.weak		__nv_reservedSMEM_tcgen05_partition
	.type		__nv_reservedSMEM_tcgen05_partition,@object
	.size		__nv_reservedSMEM_tcgen05_partition,(.L_0 - __nv_reservedSMEM_tcgen05_partition)
__nv_reservedSMEM_tcgen05_partition:
	.zero		32
.L_0:


//--------------------- .nv.global                --------------------------
	.section	.nv.global,"aw",@nobits
.nv.global:
	.type		_ZN39_INTERNAL_7048fb37_4_k_cu_c972a0ce_31114cute1_E,@object
	.size		_ZN39_INTERNAL_7048fb37_4_k_cu_c972a0ce_31114cute1_E,(_ZN39_INTERNAL_7048fb37_4_k_cu_c972a0ce_31114cuda3std3__45__cpo6cbeginE - _ZN39_INTERNAL_7048fb37_4_k_cu_c972a0ce_31114cute1_E)
_ZN39_INTERNAL_7048fb37_4_k_cu_c972a0ce_31114cute1_E:
	.zero		1
	.type		_ZN39_INTERNAL_7048fb37_4_k_cu_c972a0ce_31114cuda3std3__45__cpo6cbeginE,@object
	.size		_ZN39_INTERNAL_7048fb37_4_k_cu_c972a0ce_31114cuda3std3__45__cpo6cbeginE,(_ZN39_INTERNAL_7048fb37_4_k_cu_c972a0ce_31114cuda3std3__48in_placeE - _ZN39_INTERNAL_7048fb37_4_k_cu_c972a0ce_31114cuda3std3__45__cpo6cbeginE)
_ZN39_INTERNAL_7048fb37_4_k_cu_c972a0ce_31114cuda3std3__45__cpo6cbeginE:
	.zero		1
	.type		_ZN39_INTERNAL_7048fb37_4_k_cu_c972a0ce_31114cuda3std3__48in_placeE,@object
	.size		_ZN39_INTERNAL_7048fb37_4_k_cu_c972a0ce_31114cuda3std3__48in_placeE,(_ZN39_INTERNAL_7048fb37_4_k_cu_c972a0ce_31114cuda3std6ranges3__45__cpo9iter_moveE - _ZN39_INTERNAL_7048fb37_4_k_cu_c972a0ce_31114cuda3std3__48in_placeE)
_ZN39_INTERNAL_7048fb37_4_k_cu_c972a0ce_31114cuda3std3__48in_placeE:
	.zero		1
	.type		_ZN39_INTERNAL_7048fb37_4_k_cu_c972a0ce_31114cuda3std6ranges3__45__cpo9iter_moveE,@object
	.size		_ZN39_INTERNAL_7048fb37_4_k_cu_c972a0ce_31114cuda3std6ranges3__45__cpo9iter_moveE,(_ZN39_INTERNAL_7048fb37_4_k_cu_c972a0ce_31114cuda3std3__45__cpo5beginE - _ZN39_INTERNAL_7048fb37_4_k_cu_c972a0ce_31114cuda3std6ranges3__45__cpo9iter_moveE)
_ZN39_INTERNAL_7048fb37_4_k_cu_c972a0ce_31114cuda3std6ranges3__45__cpo9iter_moveE:
	.zero		1
	.type		_ZN39_INTERNAL_7048fb37_4_k_cu_c972a0ce_31114cuda3std3__45__cpo5beginE,@object
	.size		_ZN39_INTERNAL_7048fb37_4_k_cu_c972a0ce_31114cuda3std3__45__cpo5beginE,(_ZN39_INTERNAL_7048fb37_4_k_cu_c972a0ce_31114cuda3std3__441_GLOBAL__N__7048fb37_4_k_cu_c972a0ce_31116ignoreE - _ZN39_INTERNAL_7048fb37_4_k_cu_c972a0ce_31114cuda3std3__45__cpo5beginE)
_ZN39_INTERNAL_7048fb37_4_k_cu_c972a0ce_31114cuda3std3__45__cpo5beginE:
	.zero		1
	.type		_ZN39_INTERNAL_7048fb37_4_k_cu_c972a0ce_31114cuda3std3__441_GLOBAL__N__7048fb37_4_k_cu_c972a0ce_31116ignoreE,@object
	.size		_ZN39_INTERNAL_7048fb37_4_k_cu_c972a0ce_31114cuda3std3__441_GLOBAL__N__7048fb37_4_k_cu_c972a0ce_31116ignoreE,(_ZN39_INTERNAL_7048fb37_4_k_cu_c972a0ce_31114cute7productE - _ZN39_INTERNAL_7048fb37_4_k_cu_c972a0ce_31114cuda3std3__441_GLOBAL__N__7048fb37_4_k_cu_c972a0ce_31116ignoreE)
_ZN39_INTERNAL_7048fb37_4_k_cu_c972a0ce_31114cuda3std3__441_GLOBAL__N__7048fb37_4_k_cu_c972a0ce_31116ignoreE:
	.zero		1
	.type		_ZN39_INTERNAL_7048fb37_4_k_cu_c972a0ce_31114cute7productE,@object
	.size		_ZN39_INTERNAL_7048fb37_4_k_cu_c972a0ce_31114cute7productE,(_ZN39_INTERNAL_7048fb37_4_k_cu_c972a0ce_31114cuda3std3__45__cpo3endE - _ZN39_INTERNAL_7048fb37_4_k_cu_c972a0ce_31114cute7productE)
_ZN39_INTERNAL_7048fb37_4_k_cu_c972a0ce_31114cute7productE:
	.zero		1
	.type		_ZN39_INTERNAL_7048fb37_4_k_cu_c972a0ce_31114cuda3std3__45__cpo3endE,@object
	.size		_ZN39_INTERNAL_7048fb37_4_k_cu_c972a0ce_31114cuda3std3__45__cpo3endE,(_ZN39_INTERNAL_7048fb37_4_k_cu_c972a0ce_31114cuda3std3__419piecewise_constructE - _ZN39_INTERNAL_7048fb37_4_k_cu_c972a0ce_31114cuda3std3__45__cpo3endE)
_ZN39_INTERNAL_7048fb37_4_k_cu_c972a0ce_31114cuda3std3__45__cpo3endE:
	.zero		1
	.type		_ZN39_INTERNAL_7048fb37_4_k_cu_c972a0ce_31114cuda3std3__419piecewise_constructE,@object
	.size		_ZN39_INTERNAL_7048fb37_4_k_cu_c972a0ce_31114cuda3std3__419piecewise_constructE,(_ZN39_INTERNAL_7048fb37_4_k_cu_c972a0ce_31114cuda3std3__45__cpo4cendE - _ZN39_INTERNAL_7048fb37_4_k_cu_c972a0ce_31114cuda3std3__419piecewise_constructE)
_ZN39_INTERNAL_7048fb37_4_k_cu_c972a0ce_31114cuda3std3__419piecewise_constructE:
	.zero		1
	.type		_ZN39_INTERNAL_7048fb37_4_k_cu_c972a0ce_31114cuda3std3__45__cpo4cendE,@object
	.size		_ZN39_INTERNAL_7048fb37_4_k_cu_c972a0ce_31114cuda3std3__45__cpo4cendE,(_ZN39_INTERNAL_7048fb37_4_k_cu_c972a0ce_31114cuda3std6ranges3__45__cpo4swapE - _ZN39_INTERNAL_7048fb37_4_k_cu_c972a0ce_31114cuda3std3__45__cpo4cendE)
_ZN39_INTERNAL_7048fb37_4_k_cu_c972a0ce_31114cuda3std3__45__cpo4cendE:
	.zero		1
	.type		_ZN39_INTERNAL_7048fb37_4_k_cu_c972a0ce_31114cuda3std6ranges3__45__cpo4swapE,@object
	.size		_ZN39_INTERNAL_7048fb37_4_k_cu_c972a0ce_31114cuda3std6ranges3__45__cpo4swapE,(.L_15 - _ZN39_INTERNAL_7048fb37_4_k_cu_c972a0ce_31114cuda3std6ranges3__45__cpo4swapE)
_ZN39_INTERNAL_7048fb37_4_k_cu_c972a0ce_31114cuda3std6ranges3__45__cpo4swapE:
	.zero		1
.L_15:


//--------------------- .nv.constant0._ZN7cutlass13device_kernelINS_4fmha6kernel36Sm100FmhaFwdKernelTmaWarpspecializedIN4cute5tupleIJiiiNS5_IJNS5_IJiiEEEiEEEEEENS1_10collective38Sm100FmhaFwdMainloopTmaWarpspecializedINS_10bfloat16_tEffNS5_IJNS4_1CILi256EEENSC_ILi128EEESD_EEENS5_IJiNSC_ILi1EEES7_EEENS5_IJiSG_NS5_IJNS5_IJNSC_ILi0EEEiEEEiEEEEEESL_NS9_10CausalMaskILb1EEENS5_IJNSC_ILi2EEESG_SG_EEENSC_ILb0EEEEENS9_38Sm100FmhaFwdEpilogueTmaWarpspecializedINS_6half_tEfNS5_IJSE_SD_SE_EEESH_NS5_IJSG_S7_EEESQ_EENS2_23IndividualTileSchedulerENS2_41Sm100FmhaCtxKernelWarpspecializedScheduleEEEEEvNT_6ParamsE --------------------------
	.section	.nv.constant0._ZN7cutlass13device_kernelINS_4fmha6kernel36Sm100FmhaFwdKernelTmaWarpspecializedIN4cute5tupleIJiiiNS5_IJNS5_IJiiEEEiEEEEEENS1_10collective38Sm100FmhaFwdMainloopTmaWarpspecializedINS_10bfloat16_tEffNS5_IJNS4_1CILi256EEENSC_ILi128EEESD_EEENS5_IJiNSC_ILi1EEES7_EEENS5_IJiSG_NS5_IJNS5_IJNSC_ILi0EEEiEEEiEEEEEESL_NS9_10CausalMaskILb1EEENS5_IJNSC_ILi2EEESG_SG_EEENSC_ILb0EEEEENS9_38Sm100FmhaFwdEpilogueTmaWarpspecializedINS_6half_tEfNS5_IJSE_SD_SE_EEESH_NS5_IJSG_S7_EEESQ_EENS2_23IndividualTileSchedulerENS2_41Sm100FmhaCtxKernelWarpspecializedScheduleEEEEEvNT_6ParamsE,"a",@progbits
	.sectionflags	@""
	.align	4
.nv.constant0._ZN7cutlass13device_kernelINS_4fmha6kernel36Sm100FmhaFwdKernelTmaWarpspecializedIN4cute5tupleIJiiiNS5_IJNS5_IJiiEEEiEEEEEENS1_10collective38Sm100FmhaFwdMainloopTmaWarpspecializedINS_10bfloat16_tEffNS5_IJNS4_1CILi256EEENSC_ILi128EEESD_EEENS5_IJiNSC_ILi1EEES7_EEENS5_IJiSG_NS5_IJNS5_IJNSC_ILi0EEEiEEEiEEEEEESL_NS9_10CausalMaskILb1EEENS5_IJNSC_ILi2EEESG_SG_EEENSC_ILb0EEEEENS9_38Sm100FmhaFwdEpilogueTmaWarpspecializedINS_6half_tEfNS5_IJSE_SD_SE_EEESH_NS5_IJSG_S7_EEESQ_EENS2_23IndividualTileSchedulerENS2_41Sm100FmhaCtxKernelWarpspecializedScheduleEEEEEvNT_6ParamsE:
	.zero		2432


//--------------------- SYMBOLS --------------------------

	.type		.nv.reservedSmem.offset0,@object
	.size		.nv.reservedSmem.offset0,0x4
	.type		.nv.reservedSmem.cap,@object
	.size		.nv.reservedSmem.cap,0x4
	.type		vprintf,@function
	.type		__assertfail,@function
